def matmul_kernel(
    a_ptr,
    b_ptr,
    c_ptr,
    M,
    N,
    K,
    stride_am,
    stride_ak,
    stride_bk,
    stride_bn,
    stride_cm,
    stride_cn,
    BLOCK_M: tl.constexpr,
    BLOCK_N: tl.constexpr,
    BLOCK_K: tl.constexpr,
    GROUP_M: tl.constexpr,
):
    pid = tl.program_id(axis=0)
    num_pid_m = tl.cdiv(M, BLOCK_M)
    num_pid_n = tl.cdiv(N, BLOCK_N)
    num_pid_in_group = GROUP_M * num_pid_n
    group_id = pid // num_pid_in_group
    first_pid_m = group_id * GROUP_M
    group_size_m = min(num_pid_m - first_pid_m, GROUP_M)
    pid_m = first_pid_m + ((pid % num_pid_in_group) % group_size_m)
    pid_n = (pid % num_pid_in_group) // group_size_m

    offs_am = (pid_m * BLOCK_M + tl.arange(0, BLOCK_M)) % M
    offs_bn = (pid_n * BLOCK_N + tl.arange(0, BLOCK_N)) % N
    offs_k = tl.arange(0, BLOCK_K)
    a_ptrs = a_ptr + offs_am[:, None] * stride_am + offs_k[None, :] * stride_ak
    b_ptrs = b_ptr + offs_k[:, None] * stride_bk + offs_bn[None, :] * stride_bn

    acc = tl.zeros((BLOCK_M, BLOCK_N), dtype=tl.float32)
    for kk in range(0, tl.cdiv(K, BLOCK_K)):
        a = tl.load(a_ptrs, mask=offs_k[None, :] < K - kk * BLOCK_K, other=0.0)
        b = tl.load(b_ptrs, mask=offs_k[:, None] < K - kk * BLOCK_K, other=0.0)
        acc = tl.dot(a, b, acc)
        a_ptrs += BLOCK_K * stride_ak
        b_ptrs += BLOCK_K * stride_bk

    c = acc.to(c_ptr.dtype.element_ty)
    offs_cm = pid_m * BLOCK_M + tl.arange(0, BLOCK_M)
    offs_cn = pid_n * BLOCK_N + tl.arange(0, BLOCK_N)
    c_ptrs = c_ptr + offs_cm[:, None] * stride_cm + offs_cn[None, :] * stride_cn
    mask = (offs_cm[:, None] < M) & (offs_cn[None, :] < N)
    tl.store(c_ptrs, c, mask=mask)

# config = {"BLOCK_K": 128, "BLOCK_M": 256, "BLOCK_N": 128, "GROUP_M": 8, "arch": "sm_90", "dtype": "fp8e4m3", "num_ctas": 1, "num_stages": 3, "num_warps": 2}
# arch = sm_90


// ===== COMPILED SASS (sm_90a) =====

	.target	sm_90a

	.elftype	@"ET_EXEC"


//--------------------- .note.nv.tkinfo           --------------------------
	.section	.note.nv.tkinfo,"",@"SHT_NOTE"
	.sectionflags	@"SHF_NOTE_NV_TKINFO"
	.tkinfo
        /*0018*/ 	.word	0x00000002
        /*0030*/ 	.string	""
        /*0030*/ 	.string	"ptxas"
        /*0030*/ 	.string	"Cuda compilation tools, release 13.0, V13.0.88"
        /*0030*/ 	.string	"Build cuda_13.0.r13.0/compiler.36424714_0"
        /*0030*/ 	.string	"-v  -suppress-debug-info  -lineinfo  -arch sm_90a "



//--------------------- .note.nv.cuinfo           --------------------------
	.section	.note.nv.cuinfo,"",@"SHT_NOTE"
	.sectionflags	@"SHF_NOTE_NV_CUINFO"
        /*0018*/ 	.short	0x0002
        /*001a*/ 	.short	0x005a
        /*001c*/ 	.short	0x0082
	.zero		2


//--------------------- .nv.info                  --------------------------
	.section	.nv.info,"",@"SHT_CUDA_INFO"
	.align	4


	//----- nvinfo : EIATTR_REGCOUNT
	.align		4
        /*0000*/ 	.byte	0x04, 0x2f
        /*0002*/ 	.short	(.L_1 - .L_0)
	.align		4
.L_0:
        /*0004*/ 	.word	index@(matmul_kernel)
        /*0008*/ 	.word	0x00000020


	//----- nvinfo : EIATTR_FRAME_SIZE
	.align		4
.L_1:
        /*000c*/ 	.byte	0x04, 0x11
        /*000e*/ 	.short	(.L_3 - .L_2)
	.align		4
.L_2:
        /*0010*/ 	.word	index@(matmul_kernel)
        /*0014*/ 	.word	0x00006c48


	//----- nvinfo : EIATTR_MIN_STACK_SIZE
	.align		4
.L_3:
        /*0018*/ 	.byte	0x04, 0x12
        /*001a*/ 	.short	(.L_5 - .L_4)
	.align		4
.L_4:
        /*001c*/ 	.word	index@(matmul_kernel)
        /*0020*/ 	.word	0x00006c48
.L_5:


//--------------------- .nv.compat                --------------------------
	.section	.nv.compat,"",@"SHT_CUDA_COMPAT_INFO"
	.align	4
        /*0000*/ 	.byte	0x02, 0x09, 0x01, 0x00, 0x02, 0x02, 0x02, 0x00, 0x02, 0x05, 0x05, 0x00, 0x03, 0x07, 0x01, 0x01
        /*0010*/ 	.byte	0x02, 0x03, 0x00, 0x00, 0x02, 0x06, 0x01, 0x00, 0x04, 0x0b, 0x08, 0x00, 0x00, 0x00, 0x00, 0x00
        /*0020*/ 	.byte	0x00, 0x00, 0x00, 0x00


//--------------------- .nv.info.matmul_kernel    --------------------------
	.section	.nv.info.matmul_kernel,"",@"SHT_CUDA_INFO"
	.sectionflags	@""
	.align	4


	//----- nvinfo : EIATTR_CUDA_API_VERSION
	.align		4
        /*0000*/ 	.byte	0x04, 0x37
        /*0002*/ 	.short	(.L_7 - .L_6)
.L_6:
        /*0004*/ 	.word	0x00000082


	//----- nvinfo : EIATTR_KPARAM_INFO
	.align		4
.L_7:
        /*0008*/ 	.byte	0x04, 0x17
        /*000a*/ 	.short	(.L_9 - .L_8)
.L_8:
        /*000c*/ 	.word	0x00000000
        /*0010*/ 	.short	0x000d
        /*0012*/ 	.short	0x0048
        /*0014*/ 	.byte	0x00, 0xf4, 0x21, 0x00


	//----- nvinfo : EIATTR_KPARAM_INFO
	.align		4
.L_9:
        /*0018*/ 	.byte	0x04, 0x17
        /*001a*/ 	.short	(.L_11 - .L_10)
.L_10:
        /*001c*/ 	.word	0x00000000
        /*0020*/ 	.short	0x000c
        /*0022*/ 	.short	0x0040
        /*0024*/ 	.byte	0x00, 0xf4, 0x21, 0x00


	//----- nvinfo : EIATTR_KPARAM_INFO
	.align		4
.L_11:
        /*0028*/ 	.byte	0x04, 0x17
        /*002a*/ 	.short	(.L_13 - .L_12)
.L_12:
        /*002c*/ 	.word	0x00000000
        /*0030*/ 	.short	0x000b
        /*0032*/ 	.short	0x0038
        /*0034*/ 	.byte	0x00, 0xf0, 0x11, 0x00


	//----- nvinfo : EIATTR_KPARAM_INFO
	.align		4
.L_13:
        /*0038*/ 	.byte	0x04, 0x17
        /*003a*/ 	.short	(.L_15 - .L_14)
.L_14:
        /*003c*/ 	.word	0x00000000
        /*0040*/ 	.short	0x000a
        /*0042*/ 	.short	0x0034
        /*0044*/ 	.byte	0x00, 0xf0, 0x11, 0x00


	//----- nvinfo : EIATTR_KPARAM_INFO
	.align		4
.L_15:
        /*0048*/ 	.byte	0x04, 0x17
        /*004a*/ 	.short	(.L_17 - .L_16)
.L_16:
        /*004c*/ 	.word	0x00000000
        /*0050*/ 	.short	0x0009
        /*0052*/ 	.short	0x0030
        /*0054*/ 	.byte	0x00, 0xf0, 0x11, 0x00


	//----- nvinfo : EIATTR_KPARAM_INFO
	.align		4
.L_17:
        /*0058*/ 	.byte	0x04, 0x17
        /*005a*/ 	.short	(.L_19 - .L_18)
.L_18:
        /*005c*/ 	.word	0x00000000
        /*0060*/ 	.short	0x0008
        /*0062*/ 	.short	0x002c
        /*0064*/ 	.byte	0x00, 0xf0, 0x11, 0x00


	//----- nvinfo : EIATTR_KPARAM_INFO
	.align		4
.L_19:
        /*0068*/ 	.byte	0x04, 0x17
        /*006a*/ 	.short	(.L_21 - .L_20)
.L_20:
        /*006c*/ 	.word	0x00000000
        /*0070*/ 	.short	0x0007
        /*0072*/ 	.short	0x0028
        /*0074*/ 	.byte	0x00, 0xf0, 0x11, 0x00


	//----- nvinfo : EIATTR_KPARAM_INFO
	.align		4
.L_21:
        /*0078*/ 	.byte	0x04, 0x17
        /*007a*/ 	.short	(.L_23 - .L_22)
.L_22:
        /*007c*/ 	.word	0x00000000
        /*0080*/ 	.short	0x0006
        /*0082*/ 	.short	0x0024
        /*0084*/ 	.byte	0x00, 0xf0, 0x11, 0x00


	//----- nvinfo : EIATTR_KPARAM_INFO
	.align		4
.L_23:
        /*0088*/ 	.byte	0x04, 0x17
        /*008a*/ 	.short	(.L_25 - .L_24)
.L_24:
        /*008c*/ 	.word	0x00000000
        /*0090*/ 	.short	0x0005
        /*0092*/ 	.short	0x0020
        /*0094*/ 	.byte	0x00, 0xf0, 0x11, 0x00


	//----- nvinfo : EIATTR_KPARAM_INFO
	.align		4
.L_25:
        /*0098*/ 	.byte	0x04, 0x17
        /*009a*/ 	.short	(.L_27 - .L_26)
.L_26:
        /*009c*/ 	.word	0x00000000
        /*00a0*/ 	.short	0x0004
        /*00a2*/ 	.short	0x001c
        /*00a4*/ 	.byte	0x00, 0xf0, 0x11, 0x00


	//----- nvinfo : EIATTR_KPARAM_INFO
	.align		4
.L_27:
        /*00a8*/ 	.byte	0x04, 0x17
        /*00aa*/ 	.short	(.L_29 - .L_28)
.L_28:
        /*00ac*/ 	.word	0x00000000
        /*00b0*/ 	.short	0x0003
        /*00b2*/ 	.short	0x0018
        /*00b4*/ 	.byte	0x00, 0xf0, 0x11, 0x00


	//----- nvinfo : EIATTR_KPARAM_INFO
	.align		4
.L_29:
        /*00b8*/ 	.byte	0x04, 0x17
        /*00ba*/ 	.short	(.L_31 - .L_30)
.L_30:
        /*00bc*/ 	.word	0x00000000
        /*00c0*/ 	.short	0x0002
        /*00c2*/ 	.short	0x0010
        /*00c4*/ 	.byte	0x00, 0xf4, 0x21, 0x00


	//----- nvinfo : EIATTR_KPARAM_INFO
	.align		4
.L_31:
        /*00c8*/ 	.byte	0x04, 0x17
        /*00ca*/ 	.short	(.L_33 - .L_32)
.L_32:
        /*00cc*/ 	.word	0x00000000
        /*00d0*/ 	.short	0x0001
        /*00d2*/ 	.short	0x0008
        /*00d4*/ 	.byte	0x00, 0xf4, 0x21, 0x00


	//----- nvinfo : EIATTR_KPARAM_INFO
	.align		4
.L_33:
        /*00d8*/ 	.byte	0x04, 0x17
        /*00da*/ 	.short	(.L_35 - .L_34)
.L_34:
        /*00dc*/ 	.word	0x00000000
        /*00e0*/ 	.short	0x0000
        /*00e2*/ 	.short	0x0000
        /*00e4*/ 	.byte	0x00, 0xf4, 0x21, 0x00


	//----- nvinfo : EIATTR_SPARSE_MMA_MASK
	.align		4
.L_35:
        /*00e8*/ 	.byte	0x03, 0x50
        /*00ea*/ 	.short	0x0000


	//----- nvinfo : EIATTR_MAXREG_COUNT
	.align		4
        /*00ec*/ 	.byte	0x03, 0x1b
        /*00ee*/ 	.short	0x00ff


	//----- nvinfo : EIATTR_NUM_BARRIERS
	.align		4
        /*00f0*/ 	.byte	0x02, 0x4c
        /*00f2*/ 	.byte	0x01
	.zero		1


	//----- nvinfo : EIATTR_ANNOTATIONS
	.align		4
        /*00f4*/ 	.byte	0x04, 0x55
        /*00f6*/ 	.short	(.L_37 - .L_36)


	//   ....[0]....
.L_36:
        /*00f8*/ 	.word	0x00000001
        /*00fc*/ 	.byte	0x60, 0x00, 0x00, 0x00, 0x01, 0x00, 0x00, 0x00, 0x80, 0x00, 0x00, 0x00, 0x01, 0x00, 0x00, 0x00
        /* <DEDUP_REMOVED lines=1697> */
        /*6b1c*/ 	.byte	0x70, 0xac, 0x01, 0x00


	//----- nvinfo : EIATTR_MERCURY_ISA_VERSION
	.align		4
.L_37:
        /*6b20*/ 	.byte	0x03, 0x5f
        /*6b22*/ 	.short	0x0101


	//----- nvinfo : EIATTR_EXIT_INSTR_OFFSETS
	.align		4
        /*6b24*/ 	.byte	0x04, 0x1c
        /*6b26*/ 	.short	(.L_39 - .L_38)


	//   ....[0]....
.L_38:
        /*6b28*/ 	.word	0x000c4870


	//   ....[1]....
        /*6b2c*/ 	.word	0x000c48a0


	//----- nvinfo : EIATTR_REQNTID
	.align		4
.L_39:
        /*6b30*/ 	.byte	0x04, 0x10
        /*6b32*/ 	.short	(.L_41 - .L_40)
.L_40:
        /*6b34*/ 	.word	0x00000040
        /*6b38*/ 	.word	0x00000001
        /*6b3c*/ 	.word	0x00000001


	//----- nvinfo : EIATTR_CBANK_PARAM_SIZE
	.align		4
.L_41:
        /*6b40*/ 	.byte	0x03, 0x19
        /*6b42*/ 	.short	0x0050


	//----- nvinfo : EIATTR_PARAM_CBANK
	.align		4
        /*6b44*/ 	.byte	0x04, 0x0a
        /*6b46*/ 	.short	(.L_43 - .L_42)
	.align		4
.L_42:
        /*6b48*/ 	.word	index@(.nv.constant0.matmul_kernel)
        /*6b4c*/ 	.short	0x0210
        /*6b4e*/ 	.short	0x0050


	//----- nvinfo : EIATTR_SW_WAR
	.align		4
.L_43:
        /*6b50*/ 	.byte	0x04, 0x36
        /*6b52*/ 	.short	(.L_45 - .L_44)
.L_44:
        /*6b54*/ 	.word	0x00000008
.L_45:


//--------------------- .nv.callgraph             --------------------------
	.section	.nv.callgraph,"",@"SHT_CUDA_CALLGRAPH"
	.align	4
	.sectionentsize	8
	.align		4
        /*0000*/ 	.word	0x00000000
	.align		4
        /*0004*/ 	.word	0xffffffff
	.align		4
        /*0008*/ 	.word	0x00000000
	.align		4
        /*000c*/ 	.word	0xfffffffe
	.align		4
        /*0010*/ 	.word	0x00000000
	.align		4
        /*0014*/ 	.word	0xfffffffd
	.align		4
        /*0018*/ 	.word	0x00000000
	.align		4
        /*001c*/ 	.word	0xfffffffc


//--------------------- .text.matmul_kernel       --------------------------
	.section	.text.matmul_kernel,"ax",@progbits
	.align	128
        .global         matmul_kernel
        .type           matmul_kernel,@function
        .size           matmul_kernel,(.L_x_3 - matmul_kernel)
        .other          matmul_kernel,@"STO_CUDA_ENTRY STV_DEFAULT"
matmul_kernel:
.text.matmul_kernel:
[----:B------:R-:W0:Y:S02]  /*0000*/  LDC R1, c[0x0][0x28] ;  /* 0x00000a00ff017b82 */ /* 0x000e240000000800 */
[----:B0-----:R-:W-:-:S06]  /*0010*/  VIADD R1, R1, 0xffff93b8 ;  /* 0xffff93b801017836 */ /* 0x001fcc0000000000 */
[----:B------:R-:W0:Y:S01]  /*0020*/  LDC.64 R2, c[0x0][0x228] ;  /* 0x00008a00ff027b82 */ /* 0x000e220000000a00 */
[----:B------:R-:W1:Y:S01]  /*0030*/  S2R R14, SR_TID.X ;  /* 0x00000000000e7919 */ /* 0x000e620000002100 */
[----:B------:R-:W-:Y:S01]  /*0040*/  UMOV UR4, 0x400 ;  /* 0x0000040000047882 */ /* 0x000fe20000000000 */
[----:B------:R-:W-:Y:S01]  /*0050*/  ULDC.64 UR32, c[0x0][0x208] ;  /* 0x0000820000207ab9 */ /* 0x000fe20000000a00 */
[----:B------:R-:W-:Y:S04]  /*0060*/  STL [R1+0x870], RZ ;  /* 0x000870ff01007387 */ /* 0x000fe80000100800 */
[----:B------:R-:W2:Y:S01]  /*0070*/  S2UR UR5, SR_CgaCtaId ;  /* 0x00000000000579c3 */ /* 0x000ea20000008800 */
[----:B------:R-:W-:Y:S04]  /*0080*/  STL [R1+0x874], RZ ;  /* 0x000874ff01007387 */ /* 0x000fe80000100800 */
[----:B------:R-:W-:Y:S04]  /*0090*/  STL [R1+0x878], RZ ;  /* 0x000878ff01007387 */ /* 0x000fe80000100800 */
[----:B------:R-:W-:Y:S04]  /*00a0*/  STL [R1+0x87c], RZ ;  /* 0x00087cff01007387 */ /* 0x000fe80000100800 */
[----:B------:R-:W-:Y:S01]  /*00b0*/  STL [R1+0x880], RZ ;  /* 0x000880ff01007387 */ /* 0x000fe20000100800 */
[----:B0-----:R-:W-:-:S03]  /*00c0*/  VIADD R0, R3, 0x7f ;  /* 0x0000007f03007836 */ /* 0x001fc60000000000 */
[----:B------:R-:W-:Y:S04]  /*00d0*/  STL [R1+0x884], RZ ;  /* 0x000884ff01007387 */ /* 0x000fe80000100800 */
[----:B------:R-:W-:Y:S01]  /*00e0*/  STL [R1+0x888], RZ ;  /* 0x000888ff01007387 */ /* 0x000fe20000100800 */
[----:B------:R-:W-:Y:S01]  /*00f0*/  SHF.R.S32.HI R5, RZ, 0x1f, R0 ;  /* 0x0000001fff057819 */ /* 0x000fe20000011400 */
[----:B--2---:R-:W-:Y:S02]  /*0100*/  ULEA UR4, UR5, UR4, 0x18 ;  /* 0x0000000405047291 */ /* 0x004fe4000f8ec03f */
[----:B------:R-:W-:Y:S01]  /*0110*/  STL [R1+0x88c], RZ ;  /* 0x00088cff01007387 */ /* 0x000fe20000100800 */
[----:B------:R-:W-:-:S03]  /*0120*/  LEA.HI R5, R5, R0, RZ, 0x7 ;  /* 0x0000000005057211 */ /* 0x000fc600078f38ff */
[----:B------:R-:W-:Y:S01]  /*0130*/  STL [R1+0x8a0], RZ ;  /* 0x0008a0ff01007387 */ /* 0x000fe20000100800 */
[----:B------:R-:W-:-:S03]  /*0140*/  SHF.R.S32.HI R0, RZ, 0x7, R5 ;  /* 0x00000007ff007819 */ /* 0x000fc60000011405 */
[----:B------:R-:W-:Y:S02]  /*0150*/  STL [R1+0x8a4], RZ ;  /* 0x0008a4ff01007387 */ /* 0x000fe40000100800 */
[----:B------:R-:W-:Y:S02]  /*0160*/  IMAD.SHL.U32 R0, R0, 0x8, RZ ;  /* 0x0000000800007824 */ /* 0x000fe400078e00ff */
[----:B------:R-:W-:Y:S03]  /*0170*/  STL [R1+0x8a8], RZ ;  /* 0x0008a8ff01007387 */ /* 0x000fe60000100800 */
[-C--:B------:R-:W-:Y:S01]  /*0180*/  IABS R9, R0.reuse ;  /* 0x0000000000097213 */ /* 0x080fe20000000000 */
[----:B------:R-:W-:Y:S01]  /*0190*/  STL [R1+0x8ac], RZ ;  /* 0x0008acff01007387 */ /* 0x000fe20000100800 */
[----:B------:R-:W-:Y:S02]  /*01a0*/  IABS R12, R0 ;  /* 0x00000000000c7213 */ /* 0x000fe40000000000 */
[----:B------:R-:W0:Y:S01]  /*01b0*/  I2F.RP R4, R9 ;  /* 0x0000000900047306 */ /* 0x000e220000209400 */
[----:B------:R-:W-:Y:S04]  /*01c0*/  STL [R1+0x980], RZ ;  /* 0x000980ff01007387 */ /* 0x000fe80000100800 */
[----:B------:R-:W-:Y:S04]  /*01d0*/  STL [R1+0x984], RZ ;  /* 0x000984ff01007387 */ /* 0x000fe80000100800 */
[----:B------:R-:W-:Y:S04]  /*01e0*/  STL [R1+0x988], RZ ;  /* 0x000988ff01007387 */ /* 0x000fe80000100800 */
[----:B------:R-:W-:Y:S01]  /*01f0*/  STL [R1+0x98c], RZ ;  /* 0x00098cff01007387 */ /* 0x000fe20000100800 */
[----:B0-----:R-:W0:Y:S03]  /*0200*/  MUFU.RCP R4, R4 ;  /* 0x0000000400047308 */ /* 0x001e260000001000 */
[----:B------:R-:W-:Y:S04]  /*0210*/  STL [R1+0x9a0], RZ ;  /* 0x0009a0ff01007387 */ /* 0x000fe80000100800 */
[----:B------:R-:W-:Y:S04]  /*0220*/  STL [R1+0x9a4], RZ ;  /* 0x0009a4ff01007387 */ /* 0x000fe80000100800 */
[----:B------:R-:W-:Y:S04]  /*0230*/  STL [R1+0x9a8], RZ ;  /* 0x0009a8ff01007387 */ /* 0x000fe80000100800 */
[----:B------:R-:W-:Y:S01]  /*0240*/  STL [R1+0x9ac], RZ ;  /* 0x0009acff01007387 */ /* 0x000fe20000100800 */
[----:B0-----:R-:W-:-:S03]  /*0250*/  VIADD R6, R4, 0xffffffe ;  /* 0x0ffffffe04067836 */ /* 0x001fc60000000000 */
[----:B------:R-:W-:Y:S01]  /*0260*/  STL [R1+0x9b0], RZ ;  /* 0x0009b0ff01007387 */ /* 0x000fe20000100800 */
[----:B------:R-:W-:Y:S01]  /*0270*/  IMAD.MOV R4, RZ, RZ, -R12 ;  /* 0x000000ffff047224 */ /* 0x000fe200078e0a0c */
[----:B------:R0:W2:Y:S02]  /*0280*/  F2I.FTZ.U32.TRUNC.NTZ R7, R6 ;  /* 0x0000000600077305 */ /* 0x0000a4000021f000 */
[----:B------:R-:W-:Y:S04]  /*0290*/  STL [R1+0x9b4], RZ ;  /* 0x0009b4ff01007387 */ /* 0x000fe80000100800 */
[----:B------:R-:W-:Y:S04]  /*02a0*/  STL [R1+0x9b8], RZ ;  /* 0x0009b8ff01007387 */ /* 0x000fe80000100800 */
[----:B------:R-:W-:Y:S01]  /*02b0*/  STL [R1+0x9bc], RZ ;  /* 0x0009bcff01007387 */ /* 0x000fe20000100800 */
[----:B0-----:R-:W-:-:S03]  /*02c0*/  IMAD.MOV.U32 R6, RZ, RZ, RZ ;  /* 0x000000ffff067224 */ /* 0x001fc600078e00ff */
[----:B------:R-:W-:Y:S01]  /*02d0*/  STL [R1+0x9d0], RZ ;  /* 0x0009d0ff01007387 */ /* 0x000fe20000100800 */
[----:B--2---:R-:W-:-:S03]  /*02e0*/  IMAD.MOV R8, RZ, RZ, -R7 ;  /* 0x000000ffff087224 */ /* 0x004fc600078e0a07 */
[----:B------:R-:W-:Y:S01]  /*02f0*/  STL [R1+0x9d4], RZ ;  /* 0x0009d4ff01007387 */ /* 0x000fe20000100800 */
[----:B------:R-:W-:-:S03]  /*0300*/  IMAD R11, R8, R9, RZ ;  /* 0x00000009080b7224 */ /* 0x000fc600078e02ff */
[----:B------:R-:W-:Y:S01]  /*0310*/  STL [R1+0x9d8], RZ ;  /* 0x0009d8ff01007387 */ /* 0x000fe20000100800 */
[----:B------:R-:W-:-:S03]  /*0320*/  IMAD.HI.U32 R7, R7, R11, R6 ;  /* 0x0000000b07077227 */ /* 0x000fc600078e0006 */
[----:B------:R-:W-:Y:S04]  /*0330*/  STL [R1+0x9dc], RZ ;  /* 0x0009dcff01007387 */ /* 0x000fe80000100800 */
        /* <DEDUP_REMOVED lines=210> */
[----:B------:R-:W-:Y:S01]  /*1060*/  STL [R1+0x8b8], RZ ;  /* 0x0008b8ff01007387 */ /* 0x000fe20000100800 */
[----:B------:R-:W0:Y:S03]  /*1070*/  S2R R5, SR_CTAID.X ;  /* 0x0000000000057919 */ /* 0x000e260000002500 */
        /* <DEDUP_REMOVED lines=8> */
[----:B0-----:R-:W-:-:S03]  /*1100*/  IABS R10, R5 ;  /* 0x00000005000a7213 */ /* 0x001fc60000000000 */
[----:B------:R-:W-:Y:S02]  /*1110*/  STL [R1+0x40c], RZ ;  /* 0x00040cff01007387 */ /* 0x000fe40000100800 */
[----:B------:R-:W-:Y:S02]  /*1120*/  IMAD.MOV.U32 R8, RZ, RZ, R10 ;  /* 0x000000ffff087224 */ /* 0x000fe400078e000a */
[----:B------:R-:W-:Y:S02]  /*1130*/  STL [R1+0x420], RZ ;  /* 0x000420ff01007387 */ /* 0x000fe40000100800 */
[----:B------:R-:W-:Y:S02]  /*1140*/  IMAD.HI.U32 R7, R7, R8, RZ ;  /* 0x0000000807077227 */ /* 0x000fe400078e00ff */
[----:B------:R-:W-:Y:S02]  /*1150*/  STL [R1+0x424], RZ ;  /* 0x000424ff01007387 */ /* 0x000fe40000100800 */
[----:B------:R-:W-:-:S02]  /*1160*/  IMAD R4, R7, R4, R8 ;  /* 0x0000000407047224 */ /* 0x000fc400078e0208 */
[----:B------:R-:W-:Y:S03]  /*1170*/  STL [R1+0x428], RZ ;  /* 0x000428ff01007387 */ /* 0x000fe60000100800 */
[----:B------:R-:W-:Y:S01]  /*1180*/  ISETP.GT.U32.AND P1, PT, R9, R4, PT ;  /* 0x000000040900720c */ /* 0x000fe20003f24070 */
[----:B------:R-:W-:Y:S04]  /*1190*/  STL [R1+0x42c], RZ ;  /* 0x00042cff01007387 */ /* 0x000fe80000100800 */
[----:B------:R-:W-:Y:S04]  /*11a0*/  STL [R1+0x410], RZ ;  /* 0x000410ff01007387 */ /* 0x000fe80000100800 */
[----:B------:R-:W-:Y:S04]  /*11b0*/  STL [R1+0x414], RZ ;  /* 0x000414ff01007387 */ /* 0x000fe80000100800 */
[----:B------:R-:W-:Y:S01]  /*11c0*/  STL [R1+0x418], RZ ;  /* 0x000418ff01007387 */ /* 0x000fe20000100800 */
[----:B------:R-:W-:-:S02]  /*11d0*/  @!P1 IMAD.IADD R4, R4, 0x1, -R9 ;  /* 0x0000000104049824 */ /* 0x000fc400078e0a09 */
[----:B------:R-:W-:Y:S01]  /*11e0*/  @!P1 VIADD R7, R7, 0x1 ;  /* 0x0000000107079836 */ /* 0x000fe20000000000 */
[----:B------:R-:W-:Y:S01]  /*11f0*/  STL [R1+0x41c], RZ ;  /* 0x00041cff01007387 */ /* 0x000fe20000100800 */
[----:B------:R-:W-:Y:S02]  /*1200*/  ISETP.NE.AND P1, PT, R0, RZ, PT ;  /* 0x000000ff0000720c */ /* 0x000fe40003f25270 */
[----:B------:R-:W-:Y:S01]  /*1210*/  ISETP.GE.U32.AND P0, PT, R4, R9, PT ;  /* 0x000000090400720c */ /* 0x000fe20003f06070 */
[----:B------:R-:W-:Y:S01]  /*1220*/  STL [R1+0x430], RZ ;  /* 0x000430ff01007387 */ /* 0x000fe20000100800 */
[----:B------:R-:W-:-:S03]  /*1230*/  LOP3.LUT R4, R5, R0, RZ, 0x3c, !PT ;  /* 0x0000000005047212 */ /* 0x000fc600078e3cff */
[----:B------:R-:W-:Y:S01]  /*1240*/  STL [R1+0x434], RZ ;  /* 0x000434ff01007387 */ /* 0x000fe20000100800 */
[----:B------:R-:W-:Y:S01]  /*1250*/  ISETP.GE.AND P2, PT, R4, RZ, PT ;  /* 0x000000ff0400720c */ /* 0x000fe20003f46270 */
[----:B------:R-:W-:Y:S02]  /*1260*/  VIADD R4, R2, 0xff ;  /* 0x000000ff02047836 */ /* 0x000fe40000000000 */
[----:B------:R-:W-:Y:S04]  /*1270*/  STL [R1+0x438], RZ ;  /* 0x000438ff01007387 */ /* 0x000fe80000100800 */
[----:B------:R-:W-:Y:S01]  /*1280*/  STL [R1+0x43c], RZ ;  /* 0x00043cff01007387 */ /* 0x000fe20000100800 */
[----:B------:R-:W-:-:S03]  /*1290*/  @P0 VIADD R7, R7, 0x1 ;  /* 0x0000000107070836 */ /* 0x000fc60000000000 */
[----:B------:R-:W-:Y:S01]  /*12a0*/  STL [R1+0x440], RZ ;  /* 0x000440ff01007387 */ /* 0x000fe20000100800 */
[----:B------:R-:W-:Y:S01]  /*12b0*/  IMAD.MOV.U32 R6, RZ, RZ, R7 ;  /* 0x000000ffff067224 */ /* 0x000fe200078e0007 */
[----:B------:R-:W-:Y:S02]  /*12c0*/  SHF.R.S32.HI R7, RZ, 0x1f, R4 ;  /* 0x0000001fff077819 */ /* 0x000fe40000011404 */
[----:B------:R-:W-:Y:S01]  /*12d0*/  STL [R1+0x444], RZ ;  /* 0x000444ff01007387 */ /* 0x000fe20000100800 */
[----:B------:R-:W-:Y:S01]  /*12e0*/  @!P2 IMAD.MOV R6, RZ, RZ, -R6 ;  /* 0x000000ffff06a224 */ /* 0x000fe200078e0a06 */
[----:B------:R-:W-:Y:S02]  /*12f0*/  @!P1 LOP3.LUT R6, RZ, R0, RZ, 0x33, !PT ;  /* 0x00000000ff069212 */ /* 0x000fe400078e33ff */
[----:B------:R-:W-:Y:S01]  /*1300*/  STL [R1+0x448], RZ ;  /* 0x000448ff01007387 */ /* 0x000fe20000100800 */
[----:B------:R-:W-:Y:S02]  /*1310*/  LEA.HI R7, R7, R4, RZ, 0x8 ;  /* 0x0000000407077211 */ /* 0x000fe400078f40ff */
[----:B------:R-:W-:Y:S01]  /*1320*/  IMAD.SHL.U32 R4, R6, 0x8, RZ ;  /* 0x0000000806047824 */ /* 0x000fe200078e00ff */
[----:B------:R-:W-:Y:S01]  /*1330*/  STL [R1+0x44c], RZ ;  /* 0x00044cff01007387 */ /* 0x000fe20000100800 */
[----:B------:R-:W-:-:S03]  /*1340*/  IMAD.MOV R6, RZ, RZ, -R6 ;  /* 0x000000ffff067224 */ /* 0x000fc600078e0a06 */
[----:B------:R-:W-:Y:S01]  /*1350*/  STL [R1+0x450], RZ ;  /* 0x000450ff01007387 */ /* 0x000fe20000100800 */
[----:B------:R-:W-:Y:S01]  /*1360*/  LEA.HI.SX32 R7, R7, -R4, 0x18 ;  /* 0x8000000407077211 */ /* 0x000fe200078fc2ff */
[----:B------:R-:W-:Y:S02]  /*1370*/  IMAD R13, R0, R6, R5 ;  /* 0x00000006000d7224 */ /* 0x000fe400078e0205 */
[----:B------:R-:W-:Y:S01]  /*1380*/  STL [R1+0x454], RZ ;  /* 0x000454ff01007387 */ /* 0x000fe20000100800 */
[----:B------:R-:W-:Y:S01]  /*1390*/  VIMNMX R8, R7, 0x8, PT ;  /* 0x0000000807087848 */ /* 0x000fe20003fe0100 */
[----:B------:R-:W-:Y:S02]  /*13a0*/  IMAD.MOV.U32 R6, RZ, RZ, RZ ;  /* 0x000000ffff067224 */ /* 0x000fe400078e00ff */
[----:B------:R-:W-:Y:S01]  /*13b0*/  STL [R1+0x458], RZ ;  /* 0x000458ff01007387 */ /* 0x000fe20000100800 */
[-C--:B------:R-:W-:Y:S02]  /*13c0*/  IABS R10, R8.reuse ;  /* 0x00000008000a7213 */ /* 0x080fe40000000000 */
[----:B------:R-:W-:Y:S01]  /*13d0*/  IABS R0, R8 ;  /* 0x0000000800007213 */ /* 0x000fe20000000000 */
[----:B------:R-:W-:Y:S01]  /*13e0*/  STL [R1+0x45c], RZ ;  /* 0x00045cff01007387 */ /* 0x000fe20000100800 */
[----:B------:R-:W0:Y:S03]  /*13f0*/  I2F.RP R9, R10 ;  /* 0x0000000a00097306 */ /* 0x000e260000209400 */
        /* <DEDUP_REMOVED lines=10> */
[----:B------:R-:W-:Y:S04]  /*14a0*/  STL [R1+0x480], RZ ;  /* 0x000480ff01007387 */ /* 0x000fe80000100800 */
[----:B------:R-:W-:Y:S01]  /*14b0*/  STL [R1+0x484], RZ ;  /* 0x000484ff01007387 */ /* 0x000fe20000100800 */
[----:B------:R-:W0:Y:S03]  /*14c0*/  F2I.FTZ.U32.TRUNC.NTZ R7, R7 ;  /* 0x0000000700077305 */ /* 0x000e26000021f000 */
[----:B------:R-:W-:Y:S04]  /*14d0*/  STL [R1+0x488], RZ ;  /* 0x000488ff01007387 */ /* 0x000fe80000100800 */
[----:B------:R-:W-:Y:S04]  /*14e0*/  STL [R1+0x48c], RZ ;  /* 0x00048cff01007387 */ /* 0x000fe80000100800 */
[----:B------:R-:W-:Y:S04]  /*14f0*/  STL [R1+0x490], RZ ;  /* 0x000490ff01007387 */ /* 0x000fe80000100800 */
[----:B------:R-:W-:Y:S01]  /*1500*/  STL [R1+0x494], RZ ;  /* 0x000494ff01007387 */ /* 0x000fe20000100800 */
[----:B0-----:R-:W-:-:S03]  /*1510*/  IMAD.MOV R11, RZ, RZ, -R7 ;  /* 0x000000ffff0b7224 */ /* 0x001fc600078e0a07 */
[----:B------:R-:W-:Y:S01]  /*1520*/  STL [R1+0x498], RZ ;  /* 0x000498ff01007387 */ /* 0x000fe20000100800 */
[----:B------:R-:W-:Y:S01]  /*1530*/  IMAD.MOV.U32 R5, RZ, RZ, R11 ;  /* 0x000000ffff057224 */ /* 0x000fe200078e000b */
[----:B------:R-:W-:Y:S02]  /*1540*/  IABS R11, R13 ;  /* 0x0000000d000b7213 */ /* 0x000fe40000000000 */
[----:B------:R-:W-:Y:S01]  /*1550*/  STL [R1+0x49c], RZ ;  /* 0x00049cff01007387 */ /* 0x000fe20000100800 */
[----:B------:R-:W-:-:S03]  /*1560*/  IMAD R5, R5, R10, RZ ;  /* 0x0000000a05057224 */ /* 0x000fc600078e02ff */
[----:B------:R-:W-:Y:S01]  /*1570*/  STL [R1+0x4a0], RZ ;  /* 0x0004a0ff01007387 */ /* 0x000fe20000100800 */
[----:B------:R-:W-:-:S03]  /*1580*/  IMAD.HI.U32 R6, R7, R5, R6 ;  /* 0x0000000507067227 */ /* 0x000fc600078e0006 */
[----:B------:R-:W-:Y:S01]  /*1590*/  STL [R1+0x4a4], RZ ;  /* 0x0004a4ff01007387 */ /* 0x000fe20000100800 */
[----:B------:R-:W-:Y:S02]  /*15a0*/  IMAD.MOV R5, RZ, RZ, -R0 ;  /* 0x000000ffff057224 */ /* 0x000fe400078e0a00 */
[----:B------:R-:W-:Y:S01]  /*15b0*/  IMAD.HI.U32 R0, R6, R11, RZ ;  /* 0x0000000b06007227 */ /* 0x000fe200078e00ff */
[----:B------:R-:W-:Y:S01]  /*15c0*/  STL [R1+0x4a8], RZ ;  /* 0x0004a8ff01007387 */ /* 0x000fe20000100800 */
[----:B-1----:R-:W-:Y:S02]  /*15d0*/  LOP3.LUT R6, R14, 0x3f, RZ, 0xc0, !PT ;  /* 0x0000003f0e067812 */ /* 0x002fe400078ec0ff */
[----:B------:R-:W-:Y:S01]  /*15e0*/  IMAD R5, R0, R5, R11 ;  /* 0x0000000500057224 */ /* 0x000fe200078e020b */
[----:B------:R-:W-:Y:S04]  /*15f0*/  STL [R1+0x4ac], RZ ;  /* 0x0004acff01007387 */ /* 0x000fe80000100800 */
[----:B------:R-:W-:Y:S01]  /*1600*/  STL [R1+0x4b0], RZ ;  /* 0x0004b0ff01007387 */ /* 0x000fe20000100800 */
[----:B------:R-:W-:-:S03]  /*1610*/  ISETP.GT.U32.AND P1, PT, R10, R5, PT ;  /* 0x000000050a00720c */ /* 0x000fc60003f24070 */
[----:B------:R-:W-:Y:S04]  /*1620*/  STL [R1+0x4b4], RZ ;  /* 0x0004b4ff01007387 */ /* 0x000fe80000100800 */
[----:B------:R-:W-:Y:S04]  /*1630*/  STL [R1+0x4b8], RZ ;  /* 0x0004b8ff01007387 */ /* 0x000fe80000100800 */
[----:B------:R-:W-:Y:S02]  /*1640*/  STL [R1+0x4bc], RZ ;  /* 0x0004bcff01007387 */ /* 0x000fe40000100800 */
[----:B------:R-:W-:-:S02]  /*1650*/  @!P1 IMAD.IADD R5, R5, 0x1, -R10 ;  /* 0x0000000105059824 */ /* 0x000fc400078e0a0a */
[----:B------:R-:W-:Y:S01]  /*1660*/  STL [R1+0x4c0], RZ ;  /* 0x0004c0ff01007387 */ /* 0x000fe20000100800 */
[----:B------:R-:W-:Y:S01]  /*1670*/  @!P1 VIADD R0, R0, 0x1 ;  /* 0x0000000100009836 */ /* 0x000fe20000000000 */
[----:B------:R-:W-:Y:S02]  /*1680*/  ISETP.NE.AND P1, PT, R8, RZ, PT ;  /* 0x000000ff0800720c */ /* 0x000fe40003f25270 */
[----:B------:R-:W-:Y:S01]  /*1690*/  STL [R1+0x4c4], RZ ;  /* 0x0004c4ff01007387 */ /* 0x000fe20000100800 */
[----:B------:R-:W-:Y:S02]  /*16a0*/  ISETP.GE.U32.AND P0, PT, R5, R10, PT ;  /* 0x0000000a0500720c */ /* 0x000fe40003f06070 */
[----:B------:R-:W-:Y:S01]  /*16b0*/  LOP3.LUT R5, R13, R8, RZ, 0x3c, !PT ;  /* 0x000000080d057212 */ /* 0x000fe200078e3cff */
[----:B------:R-:W-:Y:S03]  /*16c0*/  STL [R1+0x4c8], RZ ;  /* 0x0004c8ff01007387 */ /* 0x000fe60000100800 */
[----:B------:R-:W-:Y:S01]  /*16d0*/  ISETP.GE.AND P2, PT, R5, RZ, PT ;  /* 0x000000ff0500720c */ /* 0x000fe20003f46270 */
[----:B------:R-:W-:Y:S04]  /*16e0*/  STL [R1+0x4cc], RZ ;  /* 0x0004ccff01007387 */ /* 0x000fe80000100800 */
[----:B------:R-:W-:Y:S02]  /*16f0*/  STL [R1+0x860], RZ ;  /* 0x000860ff01007387 */ /* 0x000fe40000100800 */
[----:B------:R-:W-:-:S02]  /*1700*/  @P0 VIADD R0, R0, 0x1 ;  /* 0x0000000100000836 */ /* 0x000fc40000000000 */
[----:B------:R-:W-:Y:S04]  /*1710*/  STL [R1+0x864], RZ ;  /* 0x000864ff01007387 */ /* 0x000fe80000100800 */
[----:B------:R-:W-:Y:S01]  /*1720*/  STL [R1+0x868], RZ ;  /* 0x000868ff01007387 */ /* 0x000fe20000100800 */
[----:B------:R-:W-:Y:S01]  /*1730*/  @!P2 IMAD.MOV R0, RZ, RZ, -R0 ;  /* 0x000000ffff00a224 */ /* 0x000fe200078e0a00 */
[----:B------:R-:W-:Y:S02]  /*1740*/  @!P1 LOP3.LUT R0, RZ, R8, RZ, 0x33, !PT ;  /* 0x00000008ff009212 */ /* 0x000fe400078e33ff */
[----:B------:R-:W-:Y:S03]  /*1750*/  STL [R1+0x86c], RZ ;  /* 0x00086cff01007387 */ /* 0x000fe60000100800 */
[----:B------:R-:W-:Y:S01]  /*1760*/  IMAD.MOV R5, RZ, RZ, -R0 ;  /* 0x000000ffff057224 */ /* 0x000fe200078e0a00 */
[----:B------:R-:W-:Y:S01]  /*1770*/  STL [R1+0x850], RZ ;  /* 0x000850ff01007387 */ /* 0x000fe20000100800 */
[----:B------:R-:W-:-:S02]  /*1780*/  IMAD.SHL.U32 R10, R0, 0x80, RZ ;  /* 0x00000080000a7824 */ /* 0x000fc400078e00ff */
[----:B------:R-:W-:Y:S01]  /*1790*/  IMAD R5, R8, R5, R13 ;  /* 0x0000000508057224 */ /* 0x000fe200078e020d */
[----:B------:R-:W-:Y:S01]  /*17a0*/  STL [R1+0x854], RZ ;  /* 0x000854ff01007387 */ /* 0x000fe20000100800 */
[----:B------:R-:W-:Y:S02]  /*17b0*/  VIADD R0, R10, 0x1 ;  /* 0x000000010a007836 */ /* 0x000fe40000000000 */
[----:B------:R-:W-:Y:S01]  /*17c0*/  IMAD.IADD R4, R4, 0x1, R5 ;  /* 0x0000000104047824 */ /* 0x000fe200078e0205 */
[----:B------:R-:W-:Y:S01]  /*17d0*/  STL [R1+0x858], RZ ;  /* 0x000858ff01007387 */ /* 0x000fe20000100800 */
[----:B------:R-:W0:Y:S01]  /*17e0*/  LDC R5, c[0x0][0x230] ;  /* 0x00008c00ff057b82 */ /* 0x000e220000000800 */
[----:B------:R-:W-:Y:S02]  /*17f0*/  VIADD R7, R10, 0x2 ;  /* 0x000000020a077836 */ /* 0x000fe40000000000 */
[----:B------:R-:W-:Y:S01]  /*1800*/  STL [R1+0x85c], RZ ;  /* 0x00085cff01007387 */ /* 0x000fe20000100800 */
[----:B------:R-:W-:Y:S01]  /*1810*/  PRMT R8, R6, 0x6540, R4 ;  /* 0x0000654006087816 */ /* 0x000fe20000000004 */
[----:B------:R-:W-:-:S02]  /*1820*/  VIADD R9, R10, 0x50 ;  /* 0x000000500a097836 */ /* 0x000fc40000000000 */
[----:B------:R-:W-:Y:S01]  /*1830*/  STL [R1+0x840], RZ ;  /* 0x000840ff01007387 */ /* 0x000fe20000100800 */
[C---:B------:R-:W-:Y:S02]  /*1840*/  VIADD R29, R10.reuse, 0x75 ;  /* 0x000000750a1d7836 */ /* 0x040fe40000000000 */
[C---:B------:R-:W-:Y:S01]  /*1850*/  VIADD R28, R10.reuse, 0x76 ;  /* 0x000000760a1c7836 */ /* 0x040fe20000000000 */
[----:B------:R-:W-:Y:S01]  /*1860*/  STL [R1+0x844], RZ ;  /* 0x000844ff01007387 */ /* 0x000fe20000100800 */
[C---:B------:R-:W-:Y:S02]  /*1870*/  VIADD R27, R10.reuse, 0x77 ;  /* 0x000000770a1b7836 */ /* 0x040fe40000000000 */
[C---:B------:R-:W-:Y:S01]  /*1880*/  VIADD R26, R10.reuse, 0x78 ;  /* 0x000000780a1a7836 */ /* 0x040fe20000000000 */
[----:B------:R-:W-:Y:S01]  /*1890*/  STL [R1+0x848], RZ ;  /* 0x000848ff01007387 */ /* 0x000fe20000100800 */
[C---:B------:R-:W-:Y:S02]  /*18a0*/  VIADD R25, R10.reuse, 0x79 ;  /* 0x000000790a197836 */ /* 0x040fe40000000000 */
[C---:B------:R-:W-:Y:S01]  /*18b0*/  VIADD R24, R10.reuse, 0x7a ;  /* 0x0000007a0a187836 */ /* 0x040fe20000000000 */
[----:B------:R-:W-:Y:S01]  /*18c0*/  STL [R1+0x84c], RZ ;  /* 0x00084cff01007387 */ /* 0x000fe20000100800 */
[----:B------:R-:W-:-:S03]  /*18d0*/  VIADD R12, R10, 0x7b ;  /* 0x0000007b0a0c7836 */ /* 0x000fc60000000000 */
[----:B------:R-:W-:Y:S01]  /*18e0*/  STL [R1+0x830], RZ ;  /* 0x000830ff01007387 */ /* 0x000fe20000100800 */
[----:B0-----:R-:W-:-:S03]  /*18f0*/  VIADD R5, R5, 0x7f ;  /* 0x0000007f05057836 */ /* 0x001fc60000000000 */
[----:B------:R-:W-:Y:S02]  /*1900*/  STL [R1+0x834], RZ ;  /* 0x000834ff01007387 */ /* 0x000fe40000100800 */
[----:B------:R-:W-:Y:S01]  /*1910*/  ISETP.GE.AND P0, PT, R5, 0x80, PT ;  /* 0x000000800500780c */ /* 0x000fe20003f06270 */
[C---:B------:R-:W-:Y:S01]  /*1920*/  VIADD R5, R10.reuse, 0x3 ;  /* 0x000000030a057836 */ /* 0x040fe20000000000 */
        /* <DEDUP_REMOVED lines=202> */
[----:B------:R-:W-:Y:S04]  /*25d0*/  STL [R1+0xe3c], R10 ;  /* 0x000e3c0a01007387 */ /* 0x000fe80000100800 */
[----:B------:R0:W-:Y:S04]  /*25e0*/  STL [R1+0x2ac], R0 ;  /* 0x0002ac0001007387 */ /* 0x0001e80000100800 */
[----:B------:R1:W-:Y:S04]  /*25f0*/  STL [R1+0x2a8], R7 ;  /* 0x0002a80701007387 */ /* 0x0003e80000100800 */
[----:B------:R2:W-:Y:S01]  /*2600*/  STL [R1+0x2a4], R5 ;  /* 0x0002a40501007387 */ /* 0x0005e20000100800 */
[----:B0-----:R-:W-:-:S02]  /*2610*/  VIADD R0, R10, 0x4 ;  /* 0x000000040a007836 */ /* 0x001fc40000000000 */
[----:B-1----:R-:W-:-:S03]  /*2620*/  VIADD R7, R10, 0x5 ;  /* 0x000000050a077836 */ /* 0x002fc60000000000 */
[----:B------:R0:W-:Y:S01]  /*2630*/  STL [R1+0x2a0], R0 ;  /* 0x0002a00001007387 */ /* 0x0001e20000100800 */
[----:B--2---:R-:W-:-:S03]  /*2640*/  VIADD R5, R10, 0x6 ;  /* 0x000000060a057836 */ /* 0x004fc60000000000 */
[----:B------:R1:W-:Y:S04]  /*2650*/  STL [R1+0x29c], R7 ;  /* 0x00029c0701007387 */ /* 0x0003e80000100800 */
[----:B------:R2:W-:Y:S01]  /*2660*/  STL [R1+0x298], R5 ;  /* 0x0002980501007387 */ /* 0x0005e20000100800 */
[C---:B0-----:R-:W-:Y:S02]  /*2670*/  VIADD R0, R10.reuse, 0x7 ;  /* 0x000000070a007836 */ /* 0x041fe40000000000 */
        /* <DEDUP_REMOVED lines=147> */
[----:B------:R1:W-:Y:S01]  /*2fb0*/  STL [R1+0xac], R7 ;  /* 0x0000ac0701007387 */ /* 0x0003e20000100800 */
[C---:B0-----:R-:W-:Y:S02]  /*2fc0*/  VIADD R0, R10.reuse, 0x52 ;  /* 0x000000520a007836 */ /* 0x041fe40000000000 */
[----:B-1----:R-:W-:-:S03]  /*2fd0*/  VIADD R7, R10, 0x56 ;  /* 0x000000560a077836 */ /* 0x002fc60000000000 */
[----:B------:R0:W-:Y:S04]  /*2fe0*/  STL [R1+0xa8], R0 ;  /* 0x0000a80001007387 */ /* 0x0001e80000100800 */
[----:B------:R1:W-:Y:S01]  /*2ff0*/  STL [R1+0xa4], R5 ;  /* 0x0000a40501007387 */ /* 0x0003e20000100800 */
[C---:B0-----:R-:W-:Y:S02]  /*3000*/  VIADD R0, R10.reuse, 0x54 ;  /* 0x000000540a007836 */ /* 0x041fe40000000000 */
[----:B-1----:R-:W-:-:S03]  /*3010*/  VIADD R5, R10, 0x55 ;  /* 0x000000550a057836 */ /* 0x002fc60000000000 */
[----:B------:R0:W-:Y:S04]  /*3020*/  STL [R1+0xa0], R0 ;  /* 0x0000a00001007387 */ /* 0x0001e80000100800 */
        /* <DEDUP_REMOVED lines=8> */
[----:B0-----:R-:W-:Y:S02]  /*30b0*/  IMAD.SHL.U32 R0, R4, 0x100, RZ ;  /* 0x0000010004007824 */ /* 0x001fe400078e00ff */
[C---:B------:R-:W-:Y:S02]  /*30c0*/  VIADD R4, R10.reuse, 0x5c ;  /* 0x0000005c0a047836 */ /* 0x040fe40000000000 */
[C---:B-1----:R-:W-:Y:S02]  /*30d0*/  VIADD R5, R10.reuse, 0x5a ;  /* 0x0000005a0a057836 */ /* 0x042fe40000000000 */
[----:B--2---:R-:W-:-:S03]  /*30e0*/  VIADD R7, R10, 0x5b ;  /* 0x0000005b0a077836 */ /* 0x004fc60000000000 */
[----:B------:R0:W-:Y:S04]  /*30f0*/  STL [R1+0x80], R5 ;  /* 0x0000800501007387 */ /* 0x0001e80000100800 */
[----:B------:R1:W-:Y:S01]  /*3100*/  STL [R1+0x7c], R7 ;  /* 0x00007c0701007387 */ /* 0x0003e20000100800 */
[----:B0-----:R-:W-:Y:S01]  /*3110*/  LOP3.LUT R5, R0, 0x40, R6, 0xfe, !PT ;  /* 0x0000004000057812 */ /* 0x001fe200078efe06 */
[C---:B------:R-:W-:Y:S02]  /*3120*/  VIADD R0, R10.reuse, 0x5d ;  /* 0x0000005d0a007836 */ /* 0x040fe40000000000 */
[C---:B------:R-:W-:Y:S02]  /*3130*/  VIADD R6, R10.reuse, 0x7d ;  /* 0x0000007d0a067836 */ /* 0x040fe40000000000 */
[----:B------:R0:W-:Y:S01]  /*3140*/  STL [R1+0xfdc], R5 ;  /* 0x000fdc0501007387 */ /* 0x0001e20000100800 */
[----:B-1----:R-:W-:-:S03]  /*3150*/  VIADD R7, R10, 0x7c ;  /* 0x0000007c0a077836 */ /* 0x002fc60000000000 */
[----:B------:R-:W-:Y:S04]  /*3160*/  STL [R1+0xfd8], R8 ;  /* 0x000fd80801007387 */ /* 0x000fe80000100800 */
[----:B------:R1:W-:Y:S01]  /*3170*/  STL [R1+0x78], R4 ;  /* 0x0000780401007387 */ /* 0x0003e20000100800 */
[----:B0-----:R-:W-:-:S03]  /*3180*/  VIADD R5, R10, 0x60 ;  /* 0x000000600a057836 */ /* 0x001fc60000000000 */
[----:B------:R0:W-:Y:S01]  /*3190*/  STL [R1+0x74], R0 ;  /* 0x0000740001007387 */ /* 0x0001e20000100800 */
[C---:B-1----:R-:W-:Y:S02]  /*31a0*/  VIADD R4, R10.reuse, 0x5e ;  /* 0x0000005e0a047836 */ /* 0x042fe40000000000 */
[----:B0-----:R-:W-:-:S03]  /*31b0*/  VIADD R0, R10, 0x5f ;  /* 0x0000005f0a007836 */ /* 0x001fc60000000000 */
        /* <DEDUP_REMOVED lines=43> */
[----:B------:R1:W-:Y:S01]  /*3470*/  STL [R1], R0 ;  /* 0x0000000001007387 */ /* 0x0003e20000100800 */
[----:B0-----:R-:W-:Y:S01]  /*3480*/  VIADD R4, R10, 0x7f ;  /* 0x0000007f0a047836 */ /* 0x001fe20000000000 */
[C---:B------:R-:W-:Y:S02]  /*3490*/  LOP3.LUT R10, R8.reuse, 0x80, RZ, 0xfc, !PT ;  /* 0x00000080080a7812 */ /* 0x040fe400078efcff */
[----:B-1----:R-:W-:-:S03]  /*34a0*/  LOP3.LUT R0, R8, 0xc0, RZ, 0xfc, !PT ;  /* 0x000000c008007812 */ /* 0x002fc600078efcff */
[----:B------:R0:W-:Y:S04]  /*34b0*/  STL [R1+0xfe4], R10 ;  /* 0x000fe40a01007387 */ /* 0x0001e80000100800 */
[----:B------:R0:W-:Y:S01]  /*34c0*/  STL [R1+0xfe0], R0 ;  /* 0x000fe00001007387 */ /* 0x0001e20000100800 */
[----:B------:R-:W-:Y:S05]  /*34d0*/  @!P0 BRA `(.L_x_0) ;  /* 0x000008e400b48947 */ /* 0x000fea0003800000 */
[----:B------:R1:W-:Y:S01]  /*34e0*/  STL [R1+0x2f88], R25 ;  /* 0x002f881901007387 */ /* 0x0003e20000100800 */
[----:B------:R-:W-:Y:S01]  /*34f0*/  IABS R13, R2 ;  /* 0x00000002000d7213 */ /* 0x000fe20000000000 */
[----:B------:R-:W-:Y:S01]  /*3500*/  ULDC.64 UR6, c[0x0][0x218] ;  /* 0x0000860000067ab9 */ /* 0x000fe20000000a00 */
[----:B0-----:R-:W-:Y:S01]  /*3510*/  IABS R0, R3 ;  /* 0x0000000300007213 */ /* 0x001fe20000000000 */
[----:B------:R-:W-:Y:S01]  /*3520*/  ULDC UR34, c[0x0][0x240] ;  /* 0x0000900000227ab9 */ /* 0x000fe20000000800 */
[----:B------:R-:W-:Y:S01]  /*3530*/  IABS R21, R4 ;  /* 0x0000000400157213 */ /* 0x000fe20000000000 */
[----:B------:R-:W-:Y:S01]  /*3540*/  ULDC UR15, c[0x0][0x234] ;  /* 0x00008d00000f7ab9 */ /* 0x000fe20000000800 */
[----:B------:R-:W-:Y:S01]  /*3550*/  ISETP.GE.AND P2, PT, R4, RZ, PT ;  /* 0x000000ff0400720c */ /* 0x000fe20003f46270 */
[----:B------:R-:W-:Y:S01]  /*3560*/  ULDC UR16, c[0x0][0x238] ;  /* 0x00008e0000107ab9 */ /* 0x000fe20000000800 */
[----:B------:R-:W-:Y:S01]  /*3570*/  ULDC UR17, c[0x0][0x238] ;  /* 0x00008e0000117ab9 */ /* 0x000fe20000000800 */
[----:B-1----:R-:W2:Y:S01]  /*3580*/  LDL R25, [R1+0xfd8] ;  /* 0x000fd80001197983 */ /* 0x002ea20000100800 */
[----:B------:R-:W-:Y:S01]  /*3590*/  ULDC UR18, c[0x0][0x238] ;  /* 0x00008e0000127ab9 */ /* 0x000fe20000000800 */
[----:B------:R-:W-:Y:S01]  /*35a0*/  ULDC UR19, c[0x0][0x238] ;  /* 0x00008e0000137ab9 */ /* 0x000fe20000000800 */
[----:B------:R-:W-:Y:S01]  /*35b0*/  ULDC UR20, c[0x0][0x238] ;  /* 0x00008e0000147ab9 */ /* 0x000fe20000000800 */
[----:B------:R0:W-:Y:S01]  /*35c0*/  STL [R1+0x2f84], R26 ;  /* 0x002f841a01007387 */ /* 0x0001e20000100800 */
[----:B------:R-:W-:Y:S01]  /*35d0*/  ULDC UR21, c[0x0][0x238] ;  /* 0x00008e0000157ab9 */ /* 0x000fe20000000800 */
        /* <DEDUP_REMOVED lines=8> */
[----:B0-----:R-:W3:Y:S01]  /*3660*/  LDL R26, [R1+0xfdc] ;  /* 0x000fdc00011a7983 */ /* 0x001ee20000100800 */
        /* <DEDUP_REMOVED lines=13> */
[----:B0-----:R-:W4:Y:S01]  /*3740*/  LDL R27, [R1+0xfe4] ;  /* 0x000fe400011b7983 */ /* 0x001f220000100800 */
        /* <DEDUP_REMOVED lines=13> */
[----:B0-----:R-:W5:Y:S01]  /*3820*/  LDL R28, [R1+0xfe0] ;  /* 0x000fe000011c7983 */ /* 0x001f620000100800 */
        /* <DEDUP_REMOVED lines=14> */
[----:B------:R-:W0:Y:S03]  /*3910*/  I2F.RP R8, R13 ;  /* 0x0000000d00087306 */ /* 0x000e260000209400 */
[----:B------:R1:W-:Y:S05]  /*3920*/  STL [R1+0x2f60], R3 ;  /* 0x002f600301007387 */ /* 0x0003ea0000100800 */
[----:B------:R-:W0:Y:S01]  /*3930*/  I2F.RP R10, R0 ;  /* 0x00000000000a7306 */ /* 0x000e220000209400 */
[----:B-1----:R-:W-:-:S07]  /*3940*/  IMAD.MOV.U32 R3, RZ, RZ, R9 ;  /* 0x000000ffff037224 */ /* 0x002fce00078e0009 */
[----:B0-----:R-:W0:Y:S08]  /*3950*/  MUFU.RCP R8, R8 ;  /* 0x0000000800087308 */ /* 0x001e300000001000 */
[----:B------:R-:W1:Y:S01]  /*3960*/  MUFU.RCP R10, R10 ;  /* 0x0000000a000a7308 */ /* 0x000e620000001000 */
[----:B0-----:R-:W-:-:S07]  /*3970*/  VIADD R8, R8, 0xffffffe ;  /* 0x0ffffffe08087836 */ /* 0x001fce0000000000 */
[----:B------:R-:W0:Y:S01]  /*3980*/  F2I.FTZ.U32.TRUNC.NTZ R9, R8 ;  /* 0x0000000800097305 */ /* 0x000e22000021f000 */
[----:B-1----:R-:W-:-:S07]  /*3990*/  VIADD R10, R10, 0xffffffe ;  /* 0x0ffffffe0a0a7836 */ /* 0x002fce0000000000 */
[----:B------:R1:W1:Y:S01]  /*39a0*/  F2I.FTZ.U32.TRUNC.NTZ R11, R10 ;  /* 0x0000000a000b7305 */ /* 0x000262000021f000 */
[----:B0-----:R-:W-:Y:S02]  /*39b0*/  IMAD.MOV R8, RZ, RZ, -R9 ;  /* 0x000000ffff087224 */ /* 0x001fe400078e0a09 */
[----:B-1----:R-:W-:Y:S02]  /*39c0*/  IMAD.MOV.U32 R10, RZ, RZ, RZ ;  /* 0x000000ffff0a7224 */ /* 0x002fe400078e00ff */
[----:B------:R-:W-:Y:S02]  /*39d0*/  IMAD R15, R8, R13, RZ ;  /* 0x0000000d080f7224 */ /* 0x000fe400078e02ff */
[----:B------:R-:W-:Y:S02]  /*39e0*/  IMAD.MOV.U32 R8, RZ, RZ, RZ ;  /* 0x000000ffff087224 */ /* 0x000fe400078e00ff */
[----:B------:R-:W-:Y:S02]  /*39f0*/  IMAD.MOV R20, RZ, RZ, -R11 ;  /* 0x000000ffff147224 */ /* 0x000fe400078e0a0b */
[----:B------:R-:W-:-:S04]  /*3a00*/  IMAD.HI.U32 R15, R9, R15, R8 ;  /* 0x0000000f090f7227 */ /* 0x000fc800078e0008 */
[----:B------:R-:W-:-:S04]  /*3a10*/  IMAD R20, R20, R0, RZ ;  /* 0x0000000014147224 */ /* 0x000fc800078e02ff */
[----:B------:R-:W-:Y:S01]  /*3a20*/  IMAD.HI.U32 R10, R11, R20, R10 ;  /* 0x000000140b0a7227 */ /* 0x000fe200078e000a */
[----:B------:R-:W-:-:S05]  /*3a30*/  IABS R20, R5 ;  /* 0x0000000500147213 */ /* 0x000fca0000000000 */
[----:B------:R-:W-:-:S04]  /*3a40*/  IMAD.HI.U32 R4, R10, R21, RZ ;  /* 0x000000150a047227 */ /* 0x000fc800078e00ff */
[----:B------:R-:W-:Y:S02]  /*3a50*/  IMAD.MOV R4, RZ, RZ, -R4 ;  /* 0x000000ffff047224 */ /* 0x000fe400078e0a04 */
[----:B------:R-:W-:-:S04]  /*3a60*/  IMAD.HI.U32 R23, R10, R20, RZ ;  /* 0x000000140a177227 */ /* 0x000fc800078e00ff */
[----:B------:R-:W-:Y:S02]  /*3a70*/  IMAD R4, R0, R4, R21 ;  /* 0x0000000400047224 */ /* 0x000fe400078e0215 */
[----:B------:R-:W-:-:S04]  /*3a80*/  IMAD.MOV R23, RZ, RZ, -R23 ;  /* 0x000000ffff177224 */ /* 0x000fc800078e0a17 */
[----:B------:R-:W-:Y:S01]  /*3a90*/  IMAD R20, R0, R23, R20 ;  /* 0x0000001700147224 */ /* 0x000fe200078e0214 */
[----:B--2---:R-:W-:-:S05]  /*3aa0*/  IABS R14, R25 ;  /* 0x00000019000e7213 */ /* 0x004fca0000000000 */
[----:B------:R-:W-:-:S04]  /*3ab0*/  IMAD.HI.U32 R19, R15, R14, RZ ;  /* 0x0000000e0f137227 */ /* 0x000fc800078e00ff */
[----:B------:R-:W-:-:S04]  /*3ac0*/  IMAD.MOV R19, RZ, RZ, -R19 ;  /* 0x000000ffff137224 */ /* 0x000fc800078e0a13 */
[----:B------:R-:W-:Y:S01]  /*3ad0*/  IMAD R14, R13, R19, R14 ;  /* 0x000000130d0e7224 */ /* 0x000fe200078e020e */
[----:B---3--:R-:W-:Y:S02]  /*3ae0*/  IABS R17, R26 ;  /* 0x0000001a00117213 */ /* 0x008fe40000000000 */
[----:B------:R-:W-:Y:S02]  /*3af0*/  ISETP.GE.AND P6, PT, R25, RZ, PT ;  /* 0x000000ff1900720c */ /* 0x000fe40003fc6270 */
[----:B------:R-:W-:Y:S01]  /*3b00*/  ISETP.GT.U32.AND P0, PT, R13, R14, PT ;  /* 0x0000000e0d00720c */ /* 0x000fe20003f04070 */
[----:B------:R-:W-:Y:S01]  /*3b10*/  IMAD.HI.U32 R18, R15, R17, RZ ;  /* 0x000000110f127227 */ /* 0x000fe200078e00ff */
[----:B------:R-:W-:-:S03]  /*3b20*/  IABS R19, R6 ;  /* 0x0000000600137213 */ /* 0x000fc60000000000 */
[----:B------:R-:W-:-:S04]  /*3b30*/  IMAD.MOV R18, RZ, RZ, -R18 ;  /* 0x000000ffff127224 */ /* 0x000fc800078e0a12 */
[C---:B------:R-:W-:Y:S01]  /*3b40*/  IMAD R11, R13.reuse, R18, R17 ;  /* 0x000000120d0b7224 */ /* 0x040fe200078e0211 */
[----:B----4-:R-:W-:Y:S01]  /*3b50*/  IABS R9, R27 ;  /* 0x0000001b00097213 */ /* 0x010fe20000000000 */
[----:B------:R-:W-:Y:S01]  /*3b60*/  IMAD.HI.U32 R17, R10, R19, RZ ;  /* 0x000000130a117227 */ /* 0x000fe200078e00ff */
[----:B------:R-:W-:Y:S02]  /*3b70*/  IABS R18, R7 ;  /* 0x0000000700127213 */ /* 0x000fe40000000000 */
[----:B------:R-:W-:Y:S01]  /*3b80*/  ISETP.GT.U32.AND P1, PT, R13, R11, PT ;  /* 0x0000000b0d00720c */ /* 0x000fe20003f24070 */
[----:B------:R-:W-:-:S04]  /*3b90*/  IMAD.HI.U32 R16, R15, R9, RZ ;  /* 0x000000090f107227 */ /* 0x000fc800078e00ff */
[----:B------:R-:W-:Y:S02]  /*3ba0*/  IMAD.MOV R16, RZ, RZ, -R16 ;  /* 0x000000ffff107224 */ /* 0x000fe400078e0a10 */
[----:B------:R-:W-:Y:S02]  /*3bb0*/  @!P0 IMAD.IADD R14, R14, 0x1, -R13 ;  /* 0x000000010e0e8824 */ /* 0x000fe400078e0a0d */
[C---:B------:R-:W-:Y:S01]  /*3bc0*/  IMAD R9, R13.reuse, R16, R9 ;  /* 0x000000100d097224 */ /* 0x040fe200078e0209 */
[----:B-----5:R-:W-:Y:S01]  /*3bd0*/  IABS R8, R28 ;  /* 0x0000001c00087213 */ /* 0x020fe20000000000 */
[----:B------:R-:W-:Y:S01]  /*3be0*/  IMAD.HI.U32 R16, R10, R18, RZ ;  /* 0x000000120a107227 */ /* 0x000fe200078e00ff */
[C---:B------:R-:W-:Y:S02]  /*3bf0*/  ISETP.GT.U32.AND P0, PT, R13.reuse, R14, PT ;  /* 0x0000000e0d00720c */ /* 0x040fe40003f04070 */
[----:B------:R-:W-:Y:S01]  /*3c00*/  ISETP.GT.U32.AND P3, PT, R13, R9, PT ;  /* 0x000000090d00720c */ /* 0x000fe20003f64070 */
[----:B------:R-:W-:-:S04]  /*3c10*/  IMAD.HI.U32 R15, R15, R8, RZ ;  /* 0x000000080f0f7227 */ /* 0x000fc800078e00ff */
[----:B------:R-:W-:Y:S02]  /*3c20*/  IMAD.MOV R15, RZ, RZ, -R15 ;  /* 0x000000ffff0f7224 */ /* 0x000fe400078e0a0f */
[--C-:B------:R-:W-:Y:S02]  /*3c30*/  @!P1 IMAD.IADD R11, R11, 0x1, -R13.reuse ;  /* 0x000000010b0b9824 */ /* 0x100fe400078e0a0d */
[C---:B------:R-:W-:Y:S01]  /*3c40*/  IMAD R8, R13.reuse, R15, R8 ;  /* 0x0000000f0d087224 */ /* 0x040fe200078e0208 */
[----:B------:R-:W-:Y:S01]  /*3c50*/  IABS R22, R29 ;  /* 0x0000001d00167213 */ /* 0x000fe20000000000 */
[----:B------:R-:W-:Y:S01]  /*3c60*/  IMAD.MOV R16, RZ, RZ, -R16 ;  /* 0x000000ffff107224 */ /* 0x000fe200078e0a10 */
[----:B------:R-:W-:Y:S01]  /*3c70*/  ISETP.GT.U32.AND P1, PT, R13, R11, PT ;  /* 0x0000000b0d00720c */ /* 0x000fe20003f24070 */
[----:B------:R-:W-:Y:S01]  /*3c80*/  @!P3 IMAD.IADD R9, R9, 0x1, -R13 ;  /* 0x000000010909b824 */ /* 0x000fe200078e0a0d */
[----:B------:R-:W-:Y:S01]  /*3c90*/  ISETP.GT.U32.AND P4, PT, R13, R8, PT ;  /* 0x000000080d00720c */ /* 0x000fe20003f84070 */
[----:B------:R-:W-:-:S03]  /*3ca0*/  IMAD.HI.U32 R15, R10, R22, RZ ;  /* 0x000000160a0f7227 */ /* 0x000fc600078e00ff */
[----:B------:R-:W-:Y:S01]  /*3cb0*/  ISETP.GT.U32.AND P3, PT, R13, R9, PT ;  /* 0x000000090d00720c */ /* 0x000fe20003f64070 */
[----:B------:R-:W-:Y:S01]  /*3cc0*/  IMAD.MOV R15, RZ, RZ, -R15 ;  /* 0x000000ffff0f7224 */ /* 0x000fe200078e0a0f */
[----:B------:R-:W-:Y:S01]  /*3cd0*/  ISETP.GE.AND P5, PT, R27, RZ, PT ;  /* 0x000000ff1b00720c */ /* 0x000fe20003fa6270 */
[----:B------:R-:W-:Y:S02]  /*3ce0*/  IMAD.MOV R17, RZ, RZ, -R17 ;  /* 0x000000ffff117224 */ /* 0x000fe400078e0a11 */
[----:B------:R-:W-:Y:S02]  /*3cf0*/  IMAD R15, R0, R15, R22 ;  /* 0x0000000f000f7224 */ /* 0x000fe400078e0216 */
[----:B------:R-:W2:Y:S02]  /*3d00*/  LDL.LU R22, [R1+0x7c] ;  /* 0x00007c0001167983 */ /* 0x000ea40000300800 */
[--C-:B------:R-:W-:Y:S02]  /*3d10*/  @!P4 IMAD.IADD R8, R8, 0x1, -R13.reuse ;  /* 0x000000010808c824 */ /* 0x100fe400078e0a0d */
[----:B------:R-:W3:Y:S03]  /*3d20*/  LDL.LU R25, [R1+0x2f88] ;  /* 0x002f880001197983 */ /* 0x000ee60000300800 */
[----:B------:R-:W-:Y:S01]  /*3d30*/  ISETP.GT.U32.AND P4, PT, R13, R8, PT ;  /* 0x000000080d00720c */ /* 0x000fe20003f84070 */
[----:B------:R-:W-:-:S02]  /*3d40*/  @!P0 IMAD.IADD R14, R14, 0x1, -R13 ;  /* 0x000000010e0e8824 */ /* 0x000fc400078e0a0d */
[----:B------:R-:W-:Y:S02]  /*3d50*/  IMAD R16, R0, R16, R18 ;  /* 0x0000001000107224 */ /* 0x000fe400078e0212 */
[----:B------:R-:W-:Y:S02]  /*3d60*/  IMAD.MOV.U32 R18, RZ, RZ, R14 ;  /* 0x000000ffff127224 */ /* 0x000fe400078e000e */
[--C-:B------:R-:W-:Y:S01]  /*3d70*/  @!P3 IMAD.IADD R9, R9, 0x1, -R13.reuse ;  /* 0x000000010909b824 */ /* 0x100fe200078e0a0d */
[----:B------:R-:W-:Y:S01]  /*3d80*/  ISETP.GE.AND P3, PT, R26, RZ, PT ;  /* 0x000000ff1a00720c */ /* 0x000fe20003f66270 */
[----:B------:R-:W-:Y:S01]  /*3d90*/  @!P6 IMAD.MOV R18, RZ, RZ, -R18 ;  /* 0x000000ffff12e224 */ /* 0x000fe200078e0a12 */
[----:B------:R-:W-:Y:S01]  /*3da0*/  ISETP.GT.U32.AND P6, PT, R0, R4, PT ;  /* 0x000000040000720c */ /* 0x000fe20003fc4070 */
[--C-:B------:R-:W-:Y:S02]  /*3db0*/  @!P1 IMAD.IADD R11, R11, 0x1, -R13.reuse ;  /* 0x000000010b0b9824 */ /* 0x100fe400078e0a0d */
[----:B------:R-:W-:Y:S01]  /*3dc0*/  @!P4 IMAD.IADD R8, R8, 0x1, -R13 ;  /* 0x000000010808c824 */ /* 0x000fe200078e0a0d */
[C---:B------:R-:W-:Y:S01]  /*3dd0*/  ISETP.GT.U32.AND P4, PT, R0.reuse, R15, PT ;  /* 0x0000000f0000720c */ /* 0x040fe20003f84070 */
[----:B------:R-:W-:Y:S01]  /*3de0*/  IMAD R17, R0, R17, R19 ;  /* 0x0000001100117224 */ /* 0x000fe200078e0213 */
[----:B------:R-:W-:Y:S01]  /*3df0*/  ISETP.GE.AND P1, PT, R28, RZ, PT ;  /* 0x000000ff1c00720c */ /* 0x000fe20003f26270 */
[----:B------:R-:W-:Y:S01]  /*3e00*/  IMAD.MOV.U32 R19, RZ, RZ, R9 ;  /* 0x000000ffff137224 */ /* 0x000fe200078e0009 */
[----:B------:R-:W-:Y:S01]  /*3e10*/  ISETP.NE.AND P0, PT, R2, RZ, PT ;  /* 0x000000ff0200720c */ /* 0x000fe20003f05270 */
[----:B------:R-:W4:Y:S02]  /*3e20*/  LDL.LU R26, [R1+0x2f84] ;  /* 0x002f8400011a7983 */ /* 0x000f240000300800 */
[----:B------:R-:W-:Y:S01]  /*3e30*/  @!P5 IMAD.MOV R19, RZ, RZ, -R19 ;  /* 0x000000ffff13d224 */ /* 0x000fe200078e0a13 */
[----:B------:R-:W-:Y:S01]  /*3e40*/  ISETP.GT.U32.AND P5, PT, R0, R17, PT ;  /* 0x000000110000720c */ /* 0x000fe20003fa4070 */
[----:B------:R-:W-:Y:S01]  /*3e50*/  @!P3 IMAD.MOV R11, RZ, RZ, -R11 ;  /* 0x000000ffff0bb224 */ /* 0x000fe200078e0a0b */
[----:B------:R-:W-:Y:S01]  /*3e60*/  LOP3.LUT R2, RZ, R2, RZ, 0x33, !PT ;  /* 0x00000002ff027212 */ /* 0x000fe200078e33ff */
[--C-:B------:R-:W-:Y:S01]  /*3e70*/  @!P6 IMAD.IADD R4, R4, 0x1, -R0.reuse ;  /* 0x000000010404e824 */ /* 0x100fe200078e0a00 */
[----:B------:R-:W5:Y:S01]  /*3e80*/  LDL.LU R27, [R1+0x2f80] ;  /* 0x002f8000011b7983 */ /* 0x000f620000300800 */
[----:B------:R-:W-:-:S02]  /*3e90*/  @!P4 IMAD.IADD R15, R15, 0x1, -R0 ;  /* 0x000000010f0fc824 */ /* 0x000fc400078e0a00 */
[----:B------:R-:W-:Y:S01]  /*3ea0*/  @!P1 IMAD.MOV R8, RZ, RZ, -R8 ;  /* 0x000000ffff089224 */ /* 0x000fe200078e0a08 */
[----:B------:R-:W-:Y:S01]  /*3eb0*/  SEL R21, R2, R18, !P0 ;  /* 0x0000001202157207 */ /* 0x000fe20004000000 */
[----:B------:R-:W2:Y:S01]  /*3ec0*/  LDL.LU R28, [R1+0x2f7c] ;  /* 0x002f7c00011c7983 */ /* 0x000ea20000300800 */
[----:B------:R-:W-:Y:S02]  /*3ed0*/  ISETP.GT.U32.AND P6, PT, R0, R15, PT ;  /* 0x0000000f0000720c */ /* 0x000fe40003fc4070 */
[C---:B------:R-:W-:Y:S02]  /*3ee0*/  SEL R18, R2.reuse, R11, !P0 ;  /* 0x0000000b02127207 */ /* 0x040fe40004000000 */
[----:B------:R-:W-:Y:S02]  /*3ef0*/  SEL R11, R2, R19, !P0 ;  /* 0x00000013020b7207 */ /* 0x000fe40004000000 */
[----:B------:R-:W-:Y:S02]  /*3f00*/  ISETP.GT.U32.AND P1, PT, R0, R4, PT ;  /* 0x000000040000720c */ /* 0x000fe40003f24070 */
[----:B------:R-:W-:Y:S01]  /*3f10*/  SEL R2, R2, R8, !P0 ;  /* 0x0000000802027207 */ /* 0x000fe20004000000 */
[----:B------:R-:W-:Y:S01]  /*3f20*/  STL [R1+0x2d0], R21 ;  /* 0x0002d01501007387 */ /* 0x000fe20000100800 */
[----:B------:R-:W-:-:S02]  /*3f30*/  IABS R14, R24 ;  /* 0x00000018000e7213 */ /* 0x000fc40000000000 */
[C---:B------:R-:W-:Y:S01]  /*3f40*/  ISETP.GT.U32.AND P3, PT, R0.reuse, R20, PT ;  /* 0x000000140000720c */ /* 0x040fe20003f64070 */
[----:B------:R-:W-:Y:S01]  /*3f50*/  STL [R1+0x2c4], R18 ;  /* 0x0002c41201007387 */ /* 0x000fe20000100800 */
[----:B------:R-:W-:Y:S01]  /*3f60*/  @!P5 IMAD.IADD R17, R17, 0x1, -R0 ;  /* 0x000000011111d824 */ /* 0x000fe200078e0a00 */
[----:B------:R-:W-:Y:S02]  /*3f70*/  ISETP.GT.U32.AND P4, PT, R0, R16, PT ;  /* 0x000000100000720c */ /* 0x000fe40003f84070 */
[----:B------:R-:W-:Y:S01]  /*3f80*/  STL [R1+0x2b8], R11 ;  /* 0x0002b80b01007387 */ /* 0x000fe20000100800 */
[----:B------:R-:W-:-:S03]  /*3f90*/  ISETP.GE.AND P5, PT, R29, RZ, PT ;  /* 0x000000ff1d00720c */ /* 0x000fc60003fa6270 */
[----:B------:R0:W-:Y:S01]  /*3fa0*/  STL [R1+0x2b0], R2 ;  /* 0x0002b00201007387 */ /* 0x0001e20000100800 */
[--C-:B------:R-:W-:Y:S02]  /*3fb0*/  @!P6 IMAD.IADD R15, R15, 0x1, -R0.reuse ;  /* 0x000000010f0fe824 */ /* 0x100fe400078e0a00 */
[--C-:B------:R-:W-:Y:S01]  /*3fc0*/  @!P1 IMAD.IADD R4, R4, 0x1, -R0.reuse ;  /* 0x0000000104049824 */ /* 0x100fe200078e0a00 */
[----:B------:R-:W-:Y:S01]  /*3fd0*/  ISETP.GE.AND P0, PT, R5, RZ, PT ;  /* 0x000000ff0500720c */ /* 0x000fe20003f06270 */
[----:B------:R-:W-:Y:S01]  /*3fe0*/  @!P3 IMAD.IADD R20, R20, 0x1, -R0 ;  /* 0x000000011414b824 */ /* 0x000fe200078e0a00 */
[----:B------:R-:W2:Y:S01]  /*3ff0*/  LDL.LU R29, [R1+0x2f78] ;  /* 0x002f7800011d7983 */ /* 0x000ea20000300800 */
[----:B0-----:R-:W-:-:S04]  /*4000*/  IMAD.HI.U32 R2, R10, R14, RZ ;  /* 0x0000000e0a027227 */ /* 0x001fc800078e00ff */
[----:B------:R-:W-:Y:S02]  /*4010*/  IMAD.MOV R2, RZ, RZ, -R2 ;  /* 0x000000ffff027224 */ /* 0x000fe400078e0a02 */
[----:B------:R-:W-:Y:S02]  /*4020*/  IMAD.MOV.U32 R5, RZ, RZ, R4 ;  /* 0x000000ffff057224 */ /* 0x000fe400078e0004 */
[----:B------:R-:W-:Y:S02]  /*4030*/  IMAD R14, R0, R2, R14 ;  /* 0x00000002000e7224 */ /* 0x000fe400078e020e */
[----:B------:R-:W-:Y:S02]  /*4040*/  IMAD.MOV.U32 R2, RZ, RZ, R15 ;  /* 0x000000ffff027224 */ /* 0x000fe400078e000f */
[----:B------:R-:W-:Y:S01]  /*4050*/  @!P4 IMAD.IADD R16, R16, 0x1, -R0 ;  /* 0x000000011010c824 */ /* 0x000fe200078e0a00 */
[----:B------:R-:W-:Y:S01]  /*4060*/  ISETP.GT.U32.AND P4, PT, R0, R20, PT ;  /* 0x000000140000720c */ /* 0x000fe20003f84070 */
[----:B------:R-:W-:-:S02]  /*4070*/  @!P5 IMAD.MOV R2, RZ, RZ, -R2 ;  /* 0x000000ffff02d224 */ /* 0x000fc400078e0a02 */
[----:B------:R-:W-:-:S03]  /*4080*/  @!P2 IMAD.MOV R5, RZ, RZ, -R5 ;  /* 0x000000ffff05a224 */ /* 0x000fc600078e0a05 */
[----:B------:R0:W-:Y:S04]  /*4090*/  STL [R1+0x2f64], R2 ;  /* 0x002f640201007387 */ /* 0x0001e80000100800 */
[----:B------:R-:W-:Y:S01]  /*40a0*/  STL [R1+0x8c], R5 ;  /* 0x00008c0501007387 */ /* 0x000fe20000100800 */
[----:B------:R-:W-:-:S03]  /*40b0*/  ISETP.GT.U32.AND P1, PT, R0, R17, PT ;  /* 0x000000110000720c */ /* 0x000fc60003f24070 */
[----:B------:R-:W2:Y:S01]  /*40c0*/  LDL.LU R23, [R1] ;  /* 0x0000000001177983 */ /* 0x000ea20000300800 */
[----:B------:R-:W-:Y:S01]  /*40d0*/  ISETP.GT.U32.AND P6, PT, R0, R16, PT ;  /* 0x000000100000720c */ /* 0x000fe20003fc4070 */
[----:B------:R-:W-:Y:S01]  /*40e0*/  @!P4 IMAD.IADD R20, R20, 0x1, -R0 ;  /* 0x000000011414c824 */ /* 0x000fe200078e0a00 */
[----:B------:R-:W-:Y:S02]  /*40f0*/  ISETP.GE.AND P3, PT, R6, RZ, PT ;  /* 0x000000ff0600720c */ /* 0x000fe40003f66270 */
[----:B------:R-:W-:Y:S01]  /*4100*/  ISETP.GE.AND P2, PT, R7, RZ, PT ;  /* 0x000000ff0700720c */ /* 0x000fe20003f46270 */
[----:B0-----:R-:W-:-:S04]  /*4110*/  IMAD.MOV.U32 R2, RZ, RZ, R20 ;  /* 0x000000ffff027224 */ /* 0x001fc800078e0014 */
[----:B------:R-:W-:Y:S02]  /*4120*/  @!P0 IMAD.MOV R2, RZ, RZ, -R2 ;  /* 0x000000ffff028224 */ /* 0x000fe400078e0a02 */
[--C-:B------:R-:W-:Y:S02]  /*4130*/  @!P1 IMAD.IADD R17, R17, 0x1, -R0.reuse ;  /* 0x0000000111119824 */ /* 0x100fe400078e0a00 */
[----:B------:R-:W-:Y:S01]  /*4140*/  @!P6 IMAD.IADD R16, R16, 0x1, -R0 ;  /* 0x000000011010e824 */ /* 0x000fe200078e0a00 */
[----:B------:R0:W-:Y:S01]  /*4150*/  STL [R1+0x58], R2 ;  /* 0x0000580201007387 */ /* 0x0001e20000100800 */
[----:B------:R-:W-:-:S04]  /*4160*/  IMAD.MOV.U32 R8, RZ, RZ, R17 ;  /* 0x000000ffff087224 */ /* 0x000fc800078e0011 */
[----:B------:R-:W-:Y:S02]  /*4170*/  @!P3 IMAD.MOV R8, RZ, RZ, -R8 ;  /* 0x000000ffff08b224 */ /* 0x000fe400078e0a08 */
[----:B0-----:R-:W-:-:S04]  /*4180*/  IMAD.MOV.U32 R2, RZ, RZ, R16 ;  /* 0x000000ffff027224 */ /* 0x001fc800078e0010 */
[----:B------:R-:W-:Y:S01]  /*4190*/  @!P2 IMAD.MOV R2, RZ, RZ, -R2 ;  /* 0x000000ffff02a224 */ /* 0x000fe200078e0a02 */
[----:B------:R-:W-:Y:S04]  /*41a0*/  STL [R1+0x28], R8 ;  /* 0x0000280801007387 */ /* 0x000fe80000100800 */
[----:B------:R0:W-:Y:S04]  /*41b0*/  STL [R1+0x24], R2 ;  /* 0x0000240201007387 */ /* 0x0001e80000100800 */
[----:B------:R-:W2:Y:S01]  /*41c0*/  LDL.LU R21, [R1+0x8] ;  /* 0x0000080001157983 */ /* 0x000ea20000300800 */
[----:B------:R-:W-:-:S05]  /*41d0*/  IABS R13, R12 ;  /* 0x0000000c000d7213 */ /* 0x000fca0000000000 */
[----:B------:R-:W-:-:S04]  /*41e0*/  IMAD.HI.U32 R9, R10, R13, RZ ;  /* 0x0000000d0a097227 */ /* 0x000fc800078e00ff */
[----:B------:R-:W-:-:S04]  /*41f0*/  IMAD.MOV R9, RZ, RZ, -R9 ;  /* 0x000000ffff097224 */ /* 0x000fc800078e0a09 */
[C---:B------:R-:W-:Y:S01]  /*4200*/  IMAD R13, R0.reuse, R9, R13 ;  /* 0x00000009000d7224 */ /* 0x040fe200078e020d */
[----:B------:R-:W-:-:S04]  /*4210*/  ISETP.GT.U32.AND P4, PT, R0, R14, PT ;  /* 0x0000000e0000720c */ /* 0x000fc80003f84070 */
[----:B------:R-:W-:-:S09]  /*4220*/  ISETP.GT.U32.AND P5, PT, R0, R13, PT ;  /* 0x0000000d0000720c */ /* 0x000fd20003fa4070 */
[----:B------:R-:W-:-:S04]  /*4230*/  @!P4 IMAD.IADD R14, R14, 0x1, -R0 ;  /* 0x000000010e0ec824 */ /* 0x000fc800078e0a00 */
[----:B------:R-:W-:-:S05]  /*4240*/  @!P5 IMAD.IADD R13, R13, 0x1, -R0 ;  /* 0x000000010d0dd824 */ /* 0x000fca00078e0a00 */
[----:B------:R-:W-:Y:S02]  /*4250*/  ISETP.GT.U32.AND P4, PT, R0, R13, PT ;  /* 0x0000000d0000720c */ /* 0x000fe40003f84070 */
[----:B------:R-:W-:-:S11]  /*4260*/  ISETP.GE.AND P1, PT, R12, RZ, PT ;  /* 0x000000ff0c00720c */ /* 0x000fd60003f26270 */
[----:B------:R-:W-:-:S04]  /*4270*/  @!P4 IMAD.IADD R13, R13, 0x1, -R0 ;  /* 0x000000010d0dc824 */ /* 0x000fc800078e0a00 */
[----:B0-----:R-:W-:-:S04]  /*4280*/  IMAD.MOV.U32 R2, RZ, RZ, R13 ;  /* 0x000000ffff027224 */ /* 0x001fc800078e000d */
[----:B------:R-:W-:Y:S01]  /*4290*/  @!P1 IMAD.MOV R2, RZ, RZ, -R2 ;  /* 0x000000ffff029224 */ /* 0x000fe200078e0a02 */
[----:B------:R-:W-:-:S04]  /*42a0*/  ISETP.GT.U32.AND P0, PT, R0, R14, PT ;  /* 0x0000000e0000720c */ /* 0x000fc80003f04070 */
[----:B------:R0:W-:Y:S04]  /*42b0*/  STL [R1+0x20], R2 ;  /* 0x0000200201007387 */ /* 0x0001e80000100800 */
[----:B------:R-:W2:Y:S01]  /*42c0*/  LDL.LU R11, [R1+0xc] ;  /* 0x00000c00010b7983 */ /* 0x000ea20000300800 */
[----:B------:R-:W-:-:S03]  /*42d0*/  ISETP.GE.AND P6, PT, R24, RZ, PT ;  /* 0x000000ff1800720c */ /* 0x000fc60003fc6270 */
[----:B------:R-:W2:Y:S01]  /*42e0*/  LDL.LU R18, [R1+0x10] ;  /* 0x0000100001127983 */ /* 0x000ea20000300800 */
[----:B------:R-:W-:-:S03]  /*42f0*/  @!P0 IMAD.IADD R14, R14, 0x1, -R0 ;  /* 0x000000010e0e8824 */ /* 0x000fc600078e0a00 */
[----:B------:R-:W2:Y:S01]  /*4300*/  LDL.LU R20, [R1+0x14] ;  /* 0x0000140001147983 */ /* 0x000ea20000300800 */
[----:B0-----:R-:W-:-:S05]  /*4310*/  IMAD.MOV.U32 R2, RZ, RZ, R14 ;  /* 0x000000ffff027224 */ /* 0x001fca00078e000e */
[----:B------:R-:W-:-:S05]  /*4320*/  @!P6 IMAD.MOV R2, RZ, RZ, -R2 ;  /* 0x000000ffff02e224 */ /* 0x000fca00078e0a02 */
[----:B------:R0:W-:Y:S01]  /*4330*/  STL [R1+0x1c], R2 ;  /* 0x00001c0201007387 */ /* 0x0001e20000100800 */
[----:B---3--:R-:W-:-:S05]  /*4340*/  IABS R4, R25 ;  /* 0x0000001900047213 */ /* 0x008fca0000000000 */
[----:B------:R-:W-:-:S04]  /*4350*/  IMAD.HI.U32 R6, R10, R4, RZ ;  /* 0x000000040a067227 */ /* 0x000fc800078e00ff */
[----:B------:R-:W-:-:S04]  /*4360*/  IMAD.MOV R7, RZ, RZ, -R6 ;  /* 0x000000ffff077224 */ /* 0x000fc800078e0a06 */
[----:B------:R-:W-:-:S05]  /*4370*/  IMAD R4, R0, R7, R4 ;  /* 0x0000000700047224 */ /* 0x000fca00078e0204 */
[----:B------:R-:W-:-:S13]  /*4380*/  ISETP.GT.U32.AND P3, PT, R0, R4, PT ;  /* 0x000000040000720c */ /* 0x000fda0003f64070 */
[----:B------:R-:W-:-:S05]  /*4390*/  @!P3 IMAD.IADD R4, R4, 0x1, -R0 ;  /* 0x000000010404b824 */ /* 0x000fca00078e0a00 */
[----:B------:R-:W-:Y:S02]  /*43a0*/  ISETP.GT.U32.AND P3, PT, R0, R4, PT ;  /* 0x000000040000720c */ /* 0x000fe40003f64070 */
[----:B------:R-:W-:Y:S02]  /*43b0*/  ISETP.GE.AND P5, PT, R25, RZ, PT ;  /* 0x000000ff1900720c */ /* 0x000fe40003fa6270 */
[----:B----4-:R-:W-:-:S05]  /*43c0*/  IABS R5, R26 ;  /* 0x0000001a00057213 */ /* 0x010fca0000000000 */
[----:B------:R-:W-:-:S04]  /*43d0*/  IMAD.HI.U32 R6, R10, R5, RZ ;  /* 0x000000050a067227 */ /* 0x000fc800078e00ff */
[----:B------:R-:W-:Y:S02]  /*43e0*/  @!P3 IMAD.IADD R4, R4, 0x1, -R0 ;  /* 0x000000010404b824 */ /* 0x000fe400078e0a00 */
[----:B------:R-:W-:Y:S02]  /*43f0*/  IMAD.MOV R7, RZ, RZ, -R6 ;  /* 0x000000ffff077224 */ /* 0x000fe400078e0a06 */
[----:B0-----:R-:W-:Y:S02]  /*4400*/  IMAD.MOV.U32 R2, RZ, RZ, R4 ;  /* 0x000000ffff027224 */ /* 0x001fe400078e0004 */
[----:B------:R-:W-:Y:S02]  /*4410*/  IMAD R5, R0, R7, R5 ;  /* 0x0000000700057224 */ /* 0x000fe400078e0205 */
[----:B------:R-:W-:-:S03]  /*4420*/  @!P5 IMAD.MOV R2, RZ, RZ, -R2 ;  /* 0x000000ffff02d224 */ /* 0x000fc600078e0a02 */
[----:B------:R-:W-:Y:S02]  /*4430*/  ISETP.GT.U32.AND P4, PT, R0, R5, PT ;  /* 0x000000050000720c */ /* 0x000fe40003f84070 */
[----:B------:R0:W-:Y:S04]  /*4440*/  STL [R1+0x4], R2 ;  /* 0x0000040201007387 */ /* 0x0001e80000100800 */
[----:B0-----:R-:W3:Y:S07]  /*4450*/  LDL.LU R2, [R1+0x18] ;  /* 0x0000180001027983 */ /* 0x001eee0000300800 */
[----:B------:R-:W-:Y:S01]  /*4460*/  @!P4 IMAD.IADD R5, R5, 0x1, -R0 ;  /* 0x000000010505c824 */ /* 0x000fe200078e0a00 */
[----:B-----5:R-:W-:-:S02]  /*4470*/  IABS R6, R27 ;  /* 0x0000001b00067213 */ /* 0x020fc40000000000 */
[----:B--2---:R-:W-:Y:S02]  /*4480*/  IABS R15, R28 ;  /* 0x0000001c000f7213 */ /* 0x004fe40000000000 */
[----:B------:R-:W-:Y:S01]  /*4490*/  ISETP.GT.U32.AND P4, PT, R0, R5, PT ;  /* 0x000000050000720c */ /* 0x000fe20003f84070 */
[----:B------:R-:W-:-:S04]  /*44a0*/  IMAD.HI.U32 R7, R10, R6, RZ ;  /* 0x000000060a077227 */ /* 0x000fc800078e00ff */
[----:B------:R-:W-:Y:S01]  /*44b0*/  IMAD.HI.U32 R9, R10, R15, RZ ;  /* 0x0000000f0a097227 */ /* 0x000fe200078e00ff */
[----:B------:R-:W-:Y:S02]  /*44c0*/  IABS R13, R23 ;  /* 0x00000017000d7213 */ /* 0x000fe40000000000 */
[----:B------:R-:W-:Y:S02]  /*44d0*/  ISETP.GE.AND P5, PT, R23, RZ, PT ;  /* 0x000000ff1700720c */ /* 0x000fe40003fa6270 */
[----:B------:R-:W2:Y:S01]  /*44e0*/  LDL.LU R23, [R1+0x2c] ;  /* 0x00002c0001177983 */ /* 0x000ea20000300800 */
[----:B------:R-:W-:Y:S01]  /*44f0*/  IMAD.MOV R7, RZ, RZ, -R7 ;  /* 0x000000ffff077224 */ /* 0x000fe200078e0a07 */
[----:B------:R-:W-:Y:S01]  /*4500*/  ISETP.GE.AND P2, PT, R26, RZ, PT ;  /* 0x000000ff1a00720c */ /* 0x000fe20003f46270 */
[----:B------:R-:W-:Y:S02]  /*4510*/  IMAD.MOV R9, RZ, RZ, -R9 ;  /* 0x000000ffff097224 */ /* 0x000fe400078e0a09 */
[C---:B------:R-:W-:Y:S01]  /*4520*/  IMAD R6, R0.reuse, R7, R6 ;  /* 0x0000000700067224 */ /* 0x040fe200078e0206 */
[----:B------:R-:W-:Y:S01]  /*4530*/  IABS R7, R29 ;  /* 0x0000001d00077213 */ /* 0x000fe20000000000 */
[----:B------:R-:W-:-:S02]  /*4540*/  IMAD R15, R0, R9, R15 ;  /* 0x00000009000f7224 */ /* 0x000fc400078e020f */
[----:B------:R-:W-:-:S04]  /*4550*/  IMAD.HI.U32 R9, R10, R13, RZ ;  /* 0x0000000d0a097227 */ /* 0x000fc800078e00ff */
[----:B------:R-:W-:Y:S02]  /*4560*/  @!P4 IMAD.IADD R5, R5, 0x1, -R0 ;  /* 0x000000010505c824 */ /* 0x000fe400078e0a00 */
[----:B------:R-:W-:Y:S02]  /*4570*/  IMAD.MOV R4, RZ, RZ, -R9 ;  /* 0x000000ffff047224 */ /* 0x000fe400078e0a09 */
[----:B------:R-:W-:-:S04]  /*4580*/  IMAD.HI.U32 R8, R10, R7, RZ ;  /* 0x000000070a087227 */ /* 0x000fc800078e00ff */
[----:B------:R-:W-:Y:S02]  /*4590*/  IMAD.MOV.U32 R9, RZ, RZ, R5 ;  /* 0x000000ffff097224 */ /* 0x000fe400078e0005 */
[----:B------:R-:W-:Y:S02]  /*45a0*/  IMAD.MOV R8, RZ, RZ, -R8 ;  /* 0x000000ffff087224 */ /* 0x000fe400078e0a08 */
[----:B------:R-:W-:Y:S02]  /*45b0*/  @!P2 IMAD.MOV R9, RZ, RZ, -R9 ;  /* 0x000000ffff09a224 */ /* 0x000fe400078e0a09 */
[----:B------:R-:W-:-:S03]  /*45c0*/  IMAD R5, R0, R8, R7 ;  /* 0x0000000800057224 */ /* 0x000fc600078e0207 */
[----:B------:R0:W-:Y:S01]  /*45d0*/  STL [R1+0x98], R9 ;  /* 0x0000980901007387 */ /* 0x0001e20000100800 */
[----:B------:R-:W-:Y:S02]  /*45e0*/  ISETP.GE.AND P2, PT, R21, RZ, PT ;  /* 0x000000ff1500720c */ /* 0x000fe40003f46270 */
[----:B------:R-:W-:Y:S02]  /*45f0*/  IABS R8, R21 ;  /* 0x0000001500087213 */ /* 0x000fe40000000000 */
[----:B------:R-:W4:Y:S01]  /*4600*/  LDL.LU R21, [R1+0x30] ;  /* 0x0000300001157983 */ /* 0x000f220000300800 */
[----:B------:R-:W-:-:S13]  /*4610*/  ISETP.GT.U32.AND P6, PT, R0, R6, PT ;  /* 0x000000060000720c */ /* 0x000fda0003fc4070 */
[----:B------:R-:W-:-:S05]  /*4620*/  @!P6 IMAD.IADD R6, R6, 0x1, -R0 ;  /* 0x000000010606e824 */ /* 0x000fca00078e0a00 */
[----:B------:R-:W-:Y:S02]  /*4630*/  ISETP.GT.U32.AND P6, PT, R0, R6, PT ;  /* 0x000000060000720c */ /* 0x000fe40003fc4070 */
[----:B------:R-:W-:-:S11]  /*4640*/  ISETP.GE.AND P0, PT, R27, RZ, PT ;  /* 0x000000ff1b00720c */ /* 0x000fd60003f06270 */
[----:B------:R-:W-:-:S04]  /*4650*/  @!P6 IMAD.IADD R6, R6, 0x1, -R0 ;  /* 0x000000010606e824 */ /* 0x000fc800078e0a00 */
[----:B------:R-:W-:-:S04]  /*4660*/  IMAD.MOV.U32 R16, RZ, RZ, R6 ;  /* 0x000000ffff107224 */ /* 0x000fc800078e0006 */
[----:B------:R-:W-:Y:S01]  /*4670*/  @!P0 IMAD.MOV R16, RZ, RZ, -R16 ;  /* 0x000000ffff108224 */ /* 0x000fe200078e0a10 */
[C---:B------:R-:W-:Y:S01]  /*4680*/  ISETP.GT.U32.AND P6, PT, R0.reuse, R5, PT ;  /* 0x000000050000720c */ /* 0x040fe20003fc4070 */
[----:B------:R-:W-:-:S03]  /*4690*/  IMAD R13, R0, R4, R13 ;  /* 0x00000004000d7224 */ /* 0x000fc600078e020d */
[----:B------:R1:W-:Y:S04]  /*46a0*/  STL [R1+0x19c], R16 ;  /* 0x00019c1001007387 */ /* 0x0003e80000100800 */
[----:B------:R-:W5:Y:S01]  /*46b0*/  LDL.LU R25, [R1+0x34] ;  /* 0x0000340001197983 */ /* 0x000f620000300800 */
[C---:B------:R-:W-:Y:S02]  /*46c0*/  ISETP.GT.U32.AND P4, PT, R0.reuse, R15, PT ;  /* 0x0000000f0000720c */ /* 0x040fe40003f84070 */
[----:B------:R-:W-:Y:S01]  /*46d0*/  ISETP.GT.U32.AND P0, PT, R0, R13, PT ;  /* 0x0000000d0000720c */ /* 0x000fe20003f04070 */
[----:B------:R-:W5:Y:S01]  /*46e0*/  LDL.LU R24, [R1+0x38] ;  /* 0x0000380001187983 */ /* 0x000f620000300800 */
[----:B------:R-:W-:Y:S01]  /*46f0*/  @!P6 IMAD.IADD R5, R5, 0x1, -R0 ;  /* 0x000000010505e824 */ /* 0x000fe200078e0a00 */
[----:B------:R-:W-:-:S08]  /*4700*/  IABS R4, R11 ;  /* 0x0000000b00047213 */ /* 0x000fd00000000000 */
[--C-:B------:R-:W-:Y:S02]  /*4710*/  @!P4 IMAD.IADD R15, R15, 0x1, -R0.reuse ;  /* 0x000000010f0fc824 */ /* 0x100fe400078e0a00 */
[----:B------:R-:W-:Y:S01]  /*4720*/  @!P0 IMAD.IADD R13, R13, 0x1, -R0 ;  /* 0x000000010d0d8824 */ /* 0x000fe200078e0a00 */
[----:B------:R-:W-:Y:S01]  /*4730*/  ISETP.GT.U32.AND P0, PT, R0, R5, PT ;  /* 0x000000050000720c */ /* 0x000fe20003f04070 */
[----:B0-----:R-:W-:Y:S01]  /*4740*/  IMAD.HI.U32 R9, R10, R4, RZ ;  /* 0x000000040a097227 */ /* 0x001fe200078e00ff */
[----:B------:R-:W-:-:S03]  /*4750*/  ISETP.GT.U32.AND P4, PT, R0, R15, PT ;  /* 0x0000000f0000720c */ /* 0x000fc60003f84070 */
[----:B------:R-:W-:Y:S02]  /*4760*/  IMAD.MOV R9, RZ, RZ, -R9 ;  /* 0x000000ffff097224 */ /* 0x000fe400078e0a09 */
[----:B------:R-:W-:Y:S01]  /*4770*/  IMAD.HI.U32 R7, R10, R8, RZ ;  /* 0x000000080a077227 */ /* 0x000fe200078e00ff */
[----:B------:R-:W-:Y:S02]  /*4780*/  ISETP.GE.AND P1, PT, R28, RZ, PT ;  /* 0x000000ff1c00720c */ /* 0x000fe40003f26270 */
[----:B------:R-:W-:Y:S01]  /*4790*/  ISETP.GE.AND P3, PT, R29, RZ, PT ;  /* 0x000000ff1d00720c */ /* 0x000fe20003f66270 */
[C---:B------:R-:W-:Y:S02]  /*47a0*/  IMAD R4, R0.reuse, R9, R4 ;  /* 0x0000000900047224 */ /* 0x040fe400078e0204 */
[----:B------:R-:W-:Y:S02]  /*47b0*/  IMAD.MOV R7, RZ, RZ, -R7 ;  /* 0x000000ffff077224 */ /* 0x000fe400078e0a07 */
[----:B------:R-:W-:Y:S01]  /*47c0*/  @!P0 IMAD.IADD R5, R5, 0x1, -R0 ;  /* 0x0000000105058824 */ /* 0x000fe200078e0a00 */
[C---:B------:R-:W-:Y:S01]  /*47d0*/  ISETP.GT.U32.AND P0, PT, R0.reuse, R4, PT ;  /* 0x000000040000720c */ /* 0x040fe20003f04070 */
[----:B------:R-:W-:-:S02]  /*47e0*/  IMAD R8, R0, R7, R8 ;  /* 0x0000000700087224 */ /* 0x000fc400078e0208 */
[----:B------:R-:W-:Y:S02]  /*47f0*/  @!P4 IMAD.IADD R15, R15, 0x1, -R0 ;  /* 0x000000010f0fc824 */ /* 0x000fe400078e0a00 */
[----:B-1----:R-:W-:Y:S01]  /*4800*/  IMAD.MOV.U32 R16, RZ, RZ, R5 ;  /* 0x000000ffff107224 */ /* 0x002fe200078e0005 */
[----:B------:R-:W-:Y:S01]  /*4810*/  ISETP.GT.U32.AND P6, PT, R0, R8, PT ;  /* 0x000000080000720c */ /* 0x000fe20003fc4070 */
[----:B------:R-:W-:Y:S01]  /*4820*/  @!P1 IMAD.MOV R15, RZ, RZ, -R15 ;  /* 0x000000ffff0f9224 */ /* 0x000fe200078e0a0f */
[----:B------:R-:W-:Y:S01]  /*4830*/  IABS R12, R20 ;  /* 0x00000014000c7213 */ /* 0x000fe20000000000 */
[----:B------:R-:W-:Y:S01]  /*4840*/  @!P3 IMAD.MOV R16, RZ, RZ, -R16 ;  /* 0x000000ffff10b224 */ /* 0x000fe200078e0a10 */
[----:B------:R-:W-:Y:S02]  /*4850*/  IABS R14, R18 ;  /* 0x00000012000e7213 */ /* 0x000fe40000000000 */
[----:B------:R-:W-:Y:S01]  /*4860*/  STL [R1+0x194], R15 ;  /* 0x0001940f01007387 */ /* 0x000fe20000100800 */
[----:B------:R-:W-:Y:S01]  /*4870*/  @!P0 IMAD.IADD R4, R4, 0x1, -R0 ;  /* 0x0000000104048824 */ /* 0x000fe200078e0a00 */
[----:B------:R-:W-:-:S02]  /*4880*/  ISETP.GE.AND P0, PT, R18, RZ, PT ;  /* 0x000000ff1200720c */ /* 0x000fc40003f06270 */
[----:B------:R-:W5:Y:S01]  /*4890*/  LDL.LU R19, [R1+0x3c] ;  /* 0x00003c0001137983 */ /* 0x000f620000300800 */
[----:B------:R-:W-:-:S03]  /*48a0*/  IMAD.HI.U32 R7, R10, R12, RZ ;  /* 0x0000000c0a077227 */ /* 0x000fc600078e00ff */
[----:B------:R-:W-:Y:S01]  /*48b0*/  STL [R1+0x198], R16 ;  /* 0x0001981001007387 */ /* 0x000fe20000100800 */
[----:B------:R-:W-:-:S03]  /*48c0*/  @!P6 IMAD.IADD R8, R8, 0x1, -R0 ;  /* 0x000000010808e824 */ /* 0x000fc600078e0a00 */
[----:B------:R-:W5:Y:S01]  /*48d0*/  LDL.LU R18, [R1+0x40] ;  /* 0x0000400001127983 */ /* 0x000f620000300800 */
[----:B------:R-:W-:Y:S01]  /*48e0*/  IMAD.MOV R7, RZ, RZ, -R7 ;  /* 0x000000ffff077224 */ /* 0x000fe200078e0a07 */
[C---:B------:R-:W-:Y:S02]  /*48f0*/  ISETP.GT.U32.AND P1, PT, R0.reuse, R13, PT ;  /* 0x0000000d0000720c */ /* 0x040fe40003f24070 */
[C---:B------:R-:W-:Y:S01]  /*4900*/  ISETP.GT.U32.AND P6, PT, R0.reuse, R8, PT ;  /* 0x000000080000720c */ /* 0x040fe20003fc4070 */
[----:B------:R-:W-:Y:S01]  /*4910*/  IMAD R12, R0, R7, R12 ;  /* 0x00000007000c7224 */ /* 0x000fe200078e020c */
[----:B------:R-:W-:Y:S01]  /*4920*/  ISETP.GE.AND P4, PT, R11, RZ, PT ;  /* 0x000000ff0b00720c */ /* 0x000fe20003f86270 */
[----:B------:R-:W-:-:S08]  /*4930*/  IMAD.HI.U32 R9, R10, R14, RZ ;  /* 0x0000000e0a097227 */ /* 0x000fd000078e00ff */
[--C-:B------:R-:W-:Y:S01]  /*4940*/  @!P1 IMAD.IADD R13, R13, 0x1, -R0.reuse ;  /* 0x000000010d0d9824 */ /* 0x100fe200078e0a00 */
[----:B------:R-:W-:Y:S01]  /*4950*/  ISETP.GT.U32.AND P1, PT, R0, R12, PT ;  /* 0x0000000c0000720c */ /* 0x000fe20003f24070 */
[----:B------:R-:W-:Y:S02]  /*4960*/  @!P6 IMAD.IADD R8, R8, 0x1, -R0 ;  /* 0x000000010808e824 */ /* 0x000fe400078e0a00 */
[----:B------:R-:W-:Y:S02]  /*4970*/  @!P5 IMAD.MOV R13, RZ, RZ, -R13 ;  /* 0x000000ffff0dd224 */ /* 0x000fe400078e0a0d */
[----:B------:R-:W-:-:S03]  /*4980*/  IMAD.MOV R9, RZ, RZ, -R9 ;  /* 0x000000ffff097224 */ /* 0x000fc600078e0a09 */
[----:B------:R0:W-:Y:S01]  /*4990*/  STL [R1+0x18c], R13 ;  /* 0x00018c0d01007387 */ /* 0x0001e20000100800 */
[----:B------:R-:W-:-:S04]  /*49a0*/  IMAD R14, R0, R9, R14 ;  /* 0x00000009000e7224 */ /* 0x000fc800078e020e */
[----:B------:R-:W-:Y:S01]  /*49b0*/  @!P1 IMAD.IADD R12, R12, 0x1, -R0 ;  /* 0x000000010c0c9824 */ /* 0x000fe200078e0a00 */
[----:B------:R-:W-:Y:S01]  /*49c0*/  ISETP.GT.U32.AND P3, PT, R0, R14, PT ;  /* 0x0000000e0000720c */ /* 0x000fe20003f64070 */
[----:B0-----:R-:W-:-:S04]  /*49d0*/  IMAD.MOV.U32 R13, RZ, RZ, R8 ;  /* 0x000000ffff0d7224 */ /* 0x001fc800078e0008 */
[----:B------:R-:W-:-:S08]  /*49e0*/  @!P2 IMAD.MOV R13, RZ, RZ, -R13 ;  /* 0x000000ffff0da224 */ /* 0x000fd000078e0a0d */
[----:B------:R-:W-:Y:S01]  /*49f0*/  @!P3 IMAD.IADD R14, R14, 0x1, -R0 ;  /* 0x000000010e0eb824 */ /* 0x000fe200078e0a00 */
[----:B------:R0:W-:Y:S04]  /*4a00*/  STL [R1+0x190], R13 ;  /* 0x0001900d01007387 */ /* 0x0001e80000100800 */
[----:B------:R-:W-:-:S13]  /*4a10*/  ISETP.GT.U32.AND P1, PT, R0, R14, PT ;  /* 0x0000000e0000720c */ /* 0x000fda0003f24070 */
[----:B------:R-:W-:Y:S01]  /*4a20*/  @!P1 IMAD.IADD R14, R14, 0x1, -R0 ;  /* 0x000000010e0e9824 */ /* 0x000fe200078e0a00 */
[----:B---3--:R-:W-:-:S05]  /*4a30*/  IABS R6, R2 ;  /* 0x0000000200067213 */ /* 0x008fca0000000000 */
[----:B------:R-:W-:-:S04]  /*4a40*/  IMAD.HI.U32 R7, R10, R6, RZ ;  /* 0x000000060a077227 */ /* 0x000fc800078e00ff */
[----:B------:R-:W-:-:S04]  /*4a50*/  IMAD.MOV R7, RZ, RZ, -R7 ;  /* 0x000000ffff077224 */ /* 0x000fc800078e0a07 */
[----:B------:R-:W-:-:S05]  /*4a60*/  IMAD R6, R0, R7, R6 ;  /* 0x0000000700067224 */ /* 0x000fca00078e0206 */
[----:B------:R-:W-:Y:S02]  /*4a70*/  ISETP.GT.U32.AND P6, PT, R0, R6, PT ;  /* 0x000000060000720c */ /* 0x000fe40003fc4070 */
[----:B--2---:R-:W-:-:S05]  /*4a80*/  IABS R11, R23 ;  /* 0x00000017000b7213 */ /* 0x004fca0000000000 */
[----:B------:R-:W-:-:S04]  /*4a90*/  IMAD.HI.U32 R15, R10, R11, RZ ;  /* 0x0000000b0a0f7227 */ /* 0x000fc800078e00ff */
[----:B------:R-:W-:-:S04]  /*4aa0*/  IMAD.MOV R15, RZ, RZ, -R15 ;  /* 0x000000ffff0f7224 */ /* 0x000fc800078e0a0f */
[----:B------:R-:W-:Y:S02]  /*4ab0*/  IMAD R11, R0, R15, R11 ;  /* 0x0000000f000b7224 */ /* 0x000fe400078e020b */
[----:B------:R-:W-:Y:S01]  /*4ac0*/  @!P6 IMAD.IADD R6, R6, 0x1, -R0 ;  /* 0x000000010606e824 */ /* 0x000fe200078e0a00 */
[C---:B------:R-:W-:Y:S02]  /*4ad0*/  ISETP.GT.U32.AND P6, PT, R0.reuse, R12, PT ;  /* 0x0000000c0000720c */ /* 0x040fe40003fc4070 */
[----:B------:R-:W-:-:S11]  /*4ae0*/  ISETP.GT.U32.AND P2, PT, R0, R11, PT ;  /* 0x0000000b0000720c */ /* 0x000fd60003f44070 */
[--C-:B------:R-:W-:Y:S01]  /*4af0*/  @!P6 IMAD.IADD R12, R12, 0x1, -R0.reuse ;  /* 0x000000010c0ce824 */ /* 0x100fe200078e0a00 */
[----:B------:R-:W-:Y:S01]  /*4b00*/  ISETP.GE.AND P6, PT, R2, RZ, PT ;  /* 0x000000ff0200720c */ /* 0x000fe20003fc6270 */
[----:B------:R-:W-:Y:S01]  /*4b10*/  @!P2 IMAD.IADD R11, R11, 0x1, -R0 ;  /* 0x000000010b0ba824 */ /* 0x000fe200078e0a00 */
[----:B------:R-:W-:Y:S01]  /*4b20*/  ISETP.GE.AND P2, PT, R23, RZ, PT ;  /* 0x000000ff1700720c */ /* 0x000fe20003f46270 */
[----:B------:R-:W2:Y:S04]  /*4b30*/  LDL.LU R2, [R1+0x44] ;  /* 0x0000440001027983 */ /* 0x000ea80000300800 */
[----:B------:R-:W3:Y:S01]  /*4b40*/  LDL.LU R23, [R1+0x48] ;  /* 0x0000480001177983 */ /* 0x000ee20000300800 */
[----:B----4-:R-:W-:-:S05]  /*4b50*/  IABS R9, R21 ;  /* 0x0000001500097213 */ /* 0x010fca0000000000 */
[----:B------:R-:W-:-:S04]  /*4b60*/  IMAD.HI.U32 R5, R10, R9, RZ ;  /* 0x000000090a057227 */ /* 0x000fc800078e00ff */
[----:B------:R-:W-:-:S04]  /*4b70*/  IMAD.MOV R5, RZ, RZ, -R5 ;  /* 0x000000ffff057224 */ /* 0x000fc800078e0a05 */
[----:B------:R-:W-:-:S05]  /*4b80*/  IMAD R9, R0, R5, R9 ;  /* 0x0000000500097224 */ /* 0x000fca00078e0209 */
[----:B------:R-:W-:-:S13]  /*4b90*/  ISETP.GT.U32.AND P1, PT, R0, R9, PT ;  /* 0x000000090000720c */ /* 0x000fda0003f24070 */
[----:B------:R-:W-:Y:S01]  /*4ba0*/  @!P1 IMAD.IADD R9, R9, 0x1, -R0 ;  /* 0x0000000109099824 */ /* 0x000fe200078e0a00 */
[----:B------:R-:W-:Y:S02]  /*4bb0*/  ISETP.GE.AND P1, PT, R21, RZ, PT ;  /* 0x000000ff1500720c */ /* 0x000fe40003f26270 */
[----:B------:R-:W4:Y:S01]  /*4bc0*/  LDL.LU R21, [R1+0x4c] ;  /* 0x00004c0001157983 */ /* 0x000f220000300800 */
[C---:B------:R-:W-:Y:S02]  /*4bd0*/  ISETP.GT.U32.AND P5, PT, R0.reuse, R6, PT ;  /* 0x000000060000720c */ /* 0x040fe40003fa4070 */
[----:B------:R-:W-:Y:S02]  /*4be0*/  ISETP.GT.U32.AND P3, PT, R0, R4, PT ;  /* 0x000000040000720c */ /* 0x000fe40003f64070 */
[----:B-----5:R-:W-:-:S05]  /*4bf0*/  IABS R7, R25 ;  /* 0x0000001900077213 */ /* 0x020fca0000000000 */
[----:B------:R-:W-:-:S04]  /*4c00*/  IMAD.HI.U32 R5, R10, R7, RZ ;  /* 0x000000070a057227 */ /* 0x000fc800078e00ff */
[----:B------:R-:W-:Y:S01]  /*4c10*/  IMAD.MOV R5, RZ, RZ, -R5 ;  /* 0x000000ffff057224 */ /* 0x000fe200078e0a05 */
[----:B------:R-:W-:-:S03]  /*4c20*/  IABS R8, R24 ;  /* 0x0000001800087213 */ /* 0x000fc60000000000 */
[----:B------:R-:W-:Y:S02]  /*4c30*/  IMAD R7, R0, R5, R7 ;  /* 0x0000000500077224 */ /* 0x000fe400078e0207 */
[--C-:B------:R-:W-:Y:S02]  /*4c40*/  @!P5 IMAD.IADD R6, R6, 0x1, -R0.reuse ;  /* 0x000000010606d824 */ /* 0x100fe400078e0a00 */
[----:B------:R-:W-:Y:S01]  /*4c50*/  @!P3 IMAD.IADD R4, R4, 0x1, -R0 ;  /* 0x000000010404b824 */ /* 0x000fe200078e0a00 */
[----:B------:R-:W-:Y:S01]  /*4c60*/  ISETP.GT.U32.AND P5, PT, R0, R7, PT ;  /* 0x000000070000720c */ /* 0x000fe20003fa4070 */
[----:B------:R-:W-:Y:S01]  /*4c70*/  IMAD.HI.U32 R15, R10, R8, RZ ;  /* 0x000000080a0f7227 */ /* 0x000fe200078e00ff */
[----:B------:R-:W-:-:S03]  /*4c80*/  ISETP.GE.AND P3, PT, R20, RZ, PT ;  /* 0x000000ff1400720c */ /* 0x000fc60003f66270 */
[----:B------:R-:W-:-:S04]  /*4c90*/  IMAD.MOV R15, RZ, RZ, -R15 ;  /* 0x000000ffff0f7224 */ /* 0x000fc800078e0a0f */
[----:B------:R-:W-:-:S04]  /*4ca0*/  IMAD R8, R0, R15, R8 ;  /* 0x0000000f00087224 */ /* 0x000fc800078e0208 */
[----:B------:R-:W-:Y:S02]  /*4cb0*/  @!P5 IMAD.IADD R7, R7, 0x1, -R0 ;  /* 0x000000010707d824 */ /* 0x000fe400078e0a00 */
[----:B------:R-:W-:Y:S01]  /*4cc0*/  @!P3 IMAD.MOV R12, RZ, RZ, -R12 ;  /* 0x000000ffff0cb224 */ /* 0x000fe200078e0a0c */
[C---:B------:R-:W-:Y:S01]  /*4cd0*/  ISETP.GT.U32.AND P3, PT, R0.reuse, R8, PT ;  /* 0x000000080000720c */ /* 0x040fe20003f64070 */
[----:B------:R-:W-:Y:S01]  /*4ce0*/  @!P0 IMAD.MOV R14, RZ, RZ, -R14 ;  /* 0x000000ffff0e8224 */ /* 0x000fe200078e0a0e */
[----:B------:R-:W-:Y:S01]  /*4cf0*/  ISETP.GT.U32.AND P0, PT, R0, R7, PT ;  /* 0x000000070000720c */ /* 0x000fe20003f04070 */
[----:B------:R-:W-:-:S04]  /*4d00*/  IMAD.MOV.U32 R16, RZ, RZ, R4 ;  /* 0x000000ffff107224 */ /* 0x000fc800078e0004 */
[----:B------:R-:W-:Y:S02]  /*4d10*/  @!P4 IMAD.MOV R16, RZ, RZ, -R16 ;  /* 0x000000ffff10c224 */ /* 0x000fe400078e0a10 */
[----:B------:R-:W-:-:S03]  /*4d20*/  @!P6 IMAD.MOV R6, RZ, RZ, -R6 ;  /* 0x000000ffff06e224 */ /* 0x000fc600078e0a06 */
[----:B------:R-:W-:Y:S01]  /*4d30*/  STL [R1+0x168], R16 ;  /* 0x0001681001007387 */ /* 0x000fe20000100800 */
[----:B------:R-:W-:-:S03]  /*4d40*/  @!P3 IMAD.IADD R8, R8, 0x1, -R0 ;  /* 0x000000010808b824 */ /* 0x000fc600078e0a00 */
[----:B------:R1:W-:Y:S01]  /*4d50*/  STL [R1+0x16c], R14 ;  /* 0x00016c0e01007387 */ /* 0x0003e20000100800 */
[----:B------:R-:W-:-:S03]  /*4d60*/  @!P0 IMAD.IADD R7, R7, 0x1, -R0 ;  /* 0x0000000107078824 */ /* 0x000fc600078e0a00 */
[----:B------:R-:W-:Y:S01]  /*4d70*/  STL [R1+0x178], R12 ;  /* 0x0001780c01007387 */ /* 0x000fe20000100800 */
[----:B0-----:R-:W-:Y:S02]  /*4d80*/  IABS R13, R19 ;  /* 0x00000013000d7213 */ /* 0x001fe40000000000 */
[----:B------:R-:W-:Y:S01]  /*4d90*/  IABS R5, R18 ;  /* 0x0000001200057213 */ /* 0x000fe20000000000 */
[----:B------:R0:W-:Y:S01]  /*4da0*/  STL [R1+0x188], R6 ;  /* 0x0001880601007387 */ /* 0x0001e20000100800 */
[----:B------:R-:W-:Y:S02]  /*4db0*/  ISETP.GE.AND P3, PT, R18, RZ, PT ;  /* 0x000000ff1200720c */ /* 0x000fe40003f66270 */
[----:B------:R-:W-:Y:S01]  /*4dc0*/  ISETP.GE.AND P0, PT, R19, RZ, PT ;  /* 0x000000ff1300720c */ /* 0x000fe20003f06270 */
[----:B------:R-:W5:Y:S01]  /*4dd0*/  LDL.LU R18, [R1+0x50] ;  /* 0x0000500001127983 */ /* 0x000f620000300800 */
[----:B------:R-:W-:-:S03]  /*4de0*/  ISETP.GT.U32.AND P4, PT, R0, R11, PT ;  /* 0x0000000b0000720c */ /* 0x000fc60003f84070 */
[----:B------:R-:W5:Y:S04]  /*4df0*/  LDL.LU R20, [R1+0x54] ;  /* 0x0000540001147983 */ /* 0x000f680000300800 */
[----:B------:R-:W5:Y:S01]  /*4e00*/  LDL.LU R19, [R1+0x5c] ;  /* 0x00005c0001137983 */ /* 0x000f620000300800 */
[----:B------:R-:W-:Y:S02]  /*4e10*/  ISETP.GT.U32.AND P5, PT, R0, R9, PT ;  /* 0x000000090000720c */ /* 0x000fe40003fa4070 */
[----:B------:R-:W-:Y:S02]  /*4e20*/  ISETP.GE.AND P6, PT, R25, RZ, PT ;  /* 0x000000ff1900720c */ /* 0x000fe40003fc6270 */
[----:B------:R-:W5:Y:S01]  /*4e30*/  LDL.LU R25, [R1+0x60] ;  /* 0x0000600001197983 */ /* 0x000f620000300800 */
[----:B------:R-:W-:-:S04]  /*4e40*/  @!P4 IMAD.IADD R11, R11, 0x1, -R0 ;  /* 0x000000010b0bc824 */ /* 0x000fc800078e0a00 */
[----:B-1----:R-:W-:-:S04]  /*4e50*/  IMAD.MOV.U32 R14, RZ, RZ, R11 ;  /* 0x000000ffff0e7224 */ /* 0x002fc800078e000b */
[----:B------:R-:W-:Y:S02]  /*4e60*/  @!P5 IMAD.IADD R9, R9, 0x1, -R0 ;  /* 0x000000010909d824 */ /* 0x000fe400078e0a00 */
[----:B------:R-:W-:Y:S02]  /*4e70*/  @!P2 IMAD.MOV R14, RZ, RZ, -R14 ;  /* 0x000000ffff0ea224 */ /* 0x000fe400078e0a0e */
[----:B------:R-:W-:Y:S02]  /*4e80*/  @!P1 IMAD.MOV R9, RZ, RZ, -R9 ;  /* 0x000000ffff099224 */ /* 0x000fe400078e0a09 */
[----:B------:R-:W-:Y:S01]  /*4e90*/  @!P6 IMAD.MOV R7, RZ, RZ, -R7 ;  /* 0x000000ffff07e224 */ /* 0x000fe200078e0a07 */
[----:B------:R-:W-:Y:S01]  /*4ea0*/  STL [R1+0x184], R14 ;  /* 0x0001840e01007387 */ /* 0x000fe20000100800 */
[----:B------:R-:W-:-:S03]  /*4eb0*/  ISETP.GE.AND P4, PT, R24, RZ, PT ;  /* 0x000000ff1800720c */ /* 0x000fc60003f86270 */
[----:B------:R1:W-:Y:S04]  /*4ec0*/  STL [R1+0x180], R9 ;  /* 0x0001800901007387 */ /* 0x0003e80000100800 */
[----:B------:R-:W-:Y:S04]  /*4ed0*/  STL [R1+0x17c], R7 ;  /* 0x00017c0701007387 */ /* 0x000fe80000100800 */
[----:B------:R-:W5:Y:S01]  /*4ee0*/  LDL.LU R24, [R1+0x64] ;  /* 0x0000640001187983 */ /* 0x000f620000300800 */
[----:B------:R-:W-:Y:S01]  /*4ef0*/  ISETP.GT.U32.AND P2, PT, R0, R8, PT ;  /* 0x000000080000720c */ /* 0x000fe20003f44070 */
[----:B0-----:R-:W-:-:S04]  /*4f00*/  IMAD.HI.U32 R6, R10, R5, RZ ;  /* 0x000000050a067227 */ /* 0x001fc800078e00ff */
[----:B------:R-:W-:-:S04]  /*4f10*/  IMAD.MOV R6, RZ, RZ, -R6 ;  /* 0x000000ffff067224 */ /* 0x000fc800078e0a06 */
[----:B------:R-:W-:-:S04]  /*4f20*/  IMAD R5, R0, R6, R5 ;  /* 0x0000000600057224 */ /* 0x000fc800078e0205 */
[----:B------:R-:W-:Y:S02]  /*4f30*/  @!P2 IMAD.IADD R8, R8, 0x1, -R0 ;  /* 0x000000010808a824 */ /* 0x000fe400078e0a00 */
[----:B------:R-:W-:Y:S01]  /*4f40*/  IMAD.HI.U32 R4, R10, R13, RZ ;  /* 0x0000000d0a047227 */ /* 0x000fe200078e00ff */
[----:B------:R-:W-:-:S03]  /*4f50*/  ISETP.GT.U32.AND P1, PT, R0, R5, PT ;  /* 0x000000050000720c */ /* 0x000fc60003f24070 */
[----:B------:R-:W-:-:S04]  /*4f60*/  IMAD.MOV R4, RZ, RZ, -R4 ;  /* 0x000000ffff047224 */ /* 0x000fc800078e0a04 */
[----:B------:R-:W-:-:S06]  /*4f70*/  IMAD R13, R0, R4, R13 ;  /* 0x00000004000d7224 */ /* 0x000fcc00078e020d */
[----:B------:R-:W-:Y:S01]  /*4f80*/  @!P1 IMAD.IADD R5, R5, 0x1, -R0 ;  /* 0x0000000105059824 */ /* 0x000fe200078e0a00 */
[----:B---3--:R-:W-:Y:S02]  /*4f90*/  IABS R6, R23 ;  /* 0x0000001700067213 */ /* 0x008fe40000000000 */
[----:B------:R-:W-:Y:S02]  /*4fa0*/  ISETP.GE.AND P2, PT, R23, RZ, PT ;  /* 0x000000ff1700720c */ /* 0x000fe40003f46270 */
[----:B------:R-:W3:Y:S01]  /*4fb0*/  LDL.LU R23, [R1+0x68] ;  /* 0x0000680001177983 */ /* 0x000ee20000300800 */
[----:B--2---:R-:W-:Y:S02]  /*4fc0*/  IABS R4, R2 ;  /* 0x0000000200047213 */ /* 0x004fe40000000000 */
[----:B------:R-:W-:Y:S01]  /*4fd0*/  ISETP.GE.AND P6, PT, R2, RZ, PT ;  /* 0x000000ff0200720c */ /* 0x000fe20003fc6270 */
[----:B------:R-:W-:-:S04]  /*4fe0*/  IMAD.MOV.U32 R2, RZ, RZ, R8 ;  /* 0x000000ffff027224 */ /* 0x000fc800078e0008 */
[----:B------:R-:W-:-:S05]  /*4ff0*/  @!P4 IMAD.MOV R2, RZ, RZ, -R2 ;  /* 0x000000ffff02c224 */ /* 0x000fca00078e0a02 */
[----:B------:R0:W-:Y:S01]  /*5000*/  STL [R1+0x174], R2 ;  /* 0x0001740201007387 */ /* 0x0001e20000100800 */
[----:B----4-:R-:W-:Y:S02]  /*5010*/  IABS R12, R21 ;  /* 0x00000015000c7213 */ /* 0x010fe40000000000 */
[----:B------:R-:W-:Y:S01]  /*5020*/  ISETP.GE.AND P1, PT, R21, RZ, PT ;  /* 0x000000ff1500720c */ /* 0x000fe20003f26270 */
[----:B------:R-:W-:Y:S02]  /*5030*/  IMAD.MOV.U32 R21, RZ, RZ, R22 ;  /* 0x000000ffff157224 */ /* 0x000fe400078e0016 */
[----:B------:R-:W2:Y:S01]  /*5040*/  LDL.LU R22, [R1+0x6c] ;  /* 0x00006c0001167983 */ /* 0x000ea20000300800 */
[----:B------:R-:W-:Y:S01]  /*5050*/  ISETP.GT.U32.AND P5, PT, R0, R13, PT ;  /* 0x0000000d0000720c */ /* 0x000fe20003fa4070 */
[----:B------:R-:W-:-:S12]  /*5060*/  IMAD.HI.U32 R11, R10, R4, RZ ;  /* 0x000000040a0b7227 */ /* 0x000fd800078e00ff */
[----:B------:R-:W-:-:S05]  /*5070*/  @!P5 IMAD.IADD R13, R13, 0x1, -R0 ;  /* 0x000000010d0dd824 */ /* 0x000fca00078e0a00 */
[----:B------:R-:W-:Y:S01]  /*5080*/  ISETP.GT.U32.AND P5, PT, R0, R13, PT ;  /* 0x0000000d0000720c */ /* 0x000fe20003fa4070 */
[----:B------:R-:W-:-:S04]  /*5090*/  IMAD.MOV R11, RZ, RZ, -R11 ;  /* 0x000000ffff0b7224 */ /* 0x000fc800078e0a0b */
[----:B------:R-:W-:Y:S02]  /*50a0*/  IMAD R4, R0, R11, R4 ;  /* 0x0000000b00047224 */ /* 0x000fe400078e0204 */
[----:B------:R-:W-:Y:S01]  /*50b0*/  IMAD.HI.U32 R11, R10, R6, RZ ;  /* 0x000000060a0b7227 */ /* 0x000fe200078e00ff */
[----:B------:R-:W-:-:S03]  /*50c0*/  ISETP.GT.U32.AND P4, PT, R0, R5, PT ;  /* 0x000000050000720c */ /* 0x000fc60003f84070 */
[----:B-1----:R-:W-:-:S04]  /*50d0*/  IMAD.HI.U32 R9, R10, R12, RZ ;  /* 0x0000000c0a097227 */ /* 0x002fc800078e00ff */
[----:B------:R-:W-:Y:S02]  /*50e0*/  @!P5 IMAD.IADD R13, R13, 0x1, -R0 ;  /* 0x000000010d0dd824 */ /* 0x000fe400078e0a00 */
[----:B------:R-:W-:Y:S02]  /*50f0*/  IMAD.MOV R11, RZ, RZ, -R11 ;  /* 0x000000ffff0b7224 */ /* 0x000fe400078e0a0b */
[----:B------:R-:W-:Y:S02]  /*5100*/  IMAD.MOV R9, RZ, RZ, -R9 ;  /* 0x000000ffff097224 */ /* 0x000fe400078e0a09 */
[C---:B------:R-:W-:Y:S02]  /*5110*/  IMAD R6, R0.reuse, R11, R6 ;  /* 0x0000000b00067224 */ /* 0x040fe400078e0206 */
[----:B0-----:R-:W-:Y:S02]  /*5120*/  IMAD.MOV.U32 R2, RZ, RZ, R13 ;  /* 0x000000ffff027224 */ /* 0x001fe400078e000d */
[----:B------:R-:W-:-:S02]  /*5130*/  IMAD R12, R0, R9, R12 ;  /* 0x00000009000c7224 */ /* 0x000fc400078e020c */
[----:B------:R-:W-:Y:S01]  /*5140*/  @!P0 IMAD.MOV R2, RZ, RZ, -R2 ;  /* 0x000000ffff028224 */ /* 0x000fe200078e0a02 */
[C---:B------:R-:W-:Y:S02]  /*5150*/  ISETP.GT.U32.AND P0, PT, R0.reuse, R6, PT ;  /* 0x000000060000720c */ /* 0x040fe40003f04070 */
[C---:B------:R-:W-:Y:S01]  /*5160*/  ISETP.GT.U32.AND P5, PT, R0.reuse, R4, PT ;  /* 0x000000040000720c */ /* 0x040fe20003fa4070 */
[----:B------:R-:W-:Y:S01]  /*5170*/  @!P4 IMAD.IADD R5, R5, 0x1, -R0 ;  /* 0x000000010505c824 */ /* 0x000fe200078e0a00 */
[----:B------:R-:W-:-:S09]  /*5180*/  ISETP.GT.U32.AND P4, PT, R0, R12, PT ;  /* 0x0000000c0000720c */ /* 0x000fd20003f84070 */
[--C-:B------:R-:W-:Y:S02]  /*5190*/  @!P0 IMAD.IADD R6, R6, 0x1, -R0.reuse ;  /* 0x0000000106068824 */ /* 0x100fe400078e0a00 */
[--C-:B------:R-:W-:Y:S02]  /*51a0*/  @!P5 IMAD.IADD R4, R4, 0x1, -R0.reuse ;  /* 0x000000010404d824 */ /* 0x100fe400078e0a00 */
[----:B------:R-:W-:Y:S01]  /*51b0*/  @!P4 IMAD.IADD R12, R12, 0x1, -R0 ;  /* 0x000000010c0cc824 */ /* 0x000fe200078e0a00 */
[C---:B------:R-:W-:Y:S02]  /*51c0*/  ISETP.GT.U32.AND P4, PT, R0.reuse, R6, PT ;  /* 0x000000060000720c */ /* 0x040fe40003f84070 */
[----:B------:R-:W-:Y:S01]  /*51d0*/  ISETP.GT.U32.AND P5, PT, R0, R4, PT ;  /* 0x000000040000720c */ /* 0x000fe20003fa4070 */
[----:B------:R0:W-:Y:S01]  /*51e0*/  STL [R1+0x170], R2 ;  /* 0x0001700201007387 */ /* 0x0001e20000100800 */
[----:B-----5:R-:W-:Y:S02]  /*51f0*/  IABS R7, R18 ;  /* 0x0000001200077213 */ /* 0x020fe40000000000 */
[----:B------:R-:W-:-:S05]  /*5200*/  IABS R8, R19 ;  /* 0x0000001300087213 */ /* 0x000fca0000000000 */
[----:B------:R-:W-:-:S04]  /*5210*/  IMAD.HI.U32 R13, R10, R8, RZ ;  /* 0x000000080a0d7227 */ /* 0x000fc800078e00ff */
[----:B------:R-:W-:Y:S02]  /*5220*/  IMAD.MOV R13, RZ, RZ, -R13 ;  /* 0x000000ffff0d7224 */ /* 0x000fe400078e0a0d */
[----:B------:R-:W-:Y:S01]  /*5230*/  IMAD.HI.U32 R9, R10, R7, RZ ;  /* 0x000000070a097227 */ /* 0x000fe200078e00ff */
[----:B------:R-:W-:-:S03]  /*5240*/  IABS R14, R20 ;  /* 0x00000014000e7213 */ /* 0x000fc60000000000 */
[----:B0-----:R-:W-:Y:S02]  /*5250*/  IMAD.MOV.U32 R2, RZ, RZ, R5 ;  /* 0x000000ffff027224 */ /* 0x001fe400078e0005 */
[----:B------:R-:W-:Y:S01]  /*5260*/  IMAD R8, R0, R13, R8 ;  /* 0x0000000d00087224 */ /* 0x000fe200078e0208 */
[----:B------:R-:W-:Y:S01]  /*5270*/  IABS R11, R25 ;  /* 0x00000019000b7213 */ /* 0x000fe20000000000 */
[----:B------:R-:W-:Y:S02]  /*5280*/  IMAD.MOV R9, RZ, RZ, -R9 ;  /* 0x000000ffff097224 */ /* 0x000fe400078e0a09 */
[----:B------:R-:W-:Y:S02]  /*5290*/  @!P3 IMAD.MOV R2, RZ, RZ, -R2 ;  /* 0x000000ffff02b224 */ /* 0x000fe400078e0a02 */
[--C-:B------:R-:W-:Y:S01]  /*52a0*/  @!P4 IMAD.IADD R6, R6, 0x1, -R0.reuse ;  /* 0x000000010606c824 */ /* 0x100fe200078e0a00 */
[----:B------:R-:W-:Y:S01]  /*52b0*/  ISETP.GT.U32.AND P4, PT, R0, R8, PT ;  /* 0x000000080000720c */ /* 0x000fe20003f84070 */
[----:B------:R-:W-:-:S02]  /*52c0*/  @!P5 IMAD.IADD R4, R4, 0x1, -R0 ;  /* 0x000000010404d824 */ /* 0x000fc400078e0a00 */
[----:B------:R-:W-:Y:S01]  /*52d0*/  IMAD R7, R0, R9, R7 ;  /* 0x0000000900077224 */ /* 0x000fe200078e0207 */
[----:B------:R0:W-:Y:S01]  /*52e0*/  STL [R1+0x15c], R2 ;  /* 0x00015c0201007387 */ /* 0x0001e20000100800 */
[----:B------:R-:W-:-:S04]  /*52f0*/  IMAD.HI.U32 R15, R10, R14, RZ ;  /* 0x0000000e0a0f7227 */ /* 0x000fc800078e00ff */
[----:B------:R-:W-:Y:S01]  /*5300*/  IMAD.HI.U32 R9, R10, R11, RZ ;  /* 0x0000000b0a097227 */ /* 0x000fe200078e00ff */
[----:B------:R-:W-:Y:S02]  /*5310*/  ISETP.GE.AND P0, PT, R18, RZ, PT ;  /* 0x000000ff1200720c */ /* 0x000fe40003f06270 */
[----:B------:R-:W4:Y:S01]  /*5320*/  LDL.LU R18, [R1+0x70] ;  /* 0x0000700001127983 */ /* 0x000f220000300800 */
[----:B0-----:R-:W-:Y:S02]  /*5330*/  IMAD.MOV.U32 R2, RZ, RZ, R4 ;  /* 0x000000ffff027224 */ /* 0x001fe400078e0004 */
[----:B------:R-:W-:Y:S02]  /*5340*/  IMAD.MOV R15, RZ, RZ, -R15 ;  /* 0x000000ffff0f7224 */ /* 0x000fe400078e0a0f */
[----:B------:R-:W-:Y:S02]  /*5350*/  IMAD.MOV R9, RZ, RZ, -R9 ;  /* 0x000000ffff097224 */ /* 0x000fe400078e0a09 */
[----:B------:R-:W-:-:S02]  /*5360*/  @!P6 IMAD.MOV R2, RZ, RZ, -R2 ;  /* 0x000000ffff02e224 */ /* 0x000fc400078e0a02 */
[C---:B------:R-:W-:Y:S02]  /*5370*/  IMAD R14, R0.reuse, R15, R14 ;  /* 0x0000000f000e7224 */ /* 0x040fe400078e020e */
[----:B------:R-:W-:Y:S01]  /*5380*/  IMAD R11, R0, R9, R11 ;  /* 0x00000009000b7224 */ /* 0x000fe200078e020b */
[----:B------:R-:W-:Y:S01]  /*5390*/  IABS R9, R24 ;  /* 0x0000001800097213 */ /* 0x000fe20000000000 */
[----:B------:R0:W-:Y:S01]  /*53a0*/  STL [R1+0x164], R2 ;  /* 0x0001640201007387 */ /* 0x0001e20000100800 */
[----:B------:R-:W-:Y:S01]  /*53b0*/  @!P4 IMAD.IADD R8, R8, 0x1, -R0 ;  /* 0x000000010808c824 */ /* 0x000fe200078e0a00 */
[----:B------:R-:W-:Y:S02]  /*53c0*/  ISETP.GT.U32.AND P5, PT, R0, R7, PT ;  /* 0x000000070000720c */ /* 0x000fe40003fa4070 */
[----:B------:R-:W-:Y:S01]  /*53d0*/  ISETP.GE.AND P4, PT, R19, RZ, PT ;  /* 0x000000ff1300720c */ /* 0x000fe20003f86270 */
[----:B------:R-:W-:Y:S01]  /*53e0*/  IMAD.HI.U32 R5, R10, R9, RZ ;  /* 0x000000090a057227 */ /* 0x000fe200078e00ff */
[----:B------:R-:W-:Y:S01]  /*53f0*/  ISETP.GT.U32.AND P6, PT, R0, R14, PT ;  /* 0x0000000e0000720c */ /* 0x000fe20003fc4070 */
[----:B0-----:R-:W5:Y:S04]  /*5400*/  LDL.LU R2, [R1+0x74] ;  /* 0x0000740001027983 */ /* 0x001f680000300800 */
[----:B------:R-:W5:Y:S01]  /*5410*/  LDL.LU R19, [R1+0x78] ;  /* 0x0000780001137983 */ /* 0x000f620000300800 */
[----:B------:R-:W-:-:S04]  /*5420*/  IMAD.MOV R5, RZ, RZ, -R5 ;  /* 0x000000ffff057224 */ /* 0x000fc800078e0a05 */
[C---:B------:R-:W-:Y:S02]  /*5430*/  IMAD R9, R0.reuse, R5, R9 ;  /* 0x0000000500097224 */ /* 0x040fe400078e0209 */
[--C-:B------:R-:W-:Y:S01]  /*5440*/  @!P5 IMAD.IADD R7, R7, 0x1, -R0.reuse ;  /* 0x000000010707d824 */ /* 0x100fe200078e0a00 */
[----:B------:R-:W-:Y:S01]  /*5450*/  ISETP.GT.U32.AND P5, PT, R0, R12, PT ;  /* 0x0000000c0000720c */ /* 0x000fe20003fa4070 */
[----:B------:R-:W-:Y:S01]  /*5460*/  @!P6 IMAD.IADD R14, R14, 0x1, -R0 ;  /* 0x000000010e0ee824 */ /* 0x000fe200078e0a00 */
[C---:B------:R-:W-:Y:S01]  /*5470*/  ISETP.GT.U32.AND P6, PT, R0.reuse, R9, PT ;  /* 0x000000090000720c */ /* 0x040fe20003fc4070 */
[----:B------:R-:W-:Y:S01]  /*5480*/  IMAD.MOV.U32 R16, RZ, RZ, R6 ;  /* 0x000000ffff107224 */ /* 0x000fe200078e0006 */
[----:B------:R-:W-:-:S03]  /*5490*/  ISETP.GT.U32.AND P3, PT, R0, R7, PT ;  /* 0x000000070000720c */ /* 0x000fc60003f64070 */
[----:B------:R-:W-:Y:S01]  /*54a0*/  @!P2 IMAD.MOV R16, RZ, RZ, -R16 ;  /* 0x000000ffff10a224 */ /* 0x000fe200078e0a10 */
[----:B------:R-:W-:-:S05]  /*54b0*/  ISETP.GT.U32.AND P2, PT, R0, R14, PT ;  /* 0x0000000e0000720c */ /* 0x000fca0003f44070 */
[--C-:B------:R-:W-:Y:S02]  /*54c0*/  @!P5 IMAD.IADD R12, R12, 0x1, -R0.reuse ;  /* 0x000000010c0cd824 */ /* 0x100fe400078e0a00 */
[--C-:B------:R-:W-:Y:S02]  /*54d0*/  @!P6 IMAD.IADD R9, R9, 0x1, -R0.reuse ;  /* 0x000000010909e824 */ /* 0x100fe400078e0a00 */
[----:B------:R-:W-:Y:S01]  /*54e0*/  @!P3 IMAD.IADD R7, R7, 0x1, -R0 ;  /* 0x000000010707b824 */ /* 0x000fe200078e0a00 */
[----:B------:R-:W-:Y:S01]  /*54f0*/  ISETP.GE.AND P3, PT, R20, RZ, PT ;  /* 0x000000ff1400720c */ /* 0x000fe20003f66270 */
[----:B------:R-:W-:Y:S01]  /*5500*/  @!P1 IMAD.MOV R12, RZ, RZ, -R12 ;  /* 0x000000ffff0c9224 */ /* 0x000fe200078e0a0c */
[----:B------:R-:W-:Y:S01]  /*5510*/  ISETP.GT.U32.AND P1, PT, R0, R9, PT ;  /* 0x000000090000720c */ /* 0x000fe20003f24070 */
[----:B------:R-:W-:Y:S01]  /*5520*/  @!P2 IMAD.IADD R14, R14, 0x1, -R0 ;  /* 0x000000010e0ea824 */ /* 0x000fe200078e0a00 */
[----:B------:R0:W-:Y:S04]  /*5530*/  STL [R1+0x160], R16 ;  /* 0x0001601001007387 */ /* 0x0001e80000100800 */
[----:B------:R-:W-:Y:S05]  /*5540*/  STL [R1+0x154], R12 ;  /* 0x0001540c01007387 */ /* 0x000fea0000100800 */
[----:B------:R-:W-:-:S02]  /*5550*/  @!P3 IMAD.MOV R14, RZ, RZ, -R14 ;  /* 0x000000ffff0eb224 */ /* 0x000fc400078e0a0e */
[----:B------:R-:W-:Y:S01]  /*5560*/  @!P1 IMAD.IADD R9, R9, 0x1, -R0 ;  /* 0x0000000109099824 */ /* 0x000fe200078e0a00 */
[----:B---3--:R-:W-:-:S05]  /*5570*/  IABS R13, R23 ;  /* 0x00000017000d7213 */ /* 0x008fca0000000000 */
[----:B------:R-:W-:-:S04]  /*5580*/  IMAD.HI.U32 R15, R10, R13, RZ ;  /* 0x0000000d0a0f7227 */ /* 0x000fc800078e00ff */
[----:B------:R-:W-:-:S04]  /*5590*/  IMAD.MOV R15, RZ, RZ, -R15 ;  /* 0x000000ffff0f7224 */ /* 0x000fc800078e0a0f */
[----:B------:R-:W-:Y:S02]  /*55a0*/  IMAD R6, R0, R15, R13 ;  /* 0x0000000f00067224 */ /* 0x000fe400078e020d */
[----:B------:R-:W-:-:S03]  /*55b0*/  IMAD.MOV.U32 R13, RZ, RZ, R7 ;  /* 0x000000ffff0d7224 */ /* 0x000fc600078e0007 */
[----:B------:R-:W-:Y:S01]  /*55c0*/  ISETP.GT.U32.AND P2, PT, R0, R6, PT ;  /* 0x000000060000720c */ /* 0x000fe20003f44070 */
[----:B------:R-:W-:Y:S01]  /*55d0*/  @!P0 IMAD.MOV R13, RZ, RZ, -R13 ;  /* 0x000000ffff0d8224 */ /* 0x000fe200078e0a0d */
[----:B------:R-:W-:Y:S01]  /*55e0*/  ISETP.GE.AND P1, PT, R23, RZ, PT ;  /* 0x000000ff1700720c */ /* 0x000fe20003f26270 */
[----:B------:R-:W-:-:S03]  /*55f0*/  IMAD.MOV.U32 R23, RZ, RZ, R21 ;  /* 0x000000ffff177224 */ /* 0x000fc600078e0015 */
[----:B------:R1:W-:Y:S04]  /*5600*/  STL [R1+0x158], R13 ;  /* 0x0001580d01007387 */ /* 0x0003e80000100800 */
[----:B------:R-:W3:Y:S03]  /*5610*/  LDL.LU R21, [R1+0x80] ;  /* 0x0000800001157983 */ /* 0x000ee60000300800 */
[----:B------:R-:W-:Y:S01]  /*5620*/  @!P2 IMAD.IADD R6, R6, 0x1, -R0 ;  /* 0x000000010606a824 */ /* 0x000fe200078e0a00 */
[----:B------:R-:W-:Y:S01]  /*5630*/  STL [R1+0x10c], R14 ;  /* 0x00010c0e01007387 */ /* 0x000fe20000100800 */
[----:B--2---:R-:W-:Y:S02]  /*5640*/  IABS R4, R22 ;  /* 0x0000001600047213 */ /* 0x004fe40000000000 */
[----:B------:R-:W-:-:S02]  /*5650*/  ISETP.GE.AND P2, PT, R22, RZ, PT ;  /* 0x000000ff1600720c */ /* 0x000fc40003f46270 */
[----:B------:R-:W2:Y:S01]  /*5660*/  LDL.LU R22, [R1+0x84] ;  /* 0x0000840001167983 */ /* 0x000ea20000300800 */
[----:B------:R-:W-:Y:S01]  /*5670*/  ISETP.GT.U32.AND P5, PT, R0, R11, PT ;  /* 0x0000000b0000720c */ /* 0x000fe20003fa4070 */
[----:B------:R-:W-:-:S12]  /*5680*/  IMAD.HI.U32 R5, R10, R4, RZ ;  /* 0x000000040a057227 */ /* 0x000fd800078e00ff */
[----:B------:R-:W-:-:S05]  /*5690*/  @!P5 IMAD.IADD R11, R11, 0x1, -R0 ;  /* 0x000000010b0bd824 */ /* 0x000fca00078e0a00 */
[C---:B------:R-:W-:Y:S01]  /*56a0*/  ISETP.GT.U32.AND P6, PT, R0.reuse, R11, PT ;  /* 0x0000000b0000720c */ /* 0x040fe20003fc4070 */
[----:B------:R-:W-:Y:S01]  /*56b0*/  IMAD.MOV R5, RZ, RZ, -R5 ;  /* 0x000000ffff057224 */ /* 0x000fe200078e0a05 */
[----:B------:R-:W-:-:S03]  /*56c0*/  ISETP.GT.U32.AND P5, PT, R0, R8, PT ;  /* 0x000000080000720c */ /* 0x000fc60003fa4070 */
[----:B------:R-:W-:-:S08]  /*56d0*/  IMAD R4, R0, R5, R4 ;  /* 0x0000000500047224 */ /* 0x000fd000078e0204 */
[--C-:B------:R-:W-:Y:S01]  /*56e0*/  @!P6 IMAD.IADD R11, R11, 0x1, -R0.reuse ;  /* 0x000000010b0be824 */ /* 0x100fe200078e0a00 */
[----:B------:R-:W-:Y:S01]  /*56f0*/  ISETP.GT.U32.AND P6, PT, R0, R4, PT ;  /* 0x000000040000720c */ /* 0x000fe20003fc4070 */
[----:B------:R-:W-:Y:S01]  /*5700*/  @!P5 IMAD.IADD R8, R8, 0x1, -R0 ;  /* 0x000000010808d824 */ /* 0x000fe200078e0a00 */
[----:B------:R-:W-:Y:S02]  /*5710*/  ISETP.GE.AND P0, PT, R25, RZ, PT ;  /* 0x000000ff1900720c */ /* 0x000fe40003f06270 */
[----:B------:R-:W-:Y:S01]  /*5720*/  ISETP.GE.AND P5, PT, R24, RZ, PT ;  /* 0x000000ff1800720c */ /* 0x000fe20003fa6270 */
[----:B0-----:R-:W-:Y:S01]  /*5730*/  IMAD.MOV.U32 R16, RZ, RZ, R8 ;  /* 0x000000ffff107224 */ /* 0x001fe200078e0008 */
[----:B------:R-:W-:-:S03]  /*5740*/  ISETP.GT.U32.AND P3, PT, R0, R6, PT ;  /* 0x000000060000720c */ /* 0x000fc60003f64070 */
[----:B------:R-:W-:-:S04]  /*5750*/  @!P4 IMAD.MOV R16, RZ, RZ, -R16 ;  /* 0x000000ffff10c224 */ /* 0x000fc800078e0a10 */
[----:B------:R-:W-:Y:S01]  /*5760*/  @!P6 IMAD.IADD R4, R4, 0x1, -R0 ;  /* 0x000000010404e824 */ /* 0x000fe200078e0a00 */
[----:B------:R-:W-:Y:S01]  /*5770*/  STL [R1+0x144], R16 ;  /* 0x0001441001007387 */ /* 0x000fe20000100800 */
[----:B------:R-:W-:-:S03]  /*5780*/  @!P0 IMAD.MOV R11, RZ, RZ, -R11 ;  /* 0x000000ffff0b8224 */ /* 0x000fc600078e0a0b */
[----:B------:R-:W-:Y:S01]  /*5790*/  ISETP.GT.U32.AND P4, PT, R0, R4, PT ;  /* 0x000000040000720c */ /* 0x000fe20003f84070 */
[----:B------:R-:W-:Y:S02]  /*57a0*/  @!P5 IMAD.MOV R9, RZ, RZ, -R9 ;  /* 0x000000ffff09d224 */ /* 0x000fe400078e0a09 */
[----:B------:R-:W-:-:S10]  /*57b0*/  @!P3 IMAD.IADD R6, R6, 0x1, -R0 ;  /* 0x000000010606b824 */ /* 0x000fd400078e0a00 */
[----:B------:R-:W-:Y:S02]  /*57c0*/  @!P4 IMAD.IADD R4, R4, 0x1, -R0 ;  /* 0x000000010404c824 */ /* 0x000fe400078e0a00 */
[----:B------:R-:W-:Y:S02]  /*57d0*/  @!P1 IMAD.MOV R6, RZ, RZ, -R6 ;  /* 0x000000ffff069224 */ /* 0x000fe400078e0a06 */
[----:B------:R-:W-:Y:S01]  /*57e0*/  @!P2 IMAD.MOV R4, RZ, RZ, -R4 ;  /* 0x000000ffff04a224 */ /* 0x000fe200078e0a04 */
[----:B----4-:R-:W-:-:S05]  /*57f0*/  IABS R7, R18 ;  /* 0x0000001200077213 */ /* 0x010fca0000000000 */
[----:B------:R-:W-:Y:S01]  /*5800*/  IMAD.MOV.U32 R5, RZ, RZ, R7 ;  /* 0x000000ffff057224 */ /* 0x000fe200078e0007 */
[----:B------:R-:W-:Y:S02]  /*5810*/  ISETP.GE.AND P0, PT, R18, RZ, PT ;  /* 0x000000ff1200720c */ /* 0x000fe40003f06270 */
[----:B------:R-:W4:Y:S01]  /*5820*/  LDL.LU R18, [R1+0x88] ;  /* 0x0000880001127983 */ /* 0x000f220000300800 */
[----:B------:R-:W-:-:S04]  /*5830*/  IMAD.HI.U32 R15, R10, R5, RZ ;  /* 0x000000050a0f7227 */ /* 0x000fc800078e00ff */
[----:B------:R-:W-:Y:S01]  /*5840*/  IMAD.MOV R15, RZ, RZ, -R15 ;  /* 0x000000ffff0f7224 */ /* 0x000fe200078e0a0f */
[----:B------:R-:W-:Y:S01]  /*5850*/  STL [R1+0x148], R11 ;  /* 0x0001480b01007387 */ /* 0x000fe20000100800 */
[----:B-----5:R-:W-:-:S05]  /*5860*/  IABS R7, R19 ;  /* 0x0000001300077213 */ /* 0x020fca0000000000 */
[----:B------:R-:W-:Y:S01]  /*5870*/  IMAD.HI.U32 R8, R10, R7, RZ ;  /* 0x000000070a087227 */ /* 0x000fe200078e00ff */
[----:B-1----:R-:W-:-:S03]  /*5880*/  IABS R13, R2 ;  /* 0x00000002000d7213 */ /* 0x002fc60000000000 */
[----:B------:R-:W-:Y:S01]  /*5890*/  IMAD.MOV R8, RZ, RZ, -R8 ;  /* 0x000000ffff087224 */ /* 0x000fe200078e0a08 */
[----:B------:R3:W-:Y:S01]  /*58a0*/  STL [R1+0x14c], R9 ;  /* 0x00014c0901007387 */ /* 0x0007e20000100800 */
[----:B------:R-:W-:Y:S01]  /*58b0*/  IMAD R5, R0, R15, R5 ;  /* 0x0000000f00057224 */ /* 0x000fe200078e0205 */
[----:B------:R-:W-:Y:S01]  /*58c0*/  ISETP.GE.AND P3, PT, R2, RZ, PT ;  /* 0x000000ff0200720c */ /* 0x000fe20003f66270 */
[----:B------:R-:W-:Y:S01]  /*58d0*/  IMAD R7, R0, R8, R7 ;  /* 0x0000000800077224 */ /* 0x000fe200078e0207 */
[----:B------:R-:W5:Y:S01]  /*58e0*/  LDL.LU R2, [R1+0x90] ;  /* 0x0000900001027983 */ /* 0x000f620000300800 */
[----:B------:R-:W-:Y:S01]  /*58f0*/  IMAD.HI.U32 R12, R10, R13, RZ ;  /* 0x0000000d0a0c7227 */ /* 0x000fe200078e00ff */
[C---:B------:R-:W-:Y:S02]  /*5900*/  ISETP.GT.U32.AND P6, PT, R0.reuse, R5, PT ;  /* 0x000000050000720c */ /* 0x040fe40003fc4070 */
[----:B------:R-:W-:Y:S01]  /*5910*/  ISETP.GT.U32.AND P4, PT, R0, R7, PT ;  /* 0x000000070000720c */ /* 0x000fe20003f84070 */
[----:B------:R-:W-:-:S04]  /*5920*/  IMAD.MOV R12, RZ, RZ, -R12 ;  /* 0x000000ffff0c7224 */ /* 0x000fc800078e0a0c */
[C---:B------:R-:W-:Y:S01]  /*5930*/  IMAD R13, R0.reuse, R12, R13 ;  /* 0x0000000c000d7224 */ /* 0x040fe200078e020d */
[----:B------:R-:W-:Y:S04]  /*5940*/  STL [R1+0x150], R6 ;  /* 0x0001500601007387 */ /* 0x000fe80000100800 */
[----:B------:R-:W-:Y:S01]  /*5950*/  ISETP.GT.U32.AND P5, PT, R0, R13, PT ;  /* 0x0000000d0000720c */ /* 0x000fe20003fa4070 */
[--C-:B------:R-:W-:Y:S01]  /*5960*/  @!P6 IMAD.IADD R5, R5, 0x1, -R0.reuse ;  /* 0x000000010505e824 */ /* 0x100fe200078e0a00 */
[----:B------:R-:W-:Y:S01]  /*5970*/  ISETP.GE.AND P6, PT, R19, RZ, PT ;  /* 0x000000ff1300720c */ /* 0x000fe20003fc6270 */
[----:B------:R2:W-:Y:S01]  /*5980*/  STL [R1+0x1e4], R4 ;  /* 0x0001e40401007387 */ /* 0x0005e20000100800 */
[----:B------:R-:W-:-:S03]  /*5990*/  @!P4 IMAD.IADD R7, R7, 0x1, -R0 ;  /* 0x000000010707c824 */ /* 0x000fc600078e0a00 */
[----:B------:R-:W5:Y:S01]  /*59a0*/  LDL.LU R19, [R1+0x94] ;  /* 0x0000940001137983 */ /* 0x000f620000300800 */
[C---:B------:R-:W-:Y:S02]  /*59b0*/  ISETP.GT.U32.AND P1, PT, R0.reuse, R5, PT ;  /* 0x000000050000720c */ /* 0x040fe40003f24070 */
[----:B------:R-:W-:-:S03]  /*59c0*/  ISETP.GT.U32.AND P4, PT, R0, R7, PT ;  /* 0x000000070000720c */ /* 0x000fc60003f84070 */
[----:B------:R-:W-:-:S05]  /*59d0*/  @!P5 IMAD.IADD R13, R13, 0x1, -R0 ;  /* 0x000000010d0dd824 */ /* 0x000fca00078e0a00 */
[----:B------:R-:W-:-:S03]  /*59e0*/  ISETP.GT.U32.AND P5, PT, R0, R13, PT ;  /* 0x0000000d0000720c */ /* 0x000fc60003fa4070 */
[--C-:B------:R-:W-:Y:S02]  /*59f0*/  @!P1 IMAD.IADD R5, R5, 0x1, -R0.reuse ;  /* 0x0000000105059824 */ /* 0x100fe400078e0a00 */
[--C-:B------:R-:W-:Y:S01]  /*5a00*/  @!P4 IMAD.IADD R7, R7, 0x1, -R0.reuse ;  /* 0x000000010707c824 */ /* 0x100fe200078e0a00 */
[----:B------:R-:W-:Y:S02]  /*5a10*/  IABS R8, R23 ;  /* 0x0000001700087213 */ /* 0x000fe40000000000 */
[----:B------:R-:W-:Y:S02]  /*5a20*/  ISETP.GE.AND P2, PT, R23, RZ, PT ;  /* 0x000000ff1700720c */ /* 0x000fe40003f46270 */
[----:B------:R-:W5:Y:S03]  /*5a30*/  LDL.LU R23, [R1+0x9c] ;  /* 0x00009c0001177983 */ /* 0x000f660000300800 */
[----:B------:R-:W-:-:S04]  /*5a40*/  @!P5 IMAD.IADD R13, R13, 0x1, -R0 ;  /* 0x000000010d0dd824 */ /* 0x000fc800078e0a00 */
[----:B------:R-:W-:Y:S01]  /*5a50*/  @!P3 IMAD.MOV R13, RZ, RZ, -R13 ;  /* 0x000000ffff0db224 */ /* 0x000fe200078e0a0d */
[----:B---3--:R-:W-:Y:S02]  /*5a60*/  IABS R9, R21 ;  /* 0x0000001500097213 */ /* 0x008fe40000000000 */
[----:B------:R-:W-:Y:S02]  /*5a70*/  ISETP.GE.AND P1, PT, R21, RZ, PT ;  /* 0x000000ff1500720c */ /* 0x000fe40003f26270 */
[----:B------:R-:W3:Y:S01]  /*5a80*/  LDL.LU R21, [R1+0xa0] ;  /* 0x0000a00001157983 */ /* 0x000ee20000300800 */
[----:B--2---:R-:W-:Y:S02]  /*5a90*/  IABS R4, R22 ;  /* 0x0000001600047213 */ /* 0x004fe40000000000 */
[----:B------:R-:W-:Y:S01]  /*5aa0*/  ISETP.GE.AND P4, PT, R22, RZ, PT ;  /* 0x000000ff1600720c */ /* 0x000fe20003f86270 */
[----:B------:R-:W-:Y:S02]  /*5ab0*/  IMAD.MOV.U32 R22, RZ, RZ, R3 ;  /* 0x000000ffff167224 */ /* 0x000fe400078e0003 */
[----:B------:R-:W-:-:S04]  /*5ac0*/  IMAD.MOV.U32 R3, RZ, RZ, R5 ;  /* 0x000000ffff037224 */ /* 0x000fc800078e0005 */
[----:B------:R-:W-:-:S05]  /*5ad0*/  @!P0 IMAD.MOV R3, RZ, RZ, -R3 ;  /* 0x000000ffff038224 */ /* 0x000fca00078e0a03 */
[----:B------:R0:W-:Y:S02]  /*5ae0*/  STL [R1+0x120], R3 ;  /* 0x0001200301007387 */ /* 0x0001e40000100800 */
[----:B0-----:R-:W-:-:S04]  /*5af0*/  IMAD.MOV.U32 R3, RZ, RZ, R7 ;  /* 0x000000ffff037224 */ /* 0x001fc800078e0007 */
[----:B------:R-:W-:Y:S01]  /*5b00*/  @!P6 IMAD.MOV R3, RZ, RZ, -R3 ;  /* 0x000000ffff03e224 */ /* 0x000fe200078e0a03 */
[----:B------:R-:W-:Y:S04]  /*5b10*/  STL [R1+0x138], R13 ;  /* 0x0001380d01007387 */ /* 0x000fe80000100800 */
[----:B------:R0:W-:Y:S04]  /*5b20*/  STL [R1+0x140], R3 ;  /* 0x0001400301007387 */ /* 0x0001e80000100800 */
[----:B0-----:R-:W2:Y:S01]  /*5b30*/  LDL.LU R3, [R1+0xa4] ;  /* 0x0000a40001037983 */ /* 0x001ea20000300800 */
[----:B------:R-:W-:-:S04]  /*5b40*/  IMAD.HI.U32 R6, R10, R8, RZ ;  /* 0x000000080a067227 */ /* 0x000fc800078e00ff */
[----:B------:R-:W-:-:S04]  /*5b50*/  IMAD.MOV R6, RZ, RZ, -R6 ;  /* 0x000000ffff067224 */ /* 0x000fc800078e0a06 */
[----:B------:R-:W-:-:S05]  /*5b60*/  IMAD R8, R0, R6, R8 ;  /* 0x0000000600087224 */ /* 0x000fca00078e0208 */
[----:B------:R-:W-:Y:S01]  /*5b70*/  ISETP.GT.U32.AND P5, PT, R0, R8, PT ;  /* 0x000000080000720c */ /* 0x000fe20003fa4070 */
[----:B------:R-:W-:-:S04]  /*5b80*/  IMAD.HI.U32 R14, R10, R9, RZ ;  /* 0x000000090a0e7227 */ /* 0x000fc800078e00ff */
[----:B------:R-:W-:Y:S02]  /*5b90*/  IMAD.MOV R14, RZ, RZ, -R14 ;  /* 0x000000ffff0e7224 */ /* 0x000fe400078e0a0e */
[----:B------:R-:W-:-:S06]  /*5ba0*/  IMAD.HI.U32 R6, R10, R4, RZ ;  /* 0x000000040a067227 */ /* 0x000fcc00078e00ff */
[----:B------:R-:W-:Y:S02]  /*5bb0*/  @!P5 IMAD.IADD R8, R8, 0x1, -R0 ;  /* 0x000000010808d824 */ /* 0x000fe400078e0a00 */
[----:B------:R-:W-:-:S03]  /*5bc0*/  IMAD R9, R0, R14, R9 ;  /* 0x0000000e00097224 */ /* 0x000fc600078e0209 */
[C---:B------:R-:W-:Y:S01]  /*5bd0*/  ISETP.GT.U32.AND P0, PT, R0.reuse, R8, PT ;  /* 0x000000080000720c */ /* 0x040fe20003f04070 */
[----:B------:R-:W-:Y:S01]  /*5be0*/  IMAD.MOV R6, RZ, RZ, -R6 ;  /* 0x000000ffff067224 */ /* 0x000fe200078e0a06 */
[----:B------:R-:W-:-:S03]  /*5bf0*/  ISETP.GT.U32.AND P5, PT, R0, R9, PT ;  /* 0x000000090000720c */ /* 0x000fc60003fa4070 */
[----:B------:R-:W-:-:S05]  /*5c00*/  IMAD R4, R0, R6, R4 ;  /* 0x0000000600047224 */ /* 0x000fca00078e0204 */
[----:B------:R-:W-:-:S03]  /*5c10*/  ISETP.GT.U32.AND P6, PT, R0, R4, PT ;  /* 0x000000040000720c */ /* 0x000fc60003fc4070 */
[--C-:B------:R-:W-:Y:S02]  /*5c20*/  @!P0 IMAD.IADD R8, R8, 0x1, -R0.reuse ;  /* 0x0000000108088824 */ /* 0x100fe400078e0a00 */
[----:B------:R-:W-:Y:S02]  /*5c30*/  @!P5 IMAD.IADD R9, R9, 0x1, -R0 ;  /* 0x000000010909d824 */ /* 0x000fe400078e0a00 */
[----:B------:R-:W-:-:S04]  /*5c40*/  IMAD.MOV.U32 R14, RZ, RZ, R8 ;  /* 0x000000ffff0e7224 */ /* 0x000fc800078e0008 */
[----:B------:R-:W-:Y:S01]  /*5c50*/  @!P2 IMAD.MOV R14, RZ, RZ, -R14 ;  /* 0x000000ffff0ea224 */ /* 0x000fe200078e0a0e */
[----:B----4-:R-:W-:Y:S02]  /*5c60*/  IABS R12, R18 ;  /* 0x00000012000c7213 */ /* 0x010fe40000000000 */
[----:B------:R-:W-:Y:S02]  /*5c70*/  ISETP.GE.AND P3, PT, R18, RZ, PT ;  /* 0x000000ff1200720c */ /* 0x000fe40003f66270 */
[----:B------:R-:W4:Y:S01]  /*5c80*/  LDL.LU R18, [R1+0xa8] ;  /* 0x0000a80001127983 */ /* 0x000f220000300800 */
[----:B------:R-:W-:-:S04]  /*5c90*/  IMAD.HI.U32 R6, R10, R12, RZ ;  /* 0x0000000c0a067227 */ /* 0x000fc800078e00ff */
[----:B------:R-:W-:-:S04]  /*5ca0*/  IMAD.MOV R6, RZ, RZ, -R6 ;  /* 0x000000ffff067224 */ /* 0x000fc800078e0a06 */
[C---:B------:R-:W-:Y:S01]  /*5cb0*/  IMAD R12, R0.reuse, R6, R12 ;  /* 0x00000006000c7224 */ /* 0x040fe200078e020c */
[----:B------:R-:W-:Y:S02]  /*5cc0*/  ISETP.GT.U32.AND P5, PT, R0, R9, PT ;  /* 0x000000090000720c */ /* 0x000fe40003fa4070 */
[----:B-----5:R-:W-:-:S05]  /*5cd0*/  IABS R11, R2 ;  /* 0x00000002000b7213 */ /* 0x020fca0000000000 */
[----:B------:R-:W-:-:S04]  /*5ce0*/  IMAD.HI.U32 R5, R10, R11, RZ ;  /* 0x0000000b0a057227 */ /* 0x000fc800078e00ff */
[----:B------:R-:W-:-:S04]  /*5cf0*/  IMAD.MOV R5, RZ, RZ, -R5 ;  /* 0x000000ffff057224 */ /* 0x000fc800078e0a05 */
[C---:B------:R-:W-:Y:S01]  /*5d00*/  IMAD R11, R0.reuse, R5, R11 ;  /* 0x00000005000b7224 */ /* 0x040fe200078e020b */
[----:B------:R-:W-:Y:S01]  /*5d10*/  ISETP.GT.U32.AND P0, PT, R0, R12, PT ;  /* 0x0000000c0000720c */ /* 0x000fe20003f04070 */
[----:B------:R-:W-:-:S03]  /*5d20*/  @!P6 IMAD.IADD R4, R4, 0x1, -R0 ;  /* 0x000000010404e824 */ /* 0x000fc600078e0a00 */
[C---:B------:R-:W-:Y:S02]  /*5d30*/  ISETP.GT.U32.AND P2, PT, R0.reuse, R11, PT ;  /* 0x0000000b0000720c */ /* 0x040fe40003f44070 */
[----:B------:R-:W-:Y:S02]  /*5d40*/  IABS R7, R19 ;  /* 0x0000001300077213 */ /* 0x000fe40000000000 */
[----:B------:R-:W-:-:S03]  /*5d50*/  ISETP.GT.U32.AND P6, PT, R0, R4, PT ;  /* 0x000000040000720c */ /* 0x000fc60003fc4070 */
[----:B------:R-:W-:-:S04]  /*5d60*/  IMAD.HI.U32 R13, R10, R7, RZ ;  /* 0x000000070a0d7227 */ /* 0x000fc800078e00ff */
[----:B------:R-:W-:Y:S02]  /*5d70*/  IMAD.MOV R13, RZ, RZ, -R13 ;  /* 0x000000ffff0d7224 */ /* 0x000fe400078e0a0d */
[--C-:B------:R-:W-:Y:S02]  /*5d80*/  @!P0 IMAD.IADD R12, R12, 0x1, -R0.reuse ;  /* 0x000000010c0c8824 */ /* 0x100fe400078e0a00 */
[C---:B------:R-:W-:Y:S02]  /*5d90*/  IMAD R7, R0.reuse, R13, R7 ;  /* 0x0000000d00077224 */ /* 0x040fe400078e0207 */
[--C-:B------:R-:W-:Y:S02]  /*5da0*/  @!P2 IMAD.IADD R11, R11, 0x1, -R0.reuse ;  /* 0x000000010b0ba824 */ /* 0x100fe400078e0a00 */
[----:B------:R-:W-:Y:S01]  /*5db0*/  @!P5 IMAD.IADD R9, R9, 0x1, -R0 ;  /* 0x000000010909d824 */ /* 0x000fe200078e0a00 */
[----:B------:R0:W-:Y:S01]  /*5dc0*/  STL [R1+0x13c], R14 ;  /* 0x00013c0e01007387 */ /* 0x0001e20000100800 */
[----:B------:R-:W-:-:S02]  /*5dd0*/  ISETP.GT.U32.AND P0, PT, R0, R12, PT ;  /* 0x0000000c0000720c */ /* 0x000fc40003f04070 */
[C---:B------:R-:W-:Y:S02]  /*5de0*/  ISETP.GT.U32.AND P5, PT, R0.reuse, R7, PT ;  /* 0x000000070000720c */ /* 0x040fe40003fa4070 */
[----:B------:R-:W-:Y:S01]  /*5df0*/  ISETP.GT.U32.AND P2, PT, R0, R11, PT ;  /* 0x0000000b0000720c */ /* 0x000fe20003f44070 */
[----:B------:R-:W-:Y:S02]  /*5e00*/  @!P6 IMAD.IADD R4, R4, 0x1, -R0 ;  /* 0x000000010404e824 */ /* 0x000fe400078e0a00 */
[----:B0-----:R-:W-:-:S04]  /*5e10*/  IMAD.MOV.U32 R14, RZ, RZ, R9 ;  /* 0x000000ffff0e7224 */ /* 0x001fc800078e0009 */
[----:B------:R-:W-:Y:S01]  /*5e20*/  @!P1 IMAD.MOV R14, RZ, RZ, -R14 ;  /* 0x000000ffff0e9224 */ /* 0x000fe200078e0a0e */
[----:B------:R-:W-:Y:S01]  /*5e30*/  ISETP.GE.AND P1, PT, R2, RZ, PT ;  /* 0x000000ff0200720c */ /* 0x000fe20003f26270 */
[----:B------:R-:W-:Y:S01]  /*5e40*/  IMAD.MOV.U32 R2, RZ, RZ, R4 ;  /* 0x000000ffff027224 */ /* 0x000fe200078e0004 */
[----:B------:R-:W-:Y:S01]  /*5e50*/  IABS R6, R23 ;  /* 0x0000001700067213 */ /* 0x000fe20000000000 */
[----:B------:R-:W-:Y:S02]  /*5e60*/  @!P0 IMAD.IADD R12, R12, 0x1, -R0 ;  /* 0x000000010c0c8824 */ /* 0x000fe400078e0a00 */
[----:B------:R-:W-:Y:S01]  /*5e70*/  @!P4 IMAD.MOV R2, RZ, RZ, -R2 ;  /* 0x000000ffff02c224 */ /* 0x000fe200078e0a02 */
[----:B------:R-:W-:Y:S01]  /*5e80*/  STL [R1+0x124], R14 ;  /* 0x0001240e01007387 */ /* 0x000fe20000100800 */
[--C-:B------:R-:W-:Y:S01]  /*5e90*/  @!P5 IMAD.IADD R7, R7, 0x1, -R0.reuse ;  /* 0x000000010707d824 */ /* 0x100fe200078e0a00 */
[----:B------:R-:W-:Y:S01]  /*5ea0*/  ISETP.GE.AND P5, PT, R23, RZ, PT ;  /* 0x000000ff1700720c */ /* 0x000fe20003fa6270 */
[----:B------:R-:W-:Y:S01]  /*5eb0*/  @!P2 IMAD.IADD R11, R11, 0x1, -R0 ;  /* 0x000000010b0ba824 */ /* 0x000fe200078e0a00 */
[----:B------:R-:W5:Y:S01]  /*5ec0*/  LDL.LU R23, [R1+0xac] ;  /* 0x0000ac0001177983 */ /* 0x000f620000300800 */
[----:B------:R-:W-:-:S03]  /*5ed0*/  @!P3 IMAD.MOV R12, RZ, RZ, -R12 ;  /* 0x000000ffff0cb224 */ /* 0x000fc600078e0a0c */
[----:B------:R0:W-:Y:S01]  /*5ee0*/  STL [R1+0x134], R2 ;  /* 0x0001340201007387 */ /* 0x0001e20000100800 */
[----:B------:R-:W-:-:S04]  /*5ef0*/  IMAD.HI.U32 R8, R10, R6, RZ ;  /* 0x000000060a087227 */ /* 0x000fc800078e00ff */
[----:B0-----:R-:W-:-:S04]  /*5f00*/  IMAD.MOV.U32 R2, RZ, RZ, R11 ;  /* 0x000000ffff027224 */ /* 0x001fc800078e000b */
[----:B------:R-:W-:Y:S02]  /*5f10*/  @!P1 IMAD.MOV R2, RZ, RZ, -R2 ;  /* 0x000000ffff029224 */ /* 0x000fe400078e0a02 */
[----:B------:R-:W-:-:S04]  /*5f20*/  IMAD.MOV R8, RZ, RZ, -R8 ;  /* 0x000000ffff087224 */ /* 0x000fc800078e0a08 */
[----:B------:R-:W-:-:S05]  /*5f30*/  IMAD R6, R0, R8, R6 ;  /* 0x0000000800067224 */ /* 0x000fca00078e0206 */
[C---:B------:R-:W-:Y:S02]  /*5f40*/  ISETP.GT.U32.AND P6, PT, R0.reuse, R6, PT ;  /* 0x000000060000720c */ /* 0x040fe40003fc4070 */
[----:B------:R-:W-:Y:S02]  /*5f50*/  ISETP.GE.AND P0, PT, R19, RZ, PT ;  /* 0x000000ff1300720c */ /* 0x000fe40003f06270 */
[----:B------:R-:W-:Y:S02]  /*5f60*/  ISETP.GT.U32.AND P4, PT, R0, R7, PT ;  /* 0x000000070000720c */ /* 0x000fe40003f84070 */
[----:B---3--:R-:W-:Y:S02]  /*5f70*/  IABS R5, R21 ;  /* 0x0000001500057213 */ /* 0x008fe40000000000 */
[----:B------:R-:W-:Y:S02]  /*5f80*/  ISETP.GE.AND P3, PT, R21, RZ, PT ;  /* 0x000000ff1500720c */ /* 0x000fe40003f66270 */
[----:B------:R-:W3:Y:S04]  /*5f90*/  LDL.LU R21, [R1+0xb4] ;  /* 0x0000b40001157983 */ /* 0x000ee80000300800 */
[----:B------:R-:W-:Y:S01]  /*5fa0*/  STL [R1+0x128], R12 ;  /* 0x0001280c01007387 */ /* 0x000fe20000100800 */
[----:B------:R-:W-:-:S05]  /*5fb0*/  @!P6 IMAD.IADD R6, R6, 0x1, -R0 ;  /* 0x000000010606e824 */ /* 0x000fca00078e0a00 */
[----:B------:R-:W-:Y:S02]  /*5fc0*/  ISETP.GT.U32.AND P6, PT, R0, R6, PT ;  /* 0x000000060000720c */ /* 0x000fe40003fc4070 */
[----:B--2---:R-:W-:Y:S02]  /*5fd0*/  IABS R9, R3 ;  /* 0x0000000300097213 */ /* 0x004fe40000000000 */
[----:B------:R-:W-:Y:S02]  /*5fe0*/  ISETP.GE.AND P1, PT, R3, RZ, PT ;  /* 0x000000ff0300720c */ /* 0x000fe40003f26270 */
[----:B------:R-:W2:Y:S04]  /*5ff0*/  LDL.LU R3, [R1+0xb8] ;  /* 0x0000b80001037983 */ /* 0x000ea80000300800 */
[----:B------:R0:W-:Y:S04]  /*6000*/  STL [R1+0x130], R2 ;  /* 0x0001300201007387 */ /* 0x0001e80000100800 */
[----:B0-----:R-:W2:Y:S04]  /*6010*/  LDL.LU R2, [R1+0xbc] ;  /* 0x0000bc0001027983 */ /* 0x001ea80000300800 */
[----:B------:R-:W2:Y:S01]  /*6020*/  LDL.LU R19, [R1+0xc0] ;  /* 0x0000c00001137983 */ /* 0x000ea20000300800 */
[----:B------:R-:W-:-:S02]  /*6030*/  @!P6 IMAD.IADD R6, R6, 0x1, -R0 ;  /* 0x000000010606e824 */ /* 0x000fc400078e0a00 */
[----:B------:R-:W-:Y:S02]  /*6040*/  @!P4 IMAD.IADD R7, R7, 0x1, -R0 ;  /* 0x000000010707c824 */ /* 0x000fe400078e0a00 */
[----:B------:R-:W-:Y:S02]  /*6050*/  IMAD.MOV.U32 R12, RZ, RZ, R6 ;  /* 0x000000ffff0c7224 */ /* 0x000fe400078e0006 */
[----:B------:R-:W-:Y:S02]  /*6060*/  @!P0 IMAD.MOV R7, RZ, RZ, -R7 ;  /* 0x000000ffff078224 */ /* 0x000fe400078e0a07 */
[----:B------:R-:W-:Y:S01]  /*6070*/  @!P5 IMAD.MOV R12, RZ, RZ, -R12 ;  /* 0x000000ffff0cd224 */ /* 0x000fe200078e0a0c */
[----:B------:R-:W-:Y:S02]  /*6080*/  ISETP.GE.AND P5, PT, R22, RZ, PT ;  /* 0x000000ff1600720c */ /* 0x000fe40003fa6270 */
[----:B------:R-:W-:Y:S01]  /*6090*/  STL [R1+0x12c], R7 ;  /* 0x00012c0701007387 */ /* 0x000fe20000100800 */
[----:B------:R-:W-:-:S03]  /*60a0*/  IABS R16, R22 ;  /* 0x0000001600107213 */ /* 0x000fc60000000000 */
[----:B------:R3:W-:Y:S04]  /*60b0*/  STL [R1+0x1e0], R12 ;  /* 0x0001e00c01007387 */ /* 0x0007e80000100800 */
[----:B------:R-:W2:Y:S01]  /*60c0*/  LDL.LU R22, [R1+0xc4] ;  /* 0x0000c40001167983 */ /* 0x000ea20000300800 */
[----:B------:R-:W-:-:S04]  /*60d0*/  IMAD.HI.U32 R8, R10, R5, RZ ;  /* 0x000000050a087227 */ /* 0x000fc800078e00ff */
[----:B------:R-:W-:-:S04]  /*60e0*/  IMAD.MOV R8, RZ, RZ, -R8 ;  /* 0x000000ffff087224 */ /* 0x000fc800078e0a08 */
[----:B------:R-:W-:-:S05]  /*60f0*/  IMAD R5, R0, R8, R5 ;  /* 0x0000000800057224 */ /* 0x000fca00078e0205 */
[----:B------:R-:W-:Y:S01]  /*6100*/  ISETP.GT.U32.AND P2, PT, R0, R5, PT ;  /* 0x000000050000720c */ /* 0x000fe20003f44070 */
[----:B------:R-:W-:-:S04]  /*6110*/  IMAD.HI.U32 R4, R10, R9, RZ ;  /* 0x000000090a047227 */ /* 0x000fc800078e00ff */
[----:B------:R-:W-:-:S08]  /*6120*/  IMAD.MOV R4, RZ, RZ, -R4 ;  /* 0x000000ffff047224 */ /* 0x000fd000078e0a04 */
[----:B------:R-:W-:Y:S02]  /*6130*/  @!P2 IMAD.IADD R5, R5, 0x1, -R0 ;  /* 0x000000010505a824 */ /* 0x000fe400078e0a00 */
[----:B------:R-:W-:-:S03]  /*6140*/  IMAD R9, R0, R4, R9 ;  /* 0x0000000400097224 */ /* 0x000fc600078e0209 */
[----:B------:R-:W-:Y:S02]  /*6150*/  ISETP.GT.U32.AND P2, PT, R0, R5, PT ;  /* 0x000000050000720c */ /* 0x000fe40003f44070 */
[----:B----4-:R-:W-:-:S05]  /*6160*/  IABS R8, R18 ;  /* 0x0000001200087213 */ /* 0x010fca0000000000 */
[----:B------:R-:W-:-:S04]  /*6170*/  IMAD.HI.U32 R4, R10, R8, RZ ;  /* 0x000000080a047227 */ /* 0x000fc800078e00ff */
[----:B------:R-:W-:-:S04]  /*6180*/  IMAD.MOV R4, RZ, RZ, -R4 ;  /* 0x000000ffff047224 */ /* 0x000fc800078e0a04 */
[C---:B------:R-:W-:Y:S02]  /*6190*/  IMAD R8, R0.reuse, R4, R8 ;  /* 0x0000000400087224 */ /* 0x040fe400078e0208 */
[----:B------:R-:W-:Y:S01]  /*61a0*/  @!P2 IMAD.IADD R5, R5, 0x1, -R0 ;  /* 0x000000010505a824 */ /* 0x000fe200078e0a00 */
[C---:B------:R-:W-:Y:S02]  /*61b0*/  ISETP.GT.U32.AND P6, PT, R0.reuse, R9, PT ;  /* 0x000000090000720c */ /* 0x040fe40003fc4070 */
[----:B------:R-:W-:Y:S02]  /*61c0*/  ISETP.GT.U32.AND P2, PT, R0, R8, PT ;  /* 0x000000080000720c */ /* 0x000fe40003f44070 */
[----:B------:R-:W-:Y:S02]  /*61d0*/  ISETP.GE.AND P4, PT, R18, RZ, PT ;  /* 0x000000ff1200720c */ /* 0x000fe40003f86270 */
[----:B------:R-:W4:Y:S01]  /*61e0*/  LDL.LU R18, [R1+0xc8] ;  /* 0x0000c80001127983 */ /* 0x000f220000300800 */
[----:B------:R-:W-:-:S06]  /*61f0*/  IMAD.HI.U32 R15, R10, R16, RZ ;  /* 0x000000100a0f7227 */ /* 0x000fcc00078e00ff */
[--C-:B------:R-:W-:Y:S02]  /*6200*/  @!P6 IMAD.IADD R9, R9, 0x1, -R0.reuse ;  /* 0x000000010909e824 */ /* 0x100fe400078e0a00 */
[----:B------:R-:W-:-:S03]  /*6210*/  @!P2 IMAD.IADD R8, R8, 0x1, -R0 ;  /* 0x000000010808a824 */ /* 0x000fc600078e0a00 */
[C---:B------:R-:W-:Y:S02]  /*6220*/  ISETP.GT.U32.AND P6, PT, R0.reuse, R9, PT ;  /* 0x000000090000720c */ /* 0x040fe40003fc4070 */
[----:B------:R-:W-:Y:S01]  /*6230*/  ISETP.GT.U32.AND P2, PT, R0, R8, PT ;  /* 0x000000080000720c */ /* 0x000fe20003f44070 */
[----:B------:R-:W-:-:S04]  /*6240*/  IMAD.MOV R15, RZ, RZ, -R15 ;  /* 0x000000ffff0f7224 */ /* 0x000fc800078e0a0f */
[----:B------:R-:W-:Y:S02]  /*6250*/  IMAD R15, R0, R15, R16 ;  /* 0x0000000f000f7224 */ /* 0x000fe400078e0210 */
[----:B------:R-:W-:-:S04]  /*6260*/  IMAD.MOV.U32 R25, RZ, RZ, R5 ;  /* 0x000000ffff197224 */ /* 0x000fc800078e0005 */
[--C-:B------:R-:W-:Y:S02]  /*6270*/  @!P6 IMAD.IADD R9, R9, 0x1, -R0.reuse ;  /* 0x000000010909e824 */ /* 0x100fe400078e0a00 */
[----:B------:R-:W-:Y:S01]  /*6280*/  @!P2 IMAD.IADD R8, R8, 0x1, -R0 ;  /* 0x000000010808a824 */ /* 0x000fe200078e0a00 */
[----:B------:R-:W-:Y:S01]  /*6290*/  ISETP.GT.U32.AND P2, PT, R0, R15, PT ;  /* 0x0000000f0000720c */ /* 0x000fe20003f44070 */
[----:B------:R-:W-:Y:S02]  /*62a0*/  IMAD.MOV.U32 R24, RZ, RZ, R9 ;  /* 0x000000ffff187224 */ /* 0x000fe400078e0009 */
[----:B------:R-:W-:Y:S02]  /*62b0*/  IMAD.MOV.U32 R20, RZ, RZ, R8 ;  /* 0x000000ffff147224 */ /* 0x000fe400078e0008 */
[----:B------:R-:W-:Y:S02]  /*62c0*/  @!P3 IMAD.MOV R25, RZ, RZ, -R25 ;  /* 0x000000ffff19b224 */ /* 0x000fe400078e0a19 */
[----:B------:R-:W-:-:S02]  /*62d0*/  @!P1 IMAD.MOV R24, RZ, RZ, -R24 ;  /* 0x000000ffff189224 */ /* 0x000fc400078e0a18 */
[----:B------:R-:W-:-:S04]  /*62e0*/  @!P4 IMAD.MOV R20, RZ, RZ, -R20 ;  /* 0x000000ffff14c224 */ /* 0x000fc800078e0a14 */
[----:B------:R-:W-:Y:S01]  /*62f0*/  @!P2 IMAD.IADD R15, R15, 0x1, -R0 ;  /* 0x000000010f0fa824 */ /* 0x000fe200078e0a00 */
[----:B-----5:R-:W-:Y:S02]  /*6300*/  IABS R11, R23 ;  /* 0x00000017000b7213 */ /* 0x020fe40000000000 */
[----:B------:R-:W-:Y:S02]  /*6310*/  ISETP.GE.AND P0, PT, R23, RZ, PT ;  /* 0x000000ff1700720c */ /* 0x000fe40003f06270 */
[----:B------:R-:W5:Y:S04]  /*6320*/  LDL.LU R23, [R1+0xcc] ;  /* 0x0000cc0001177983 */ /* 0x000f680000300800 */
[----:B------:R-:W-:Y:S04]  /*6330*/  STL [R1+0x11c], R25 ;  /* 0x00011c1901007387 */ /* 0x000fe80000100800 */
[----:B------:R-:W-:Y:S04]  /*6340*/  STL [R1+0x118], R24 ;  /* 0x0001181801007387 */ /* 0x000fe80000100800 */
[----:B------:R-:W-:Y:S01]  /*6350*/  STL [R1+0x114], R20 ;  /* 0x0001141401007387 */ /* 0x000fe20000100800 */
[----:B------:R-:W-:-:S04]  /*6360*/  IMAD.HI.U32 R4, R10, R11, RZ ;  /* 0x0000000b0a047227 */ /* 0x000fc800078e00ff */
[----:B------:R-:W-:-:S04]  /*6370*/  IMAD.MOV R4, RZ, RZ, -R4 ;  /* 0x000000ffff047224 */ /* 0x000fc800078e0a04 */
[----:B------:R-:W-:-:S05]  /*6380*/  IMAD R11, R0, R4, R11 ;  /* 0x00000004000b7224 */ /* 0x000fca00078e020b */
[----:B------:R-:W-:-:S13]  /*6390*/  ISETP.GT.U32.AND P6, PT, R0, R11, PT ;  /* 0x0000000b0000720c */ /* 0x000fda0003fc4070 */
[----:B------:R-:W-:Y:S01]  /*63a0*/  @!P6 IMAD.IADD R11, R11, 0x1, -R0 ;  /* 0x000000010b0be824 */ /* 0x000fe200078e0a00 */
[----:B---3--:R-:W-:-:S05]  /*63b0*/  IABS R12, R21 ;  /* 0x00000015000c7213 */ /* 0x008fca0000000000 */
[----:B------:R-:W-:-:S04]  /*63c0*/  IMAD.HI.U32 R17, R10, R12, RZ ;  /* 0x0000000c0a117227 */ /* 0x000fc800078e00ff */
[----:B------:R-:W-:-:S04]  /*63d0*/  IMAD.MOV R17, RZ, RZ, -R17 ;  /* 0x000000ffff117224 */ /* 0x000fc800078e0a11 */
[----:B------:R-:W-:-:S05]  /*63e0*/  IMAD R12, R0, R17, R12 ;  /* 0x00000011000c7224 */ /* 0x000fca00078e020c */
[----:B------:R-:W-:Y:S02]  /*63f0*/  ISETP.GT.U32.AND P3, PT, R0, R12, PT ;  /* 0x0000000c0000720c */ /* 0x000fe40003f64070 */
[----:B--2---:R-:W-:Y:S02]  /*6400*/  IABS R7, R3 ;  /* 0x0000000300077213 */ /* 0x004fe40000000000 */
[----:B------:R-:W-:Y:S02]  /*6410*/  ISETP.GE.AND P2, PT, R3, RZ, PT ;  /* 0x000000ff0300720c */ /* 0x000fe40003f46270 */
[----:B------:R-:W2:Y:S01]  /*6420*/  LDL.LU R3, [R1+0xd0] ;  /* 0x0000d00001037983 */ /* 0x000ea20000300800 */
[----:B------:R-:W-:-:S05]  /*6430*/  IABS R6, R2 ;  /* 0x0000000200067213 */ /* 0x000fca0000000000 */
[----:B------:R-:W-:Y:S01]  /*6440*/  IMAD.HI.U32 R14, R10, R6, RZ ;  /* 0x000000060a0e7227 */ /* 0x000fe200078e00ff */
[----:B------:R-:W-:-:S03]  /*6450*/  IABS R13, R19 ;  /* 0x00000013000d7213 */ /* 0x000fc60000000000 */
[----:B------:R-:W-:Y:S02]  /*6460*/  IMAD.MOV R14, RZ, RZ, -R14 ;  /* 0x000000ffff0e7224 */ /* 0x000fe400078e0a0e */
[----:B------:R-:W-:Y:S01]  /*6470*/  @!P3 IMAD.IADD R12, R12, 0x1, -R0 ;  /* 0x000000010c0cb824 */ /* 0x000fe200078e0a00 */
[C---:B------:R-:W-:Y:S01]  /*6480*/  ISETP.GT.U32.AND P3, PT, R0.reuse, R15, PT ;  /* 0x0000000f0000720c */ /* 0x040fe20003f64070 */
[C---:B------:R-:W-:Y:S01]  /*6490*/  IMAD R14, R0.reuse, R14, R6 ;  /* 0x0000000e000e7224 */ /* 0x040fe200078e0206 */
[----:B------:R-:W-:Y:S01]  /*64a0*/  ISETP.GT.U32.AND P6, PT, R0, R11, PT ;  /* 0x0000000b0000720c */ /* 0x000fe20003fc4070 */
[----:B------:R-:W-:-:S04]  /*64b0*/  IMAD.HI.U32 R6, R10, R13, RZ ;  /* 0x0000000d0a067227 */ /* 0x000fc800078e00ff */
[----:B------:R-:W-:-:S04]  /*64c0*/  IMAD.MOV R6, RZ, RZ, -R6 ;  /* 0x000000ffff067224 */ /* 0x000fc800078e0a06 */
[C---:B------:R-:W-:Y:S02]  /*64d0*/  IMAD R13, R0.reuse, R6, R13 ;  /* 0x00000006000d7224 */ /* 0x040fe400078e020d */
[--C-:B------:R-:W-:Y:S02]  /*64e0*/  @!P3 IMAD.IADD R15, R15, 0x1, -R0.reuse ;  /* 0x000000010f0fb824 */ /* 0x100fe400078e0a00 */
[----:B------:R-:W-:Y:S01]  /*64f0*/  @!P6 IMAD.IADD R11, R11, 0x1, -R0 ;  /* 0x000000010b0be824 */ /* 0x000fe200078e0a00 */
[----:B------:R-:W-:-:S03]  /*6500*/  ISETP.GT.U32.AND P3, PT, R0, R13, PT ;  /* 0x0000000d0000720c */ /* 0x000fc60003f64070 */
[----:B------:R-:W-:Y:S01]  /*6510*/  IMAD.MOV.U32 R8, RZ, RZ, R11 ;  /* 0x000000ffff087224 */ /* 0x000fe200078e000b */
[----:B------:R-:W-:Y:S02]  /*6520*/  ISETP.GE.AND P4, PT, R21, RZ, PT ;  /* 0x000000ff1500720c */ /* 0x000fe40003f86270 */
[----:B------:R-:W3:Y:S01]  /*6530*/  LDL.LU R21, [R1+0xd4] ;  /* 0x0000d40001157983 */ /* 0x000ee20000300800 */
[----:B------:R-:W-:Y:S01]  /*6540*/  @!P0 IMAD.MOV R8, RZ, RZ, -R8 ;  /* 0x000000ffff088224 */ /* 0x000fe200078e0a08 */
[----:B------:R-:W-:-:S04]  /*6550*/  IABS R9, R22 ;  /* 0x0000001600097213 */ /* 0x000fc80000000000 */
[----:B------:R0:W-:Y:S01]  /*6560*/  STL [R1+0x110], R8 ;  /* 0x0001100801007387 */ /* 0x0001e20000100800 */
[----:B------:R-:W-:Y:S01]  /*6570*/  @!P3 IMAD.IADD R13, R13, 0x1, -R0 ;  /* 0x000000010d0db824 */ /* 0x000fe200078e0a00 */
[----:B------:R-:W-:Y:S02]  /*6580*/  ISETP.GE.AND P3, PT, R22, RZ, PT ;  /* 0x000000ff1600720c */ /* 0x000fe40003f66270 */
[----:B------:R-:W3:Y:S01]  /*6590*/  LDL.LU R22, [R1+0xd8] ;  /* 0x0000d80001167983 */ /* 0x000ee20000300800 */
[----:B------:R-:W-:Y:S01]  /*65a0*/  IMAD.HI.U32 R4, R10, R7, RZ ;  /* 0x000000070a047227 */ /* 0x000fe200078e00ff */
[----:B------:R-:W-:-:S03]  /*65b0*/  ISETP.GT.U32.AND P6, PT, R0, R14, PT ;  /* 0x0000000e0000720c */ /* 0x000fc60003fc4070 */
[----:B------:R-:W-:-:S04]  /*65c0*/  IMAD.MOV R4, RZ, RZ, -R4 ;  /* 0x000000ffff047224 */ /* 0x000fc800078e0a04 */
[----:B------:R-:W-:-:S05]  /*65d0*/  IMAD R4, R0, R4, R7 ;  /* 0x0000000400047224 */ /* 0x000fca00078e0207 */
[----:B------:R-:W-:Y:S01]  /*65e0*/  ISETP.GT.U32.AND P1, PT, R0, R4, PT ;  /* 0x000000040000720c */ /* 0x000fe20003f24070 */
[----:B------:R-:W-:-:S05]  /*65f0*/  @!P6 IMAD.IADD R14, R14, 0x1, -R0 ;  /* 0x000000010e0ee824 */ /* 0x000fca00078e0a00 */
[----:B------:R-:W-:-:S07]  /*6600*/  ISETP.GT.U32.AND P0, PT, R0, R14, PT ;  /* 0x0000000e0000720c */ /* 0x000fce0003f04070 */
[----:B------:R-:W-:Y:S01]  /*6610*/  @!P1 IMAD.IADD R4, R4, 0x1, -R0 ;  /* 0x0000000104049824 */ /* 0x000fe200078e0a00 */
[----:B------:R-:W-:-:S05]  /*6620*/  ISETP.GT.U32.AND P1, PT, R0, R12, PT ;  /* 0x0000000c0000720c */ /* 0x000fca0003f24070 */
[----:B------:R-:W-:Y:S01]  /*6630*/  @!P0 IMAD.IADD R14, R14, 0x1, -R0 ;  /* 0x000000010e0e8824 */ /* 0x000fe200078e0a00 */
[----:B------:R-:W-:Y:S02]  /*6640*/  ISETP.GE.AND P0, PT, R19, RZ, PT ;  /* 0x000000ff1300720c */ /* 0x000fe40003f06270 */
[----:B------:R-:W3:Y:S01]  /*6650*/  LDL.LU R19, [R1+0xdc] ;  /* 0x0000dc0001137983 */ /* 0x000ee20000300800 */
[----:B----4-:R-:W-:-:S04]  /*6660*/  IABS R5, R18 ;  /* 0x0000001200057213 */ /* 0x010fc80000000000 */
[----:B------:R-:W-:Y:S01]  /*6670*/  @!P1 IMAD.IADD R12, R12, 0x1, -R0 ;  /* 0x000000010c0c9824 */ /* 0x000fe200078e0a00 */
[----:B------:R-:W-:Y:S01]  /*6680*/  ISETP.GT.U32.AND P6, PT, R0, R4, PT ;  /* 0x000000040000720c */ /* 0x000fe20003fc4070 */
[----:B0-----:R-:W-:Y:S01]  /*6690*/  IMAD.HI.U32 R8, R10, R5, RZ ;  /* 0x000000050a087227 */ /* 0x001fe200078e00ff */
[----:B------:R-:W-:-:S03]  /*66a0*/  ISETP.GE.AND P1, PT, R2, RZ, PT ;  /* 0x000000ff0200720c */ /* 0x000fc60003f26270 */
[----:B------:R-:W-:Y:S02]  /*66b0*/  IMAD.MOV R8, RZ, RZ, -R8 ;  /* 0x000000ffff087224 */ /* 0x000fe400078e0a08 */
[----:B------:R-:W-:Y:S02]  /*66c0*/  IMAD.MOV.U32 R2, RZ, RZ, R12 ;  /* 0x000000ffff027224 */ /* 0x000fe400078e000c */
[C---:B------:R-:W-:Y:S02]  /*66d0*/  IMAD R5, R0.reuse, R8, R5 ;  /* 0x0000000800057224 */ /* 0x040fe400078e0205 */
[----:B------:R-:W-:Y:S02]  /*66e0*/  @!P5 IMAD.MOV R15, RZ, RZ, -R15 ;  /* 0x000000ffff0fd224 */ /* 0x000fe400078e0a0f */
[----:B------:R-:W-:Y:S01]  /*66f0*/  @!P4 IMAD.MOV R2, RZ, RZ, -R2 ;  /* 0x000000ffff02c224 */ /* 0x000fe200078e0a02 */
[----:B------:R-:W-:Y:S01]  /*6700*/  ISETP.GT.U32.AND P4, PT, R0, R5, PT ;  /* 0x000000050000720c */ /* 0x000fe20003f84070 */
[----:B------:R-:W-:Y:S01]  /*6710*/  @!P6 IMAD.IADD R4, R4, 0x1, -R0 ;  /* 0x000000010404e824 */ /* 0x000fe200078e0a00 */
[----:B------:R-:W-:Y:S01]  /*6720*/  STL [R1+0x108], R15 ;  /* 0x0001080f01007387 */ /* 0x000fe20000100800 */
[----:B------:R-:W-:-:S03]  /*6730*/  IMAD.HI.U32 R7, R10, R9, RZ ;  /* 0x000000090a077227 */ /* 0x000fc600078e00ff */
[----:B------:R0:W-:Y:S01]  /*6740*/  STL [R1+0x104], R2 ;  /* 0x0001040201007387 */ /* 0x0001e20000100800 */
[----:B------:R-:W-:Y:S02]  /*6750*/  @!P2 IMAD.MOV R4, RZ, RZ, -R4 ;  /* 0x000000ffff04a224 */ /* 0x000fe400078e0a04 */
[----:B------:R-:W-:Y:S02]  /*6760*/  IMAD.MOV R7, RZ, RZ, -R7 ;  /* 0x000000ffff077224 */ /* 0x000fe400078e0a07 */
[----:B0-----:R-:W-:-:S04]  /*6770*/  IMAD.MOV.U32 R2, RZ, RZ, R14 ;  /* 0x000000ffff027224 */ /* 0x001fc800078e000e */
[----:B------:R-:W-:Y:S01]  /*6780*/  @!P1 IMAD.MOV R2, RZ, RZ, -R2 ;  /* 0x000000ffff029224 */ /* 0x000fe200078e0a02 */
[----:B------:R-:W-:Y:S01]  /*6790*/  STL [R1+0xfc], R4 ;  /* 0x0000fc0401007387 */ /* 0x000fe20000100800 */
[----:B------:R-:W-:Y:S01]  /*67a0*/  IMAD R9, R0, R7, R9 ;  /* 0x0000000700097224 */ /* 0x000fe200078e0209 */
[----:B------:R-:W-:Y:S01]  /*67b0*/  ISETP.GE.AND P1, PT, R18, RZ, PT ;  /* 0x000000ff1200720c */ /* 0x000fe20003f26270 */
[----:B------:R-:W-:Y:S01]  /*67c0*/  @!P4 IMAD.IADD R5, R5, 0x1, -R0 ;  /* 0x000000010505c824 */ /* 0x000fe200078e0a00 */
[----:B------:R0:W-:Y:S04]  /*67d0*/  STL [R1+0xe8], R2 ;  /* 0x0000e80201007387 */ /* 0x0001e80000100800 */
[----:B------:R-:W4:Y:S01]  /*67e0*/  LDL.LU R18, [R1+0xe0] ;  /* 0x0000e00001127983 */ /* 0x000f220000300800 */
[----:B------:R-:W-:-:S13]  /*67f0*/  ISETP.GT.U32.AND P6, PT, R0, R9, PT ;  /* 0x000000090000720c */ /* 0x000fda0003fc4070 */
[----:B------:R-:W-:Y:S01]  /*6800*/  @!P6 IMAD.IADD R9, R9, 0x1, -R0 ;  /* 0x000000010909e824 */ /* 0x000fe200078e0a00 */
[----:B------:R-:W-:Y:S02]  /*6810*/  ISETP.GT.U32.AND P6, PT, R0, R13, PT ;  /* 0x0000000d0000720c */ /* 0x000fe40003fc4070 */
[----:B-----5:R-:W-:-:S05]  /*6820*/  IABS R6, R23 ;  /* 0x0000001700067213 */ /* 0x020fca0000000000 */
[----:B------:R-:W-:-:S04]  /*6830*/  IMAD.HI.U32 R11, R10, R6, RZ ;  /* 0x000000060a0b7227 */ /* 0x000fc800078e00ff */
[----:B------:R-:W-:-:S04]  /*6840*/  IMAD.MOV R11, RZ, RZ, -R11 ;  /* 0x000000ffff0b7224 */ /* 0x000fc800078e0a0b */
[----:B------:R-:W-:-:S05]  /*6850*/  IMAD R6, R0, R11, R6 ;  /* 0x0000000b00067224 */ /* 0x000fca00078e0206 */
[C---:B------:R-:W-:Y:S02]  /*6860*/  ISETP.GT.U32.AND P2, PT, R0.reuse, R6, PT ;  /* 0x000000060000720c */ /* 0x040fe40003f44070 */
[----:B------:R-:W-:Y:S01]  /*6870*/  ISETP.GT.U32.AND P5, PT, R0, R9, PT ;  /* 0x000000090000720c */ /* 0x000fe20003fa4070 */
[----:B------:R-:W-:-:S04]  /*6880*/  @!P6 IMAD.IADD R13, R13, 0x1, -R0 ;  /* 0x000000010d0de824 */ /* 0x000fc800078e0a00 */
[----:B0-----:R-:W-:-:S06]  /*6890*/  IMAD.MOV.U32 R2, RZ, RZ, R13 ;  /* 0x000000ffff027224 */ /* 0x001fcc00078e000d */
[----:B------:R-:W-:Y:S01]  /*68a0*/  @!P2 IMAD.IADD R6, R6, 0x1, -R0 ;  /* 0x000000010606a824 */ /* 0x000fe200078e0a00 */
[C---:B------:R-:W-:Y:S01]  /*68b0*/  ISETP.GT.U32.AND P2, PT, R0.reuse, R5, PT ;  /* 0x000000050000720c */ /* 0x040fe20003f44070 */
[----:B------:R-:W-:Y:S02]  /*68c0*/  @!P0 IMAD.MOV R2, RZ, RZ, -R2 ;  /* 0x000000ffff028224 */ /* 0x000fe400078e0a02 */
[----:B------:R-:W-:Y:S01]  /*68d0*/  @!P5 IMAD.IADD R9, R9, 0x1, -R0 ;  /* 0x000000010909d824 */ /* 0x000fe200078e0a00 */
[----:B------:R-:W-:Y:S02]  /*68e0*/  ISETP.GT.U32.AND P0, PT, R0, R6, PT ;  /* 0x000000060000720c */ /* 0x000fe40003f04070 */
[----:B------:R-:W-:-:S07]  /*68f0*/  ISETP.GE.AND P6, PT, R23, RZ, PT ;  /* 0x000000ff1700720c */ /* 0x000fce0003fc6270 */
[----:B------:R-:W-:-:S04]  /*6900*/  @!P2 IMAD.IADD R5, R5, 0x1, -R0 ;  /* 0x000000010505a824 */ /* 0x000fc800078e0a00 */
[----:B------:R-:W-:Y:S01]  /*6910*/  @!P0 IMAD.IADD R6, R6, 0x1, -R0 ;  /* 0x0000000106068824 */ /* 0x000fe200078e0a00 */
[----:B--2---:R-:W-:Y:S02]  /*6920*/  IABS R7, R3 ;  /* 0x0000000300077213 */ /* 0x004fe40000000000 */
[----:B------:R-:W-:Y:S02]  /*6930*/  ISETP.GE.AND P4, PT, R3, RZ, PT ;  /* 0x000000ff0300720c */ /* 0x000fe40003f86270 */
[----:B------:R-:W2:Y:S01]  /*6940*/  LDL.LU R3, [R1+0xe4] ;  /* 0x0000e40001037983 */ /* 0x000ea20000300800 */
[----:B------:R-:W-:-:S03]  /*6950*/  IMAD.HI.U32 R11, R10, R7, RZ ;  /* 0x000000070a0b7227 */ /* 0x000fc600078e00ff */
[----:B------:R0:W-:Y:S01]  /*6960*/  STL [R1+0xec], R2 ;  /* 0x0000ec0201007387 */ /* 0x0001e20000100800 */
[----:B------:R-:W-:-:S03]  /*6970*/  IMAD.MOV R11, RZ, RZ, -R11 ;  /* 0x000000ffff0b7224 */ /* 0x000fc600078e0a0b */
[----:B------:R-:W5:Y:S01]  /*6980*/  LDL.LU R23, [R1+0x100] ;  /* 0x0001000001177983 */ /* 0x000f620000300800 */
[----:B0-----:R-:W-:-:S04]  /*6990*/  IMAD.MOV.U32 R2, RZ, RZ, R9 ;  /* 0x000000ffff027224 */ /* 0x001fc800078e0009 */
[----:B------:R-:W-:Y:S02]  /*69a0*/  @!P3 IMAD.MOV R2, RZ, RZ, -R2 ;  /* 0x000000ffff02b224 */ /* 0x000fe400078e0a02 */
[----:B------:R-:W-:-:S03]  /*69b0*/  IMAD R7, R0, R11, R7 ;  /* 0x0000000b00077224 */ /* 0x000fc600078e0207 */
[----:B------:R0:W-:Y:S01]  /*69c0*/  STL [R1+0xf8], R2 ;  /* 0x0000f80201007387 */ /* 0x0001e20000100800 */
[----:B---3--:R-:W-:Y:S02]  /*69d0*/  IABS R8, R21 ;  /* 0x0000001500087213 */ /* 0x008fe40000000000 */
[----:B------:R-:W-:Y:S02]  /*69e0*/  ISETP.GE.AND P2, PT, R21, RZ, PT ;  /* 0x000000ff1500720c */ /* 0x000fe40003f46270 */
[----:B------:R-:W3:Y:S01]  /*69f0*/  LDL.LU R21, [R1+0x1a0] ;  /* 0x0001a00001157983 */ /* 0x000ee20000300800 */
[----:B------:R-:W-:Y:S02]  /*6a00*/  IABS R11, R22 ;  /* 0x00000016000b7213 */ /* 0x000fe40000000000 */
[----:B------:R-:W-:Y:S02]  /*6a10*/  ISETP.GE.AND P0, PT, R22, RZ, PT ;  /* 0x000000ff1600720c */ /* 0x000fe40003f06270 */
[----:B------:R-:W3:Y:S01]  /*6a20*/  LDL.LU R22, [R1+0x1a4] ;  /* 0x0001a40001167983 */ /* 0x000ee20000300800 */
[----:B------:R-:W-:Y:S01]  /*6a30*/  ISETP.GT.U32.AND P5, PT, R0, R7, PT ;  /* 0x000000070000720c */ /* 0x000fe20003fa4070 */
[----:B0-----:R-:W-:-:S02]  /*6a40*/  IMAD.MOV.U32 R2, RZ, RZ, R5 ;  /* 0x000000ffff027224 */ /* 0x001fc400078e0005 */
[----:B------:R-:W-:Y:S01]  /*6a50*/  IMAD.HI.U32 R4, R10, R8, RZ ;  /* 0x000000080a047227 */ /* 0x000fe200078e00ff */
[----:B------:R-:W3:Y:S09]  /*6a60*/  LDL.LU R26, [R1+0x1a8] ;  /* 0x0001a800011a7983 */ /* 0x000ef20000300800 */
[----:B------:R-:W-:-:S05]  /*6a70*/  @!P5 IMAD.IADD R7, R7, 0x1, -R0 ;  /* 0x000000010707d824 */ /* 0x000fca00078e0a00 */
[----:B------:R-:W-:Y:S01]  /*6a80*/  ISETP.GT.U32.AND P5, PT, R0, R7, PT ;  /* 0x000000070000720c */ /* 0x000fe20003fa4070 */
[----:B------:R-:W-:Y:S02]  /*6a90*/  @!P1 IMAD.MOV R2, RZ, RZ, -R2 ;  /* 0x000000ffff029224 */ /* 0x000fe400078e0a02 */
[----:B------:R-:W-:-:S03]  /*6aa0*/  IMAD.MOV R4, RZ, RZ, -R4 ;  /* 0x000000ffff047224 */ /* 0x000fc600078e0a04 */
[----:B------:R0:W-:Y:S07]  /*6ab0*/  STL [R1+0xf0], R2 ;  /* 0x0000f00201007387 */ /* 0x0001ee0000100800 */
[----:B------:R-:W-:-:S04]  /*6ac0*/  @!P5 IMAD.IADD R7, R7, 0x1, -R0 ;  /* 0x000000010707d824 */ /* 0x000fc800078e0a00 */
[----:B0-----:R-:W-:Y:S02]  /*6ad0*/  IMAD.MOV.U32 R2, RZ, RZ, R7 ;  /* 0x000000ffff027224 */ /* 0x001fe400078e0007 */
[----:B------:R-:W-:Y:S02]  /*6ae0*/  @!P6 IMAD.MOV R6, RZ, RZ, -R6 ;  /* 0x000000ffff06e224 */ /* 0x000fe400078e0a06 */
[----:B------:R-:W-:Y:S02]  /*6af0*/  @!P4 IMAD.MOV R2, RZ, RZ, -R2 ;  /* 0x000000ffff02c224 */ /* 0x000fe400078e0a02 */
[C---:B------:R-:W-:Y:S01]  /*6b00*/  IMAD R8, R0.reuse, R4, R8 ;  /* 0x0000000400087224 */ /* 0x040fe200078e0208 */
[----:B------:R-:W-:Y:S01]  /*6b10*/  STL [R1+0xf4], R6 ;  /* 0x0000f40601007387 */ /* 0x000fe20000100800 */
[----:B------:R-:W-:Y:S02]  /*6b20*/  IABS R4, R19 ;  /* 0x0000001300047213 */ /* 0x000fe40000000000 */
[----:B------:R-:W-:Y:S01]  /*6b30*/  ISETP.GE.AND P1, PT, R19, RZ, PT ;  /* 0x000000ff1300720c */ /* 0x000fe20003f26270 */
[----:B------:R0:W-:Y:S01]  /*6b40*/  STL [R1+0x1dc], R2 ;  /* 0x0001dc0201007387 */ /* 0x0001e20000100800 */
[----:B------:R-:W-:-:S03]  /*6b50*/  ISETP.GT.U32.AND P3, PT, R0, R8, PT ;  /* 0x000000080000720c */ /* 0x000fc60003f64070 */
[----:B0-----:R-:W3:Y:S04]  /*6b60*/  LDL.LU R2, [R1+0x1ac] ;  /* 0x0001ac0001027983 */ /* 0x001ee80000300800 */
[----:B------:R-:W3:Y:S06]  /*6b70*/  LDL.LU R19, [R1+0x1b0] ;  /* 0x0001b00001137983 */ /* 0x000eec0000300800 */
[----:B------:R-:W-:-:S02]  /*6b80*/  @!P3 IMAD.IADD R8, R8, 0x1, -R0 ;  /* 0x000000010808b824 */ /* 0x000fc400078e0a00 */
[----:B------:R-:W-:-:S04]  /*6b90*/  IMAD.HI.U32 R12, R10, R11, RZ ;  /* 0x0000000b0a0c7227 */ /* 0x000fc800078e00ff */
[----:B------:R-:W-:Y:S01]  /*6ba0*/  IMAD.MOV.U32 R9, RZ, RZ, R4 ;  /* 0x000000ffff097224 */ /* 0x000fe200078e0004 */
[----:B------:R-:W-:Y:S01]  /*6bb0*/  ISETP.GT.U32.AND P3, PT, R0, R8, PT ;  /* 0x000000080000720c */ /* 0x000fe20003f64070 */
[----:B------:R-:W-:Y:S02]  /*6bc0*/  IMAD.MOV R4, RZ, RZ, -R12 ;  /* 0x000000ffff047224 */ /* 0x000fe400078e0a0c */
[----:B------:R-:W-:-:S04]  /*6bd0*/  IMAD.HI.U32 R12, R10, R9, RZ ;  /* 0x000000090a0c7227 */ /* 0x000fc800078e00ff */
[----:B------:R-:W-:Y:S02]  /*6be0*/  IMAD R11, R0, R4, R11 ;  /* 0x00000004000b7224 */ /* 0x000fe400078e020b */
[----:B------:R-:W-:-:S03]  /*6bf0*/  IMAD.MOV R12, RZ, RZ, -R12 ;  /* 0x000000ffff0c7224 */ /* 0x000fc600078e0a0c */
[C---:B------:R-:W-:Y:S01]  /*6c00*/  ISETP.GT.U32.AND P5, PT, R0.reuse, R11, PT ;  /* 0x0000000b0000720c */ /* 0x040fe20003fa4070 */
[----:B------:R-:W-:Y:S02]  /*6c10*/  IMAD R5, R0, R12, R9 ;  /* 0x0000000c00057224 */ /* 0x000fe400078e0209 */
[----:B------:R-:W-:-:S03]  /*6c20*/  @!P3 IMAD.IADD R8, R8, 0x1, -R0 ;  /* 0x000000010808b824 */ /* 0x000fc600078e0a00 */
[----:B------:R-:W-:Y:S02]  /*6c30*/  ISETP.GT.U32.AND P6, PT, R0, R5, PT ;  /* 0x000000050000720c */ /* 0x000fe40003fc4070 */
[----:B----4-:R-:W-:-:S05]  /*6c40*/  IABS R4, R18 ;  /* 0x0000001200047213 */ /* 0x010fca0000000000 */
[----:B------:R-:W-:Y:S02]  /*6c50*/  @!P5 IMAD.IADD R11, R11, 0x1, -R0 ;  /* 0x000000010b0bd824 */ /* 0x000fe400078e0a00 */
[----:B------:R-:W-:-:S03]  /*6c60*/  IMAD.HI.U32 R7, R10, R4, RZ ;  /* 0x000000040a077227 */ /* 0x000fc600078e00ff */
[----:B------:R-:W-:Y:S01]  /*6c70*/  ISETP.GT.U32.AND P5, PT, R0, R11, PT ;  /* 0x0000000b0000720c */ /* 0x000fe20003fa4070 */
[----:B------:R-:W-:Y:S02]  /*6c80*/  @!P6 IMAD.IADD R5, R5, 0x1, -R0 ;  /* 0x000000010505e824 */ /* 0x000fe400078e0a00 */
[----:B------:R-:W-:-:S03]  /*6c90*/  IMAD.MOV R7, RZ, RZ, -R7 ;  /* 0x000000ffff077224 */ /* 0x000fc600078e0a07 */
[C---:B------:R-:W-:Y:S01]  /*6ca0*/  ISETP.GT.U32.AND P6, PT, R0.reuse, R5, PT ;  /* 0x000000050000720c */ /* 0x040fe20003fc4070 */
[----:B------:R-:W-:-:S06]  /*6cb0*/  IMAD R4, R0, R7, R4 ;  /* 0x0000000700047224 */ /* 0x000fcc00078e0204 */
[----:B------:R-:W-:Y:S01]  /*6cc0*/  @!P5 IMAD.IADD R11, R11, 0x1, -R0 ;  /* 0x000000010b0bd824 */ /* 0x000fe200078e0a00 */
[----:B------:R-:W-:-:S05]  /*6cd0*/  ISETP.GT.U32.AND P5, PT, R0, R4, PT ;  /* 0x000000040000720c */ /* 0x000fca0003fa4070 */
[----:B------:R-:W-:-:S08]  /*6ce0*/  @!P6 IMAD.IADD R5, R5, 0x1, -R0 ;  /* 0x000000010505e824 */ /* 0x000fd000078e0a00 */
[----:B------:R-:W-:Y:S02]  /*6cf0*/  @!P5 IMAD.IADD R4, R4, 0x1, -R0 ;  /* 0x000000010404d824 */ /* 0x000fe400078e0a00 */
[----:B------:R-:W-:Y:S02]  /*6d00*/  IMAD.MOV.U32 R17, RZ, RZ, R8 ;  /* 0x000000ffff117224 */ /* 0x000fe400078e0008 */
[----:B------:R-:W-:Y:S02]  /*6d10*/  @!P0 IMAD.MOV R11, RZ, RZ, -R11 ;  /* 0x000000ffff0b8224 */ /* 0x000fe400078e0a0b */
[----:B------:R-:W-:Y:S02]  /*6d20*/  @!P2 IMAD.MOV R17, RZ, RZ, -R17 ;  /* 0x000000ffff11a224 */ /* 0x000fe400078e0a11 */
[----:B------:R-:W-:Y:S01]  /*6d30*/  @!P1 IMAD.MOV R5, RZ, RZ, -R5 ;  /* 0x000000ffff059224 */ /* 0x000fe200078e0a05 */
[----:B--2---:R-:W-:Y:S02]  /*6d40*/  IABS R9, R3 ;  /* 0x0000000300097213 */ /* 0x004fe40000000000 */
[----:B------:R-:W-:-:S02]  /*6d50*/  ISETP.GE.AND P3, PT, R3, RZ, PT ;  /* 0x000000ff0300720c */ /* 0x000fc40003f66270 */
[----:B------:R-:W2:Y:S01]  /*6d60*/  LDL.LU R3, [R1+0x1b4] ;  /* 0x0001b40001037983 */ /* 0x000ea20000300800 */
[----:B------:R-:W-:-:S03]  /*6d70*/  IMAD.HI.U32 R13, R10, R9, RZ ;  /* 0x000000090a0d7227 */ /* 0x000fc600078e00ff */
[----:B------:R-:W4:Y:S01]  /*6d80*/  LDL.LU R20, [R1+0x1b8] ;  /* 0x0001b80001147983 */ /* 0x000f220000300800 */
[----:B------:R-:W-:-:S04]  /*6d90*/  IMAD.MOV R13, RZ, RZ, -R13 ;  /* 0x000000ffff0d7224 */ /* 0x000fc800078e0a0d */
[----:B------:R-:W-:-:S05]  /*6da0*/  IMAD R9, R0, R13, R9 ;  /* 0x0000000d00097224 */ /* 0x000fca00078e0209 */
[----:B------:R-:W-:-:S13]  /*6db0*/  ISETP.GT.U32.AND P6, PT, R0, R9, PT ;  /* 0x000000090000720c */ /* 0x000fda0003fc4070 */
[----:B------:R-:W-:Y:S01]  /*6dc0*/  @!P6 IMAD.IADD R9, R9, 0x1, -R0 ;  /* 0x000000010909e824 */ /* 0x000fe200078e0a00 */
[----:B------:R-:W-:Y:S01]  /*6dd0*/  ISETP.GT.U32.AND P6, PT, R0, R4, PT ;  /* 0x000000040000720c */ /* 0x000fe20003fc4070 */
[----:B------:R-:W-:Y:S01]  /*6de0*/  STL [R1+0xe4], R17 ;  /* 0x0000e41101007387 */ /* 0x000fe20000100800 */
[----:B-----5:R-:W-:-:S03]  /*6df0*/  IABS R6, R23 ;  /* 0x0000001700067213 */ /* 0x020fc60000000000 */
[----:B------:R-:W-:Y:S04]  /*6e00*/  STL [R1+0xe0], R11 ;  /* 0x0000e00b01007387 */ /* 0x000fe80000100800 */
[----:B------:R0:W-:Y:S04]  /*6e10*/  STL [R1+0xdc], R5 ;  /* 0x0000dc0501007387 */ /* 0x0001e80000100800 */
[----:B------:R-:W-:Y:S01]  /*6e20*/  @!P6 IMAD.IADD R4, R4, 0x1, -R0 ;  /* 0x000000010404e824 */ /* 0x000fe200078e0a00 */
[----:B------:R-:W-:Y:S02]  /*6e30*/  ISETP.GE.AND P6, PT, R23, RZ, PT ;  /* 0x000000ff1700720c */ /* 0x000fe40003fc6270 */
[----:B------:R-:W5:Y:S01]  /*6e40*/  LDL.LU R23, [R1+0x1bc] ;  /* 0x0001bc0001177983 */ /* 0x000f620000300800 */
[----:B---3--:R-:W-:-:S05]  /*6e50*/  IABS R16, R22 ;  /* 0x0000001600107213 */ /* 0x008fca0000000000 */
[----:B------:R-:W-:-:S04]  /*6e60*/  IMAD.HI.U32 R15, R10, R16, RZ ;  /* 0x000000100a0f7227 */ /* 0x000fc800078e00ff */
[----:B------:R-:W-:-:S04]  /*6e70*/  IMAD.MOV R15, RZ, RZ, -R15 ;  /* 0x000000ffff0f7224 */ /* 0x000fc800078e0a0f */
[----:B------:R-:W-:-:S05]  /*6e80*/  IMAD R16, R0, R15, R16 ;  /* 0x0000000f00107224 */ /* 0x000fca00078e0210 */
[----:B------:R-:W-:-:S13]  /*6e90*/  ISETP.GT.U32.AND P1, PT, R0, R16, PT ;  /* 0x000000100000720c */ /* 0x000fda0003f24070 */
[----:B------:R-:W-:Y:S01]  /*6ea0*/  @!P1 IMAD.IADD R16, R16, 0x1, -R0 ;  /* 0x0000000110109824 */ /* 0x000fe200078e0a00 */
[----:B------:R-:W-:Y:S02]  /*6eb0*/  ISETP.GE.AND P1, PT, R22, RZ, PT ;  /* 0x000000ff1600720c */ /* 0x000fe40003f26270 */
[----:B------:R-:W3:Y:S01]  /*6ec0*/  LDL.LU R22, [R1+0x1c0] ;  /* 0x0001c00001167983 */ /* 0x000ee20000300800 */
[----:B------:R-:W-:-:S03]  /*6ed0*/  IMAD.HI.U32 R12, R10, R6, RZ ;  /* 0x000000060a0c7227 */ /* 0x000fc600078e00ff */
[----:B------:R-:W3:Y:S01]  /*6ee0*/  LDL.LU R25, [R1+0x1c4] ;  /* 0x0001c40001197983 */ /* 0x000ee20000300800 */
[----:B------:R-:W-:Y:S01]  /*6ef0*/  IMAD.MOV R12, RZ, RZ, -R12 ;  /* 0x000000ffff0c7224 */ /* 0x000fe200078e0a0c */
[----:B------:R-:W-:Y:S02]  /*6f00*/  ISETP.GE.AND P4, PT, R18, RZ, PT ;  /* 0x000000ff1200720c */ /* 0x000fe40003f86270 */
[----:B------:R-:W3:Y:S01]  /*6f10*/  LDL.LU R24, [R1+0x1c8] ;  /* 0x0001c80001187983 */ /* 0x000ee20000300800 */
[----:B------:R-:W-:-:S05]  /*6f20*/  IMAD R6, R0, R12, R6 ;  /* 0x0000000c00067224 */ /* 0x000fca00078e0206 */
[----:B------:R-:W-:Y:S02]  /*6f30*/  ISETP.GT.U32.AND P5, PT, R0, R6, PT ;  /* 0x000000060000720c */ /* 0x000fe40003fa4070 */
[----:B------:R-:W-:-:S11]  /*6f40*/  IABS R18, R21 ;  /* 0x0000001500127213 */ /* 0x000fd60000000000 */
[----:B------:R-:W-:Y:S01]  /*6f50*/  @!P5 IMAD.IADD R6, R6, 0x1, -R0 ;  /* 0x000000010606d824 */ /* 0x000fe200078e0a00 */
[----:B------:R-:W-:Y:S01]  /*6f60*/  IABS R13, R19 ;  /* 0x00000013000d7213 */ /* 0x000fe20000000000 */
[----:B------:R-:W-:-:S03]  /*6f70*/  IMAD.HI.U32 R12, R10, R18, RZ ;  /* 0x000000120a0c7227 */ /* 0x000fc600078e00ff */
[----:B------:R-:W-:Y:S01]  /*6f80*/  ISETP.GT.U32.AND P2, PT, R0, R6, PT ;  /* 0x000000060000720c */ /* 0x000fe20003f44070 */
[----:B------:R-:W-:Y:S02]  /*6f90*/  IMAD.MOV R12, RZ, RZ, -R12 ;  /* 0x000000ffff0c7224 */ /* 0x000fe400078e0a0c */
[----:B0-----:R-:W-:Y:S01]  /*6fa0*/  IMAD.HI.U32 R5, R10, R13, RZ ;  /* 0x0000000d0a057227 */ /* 0x001fe200078e00ff */
[----:B------:R-:W-:-:S03]  /*6fb0*/  ISETP.GT.U32.AND P5, PT, R0, R9, PT ;  /* 0x000000090000720c */ /* 0x000fc60003fa4070 */
[----:B------:R-:W-:Y:S02]  /*6fc0*/  IMAD R18, R0, R12, R18 ;  /* 0x0000000c00127224 */ /* 0x000fe400078e0212 */
[----:B------:R-:W-:Y:S02]  /*6fd0*/  @!P4 IMAD.MOV R4, RZ, RZ, -R4 ;  /* 0x000000ffff04c224 */ /* 0x000fe400078e0a04 */
[----:B------:R-:W-:Y:S02]  /*6fe0*/  IMAD.MOV R5, RZ, RZ, -R5 ;  /* 0x000000ffff057224 */ /* 0x000fe400078e0a05 */
[----:B------:R-:W-:Y:S01]  /*6ff0*/  @!P2 IMAD.IADD R6, R6, 0x1, -R0 ;  /* 0x000000010606a824 */ /* 0x000fe200078e0a00 */
[C---:B------:R-:W-:Y:S01]  /*7000*/  ISETP.GT.U32.AND P0, PT, R0.reuse, R18, PT ;  /* 0x000000120000720c */ /* 0x040fe20003f04070 */
[----:B------:R0:W-:Y:S01]  /*7010*/  STL [R1+0xd8], R4 ;  /* 0x0000d80401007387 */ /* 0x0001e20000100800 */
[----:B------:R-:W-:Y:S01]  /*7020*/  IMAD R5, R0, R5, R13 ;  /* 0x0000000500057224 */ /* 0x000fe200078e020d */
[----:B------:R-:W-:Y:S01]  /*7030*/  IABS R12, R2 ;  /* 0x00000002000c7213 */ /* 0x000fe20000000000 */
[----:B0-----:R-:W-:-:S04]  /*7040*/  IMAD.MOV.U32 R4, RZ, RZ, R6 ;  /* 0x000000ffff047224 */ /* 0x001fc800078e0006 */
[----:B------:R-:W-:Y:S01]  /*7050*/  @!P6 IMAD.MOV R4, RZ, RZ, -R4 ;  /* 0x000000ffff04e224 */ /* 0x000fe200078e0a04 */
[----:B------:R-:W-:Y:S01]  /*7060*/  ISETP.GT.U32.AND P6, PT, R0, R5, PT ;  /* 0x000000050000720c */ /* 0x000fe20003fc4070 */
[----:B------:R-:W-:Y:S02]  /*7070*/  @!P5 IMAD.IADD R9, R9, 0x1, -R0 ;  /* 0x000000010909d824 */ /* 0x000fe400078e0a00 */
[----:B------:R-:W-:Y:S01]  /*7080*/  IMAD.HI.U32 R8, R10, R12, RZ ;  /* 0x0000000c0a087227 */ /* 0x000fe200078e00ff */
[----:B------:R-:W-:-:S03]  /*7090*/  IABS R7, R26 ;  /* 0x0000001a00077213 */ /* 0x000fc60000000000 */
[----:B------:R-:W-:Y:S01]  /*70a0*/  @!P0 IMAD.IADD R18, R18, 0x1, -R0 ;  /* 0x0000000112128824 */ /* 0x000fe200078e0a00 */
[----:B------:R-:W-:Y:S01]  /*70b0*/  ISETP.GE.AND P0, PT, R21, RZ, PT ;  /* 0x000000ff1500720c */ /* 0x000fe20003f06270 */
[----:B------:R-:W-:Y:S01]  /*70c0*/  @!P3 IMAD.MOV R9, RZ, RZ, -R9 ;  /* 0x000000ffff09b224 */ /* 0x000fe200078e0a09 */
[----:B------:R-:W3:Y:S01]  /*70d0*/  LDL.LU R21, [R1+0x1cc] ;  /* 0x0001cc0001157983 */ /* 0x000ee20000300800 */
[----:B------:R-:W-:Y:S02]  /*70e0*/  IMAD.MOV R8, RZ, RZ, -R8 ;  /* 0x000000ffff087224 */ /* 0x000fe400078e0a08 */
[----:B------:R-:W-:Y:S01]  /*70f0*/  @!P6 IMAD.IADD R5, R5, 0x1, -R0 ;  /* 0x000000010505e824 */ /* 0x000fe200078e0a00 */
[----:B------:R-:W-:Y:S01]  /*7100*/  STL [R1+0xd4], R9 ;  /* 0x0000d40901007387 */ /* 0x000fe20000100800 */
[----:B------:R-:W-:Y:S02]  /*7110*/  IMAD R8, R0, R8, R12 ;  /* 0x0000000800087224 */ /* 0x000fe400078e020c */
[----:B------:R-:W-:Y:S01]  /*7120*/  IMAD.HI.U32 R14, R10, R7, RZ ;  /* 0x000000070a0e7227 */ /* 0x000fe200078e00ff */
[----:B------:R0:W-:Y:S03]  /*7130*/  STL [R1+0xd0], R4 ;  /* 0x0000d00401007387 */ /* 0x0001e60000100800 */
[----:B------:R-:W-:-:S04]  /*7140*/  IMAD.MOV R14, RZ, RZ, -R14 ;  /* 0x000000ffff0e7224 */ /* 0x000fc800078e0a0e */
[----:B------:R-:W-:-:S05]  /*7150*/  IMAD R7, R0, R14, R7 ;  /* 0x0000000e00077224 */ /* 0x000fca00078e0207 */
[----:B------:R-:W-:-:S13]  /*7160*/  ISETP.GT.U32.AND P5, PT, R0, R7, PT ;  /* 0x000000070000720c */ /* 0x000fda0003fa4070 */
[----:B------:R-:W-:-:S05]  /*7170*/  @!P5 IMAD.IADD R7, R7, 0x1, -R0 ;  /* 0x000000010707d824 */ /* 0x000fca00078e0a00 */
[C---:B------:R-:W-:Y:S02]  /*7180*/  ISETP.GT.U32.AND P4, PT, R0.reuse, R7, PT ;  /* 0x000000070000720c */ /* 0x040fe40003f84070 */
[C---:B------:R-:W-:Y:S02]  /*7190*/  ISETP.GT.U32.AND P2, PT, R0.reuse, R8, PT ;  /* 0x000000080000720c */ /* 0x040fe40003f44070 */
[----:B------:R-:W-:-:S09]  /*71a0*/  ISETP.GT.U32.AND P5, PT, R0, R18, PT ;  /* 0x000000120000720c */ /* 0x000fd20003fa4070 */
[--C-:B------:R-:W-:Y:S02]  /*71b0*/  @!P4 IMAD.IADD R7, R7, 0x1, -R0.reuse ;  /* 0x000000010707c824 */ /* 0x100fe400078e0a00 */
[--C-:B------:R-:W-:Y:S01]  /*71c0*/  @!P2 IMAD.IADD R8, R8, 0x1, -R0.reuse ;  /* 0x000000010808a824 */ /* 0x100fe200078e0a00 */
[----:B------:R-:W-:Y:S01]  /*71d0*/  ISETP.GT.U32.AND P2, PT, R0, R16, PT ;  /* 0x000000100000720c */ /* 0x000fe20003f44070 */
[----:B------:R-:W-:Y:S01]  /*71e0*/  @!P5 IMAD.IADD R18, R18, 0x1, -R0 ;  /* 0x000000011212d824 */ /* 0x000fe200078e0a00 */
[----:B------:R-:W-:Y:S02]  /*71f0*/  ISETP.GE.AND P5, PT, R26, RZ, PT ;  /* 0x000000ff1a00720c */ /* 0x000fe40003fa6270 */
[----:B------:R-:W-:-:S09]  /*7200*/  ISETP.GT.U32.AND P3, PT, R0, R8, PT ;  /* 0x000000080000720c */ /* 0x000fd20003f64070 */
[----:B------:R-:W-:Y:S01]  /*7210*/  @!P2 IMAD.IADD R16, R16, 0x1, -R0 ;  /* 0x000000011010a824 */ /* 0x000fe200078e0a00 */
[----:B------:R-:W-:-:S03]  /*7220*/  ISETP.GE.AND P2, PT, R2, RZ, PT ;  /* 0x000000ff0200720c */ /* 0x000fc60003f46270 */
[----:B------:R-:W-:Y:S01]  /*7230*/  IMAD.MOV.U32 R26, RZ, RZ, R16 ;  /* 0x000000ffff1a7224 */ /* 0x000fe200078e0010 */
[----:B--2---:R-:W-:Y:S02]  /*7240*/  IABS R12, R3 ;  /* 0x00000003000c7213 */ /* 0x004fe40000000000 */
[----:B------:R-:W-:Y:S02]  /*7250*/  ISETP.GE.AND P6, PT, R3, RZ, PT ;  /* 0x000000ff0300720c */ /* 0x000fe40003fc6270 */
[----:B------:R-:W2:Y:S01]  /*7260*/  LDL.LU R3, [R1+0x1d0] ;  /* 0x0001d00001037983 */ /* 0x000ea20000300800 */
[----:B------:R-:W-:Y:S01]  /*7270*/  IMAD.HI.U32 R11, R10, R12, RZ ;  /* 0x0000000c0a0b7227 */ /* 0x000fe200078e00ff */
[----:B----4-:R-:W-:Y:S02]  /*7280*/  IABS R13, R20 ;  /* 0x00000014000d7213 */ /* 0x010fe40000000000 */
[----:B------:R-:W4:Y:S01]  /*7290*/  LDL.LU R2, [R1+0x1d4] ;  /* 0x0001d40001027983 */ /* 0x000f220000300800 */
[----:B------:R-:W-:-:S04]  /*72a0*/  IMAD.MOV R11, RZ, RZ, -R11 ;  /* 0x000000ffff0b7224 */ /* 0x000fc800078e0a0b */
[----:B------:R-:W-:Y:S02]  /*72b0*/  IMAD R12, R0, R11, R12 ;  /* 0x0000000b000c7224 */ /* 0x000fe400078e020c */
[----:B0-----:R-:W-:-:S03]  /*72c0*/  IMAD.HI.U32 R4, R10, R13, RZ ;  /* 0x0000000d0a047227 */ /* 0x001fc600078e00ff */
[----:B------:R-:W-:Y:S01]  /*72d0*/  ISETP.GT.U32.AND P4, PT, R0, R12, PT ;  /* 0x0000000c0000720c */ /* 0x000fe20003f84070 */
[----:B------:R-:W-:-:S04]  /*72e0*/  IMAD.MOV R4, RZ, RZ, -R4 ;  /* 0x000000ffff047224 */ /* 0x000fc800078e0a04 */
[----:B------:R-:W-:-:S08]  /*72f0*/  IMAD R4, R0, R4, R13 ;  /* 0x0000000400047224 */ /* 0x000fd000078e020d */
[----:B------:R-:W-:Y:S01]  /*7300*/  @!P4 IMAD.IADD R12, R12, 0x1, -R0 ;  /* 0x000000010c0cc824 */ /* 0x000fe200078e0a00 */
[----:B------:R-:W-:Y:S02]  /*7310*/  ISETP.GT.U32.AND P4, PT, R0, R4, PT ;  /* 0x000000040000720c */ /* 0x000fe40003f84070 */
[----:B-----5:R-:W-:-:S05]  /*7320*/  IABS R11, R23 ;  /* 0x00000017000b7213 */ /* 0x020fca0000000000 */
[----:B------:R-:W-:-:S04]  /*7330*/  IMAD.HI.U32 R6, R10, R11, RZ ;  /* 0x0000000b0a067227 */ /* 0x000fc800078e00ff */
[----:B------:R-:W-:Y:S02]  /*7340*/  IMAD.MOV R6, RZ, RZ, -R6 ;  /* 0x000000ffff067224 */ /* 0x000fe400078e0a06 */
[--C-:B------:R-:W-:Y:S02]  /*7350*/  @!P4 IMAD.IADD R4, R4, 0x1, -R0.reuse ;  /* 0x000000010404c824 */ /* 0x100fe400078e0a00 */
[C---:B------:R-:W-:Y:S02]  /*7360*/  IMAD R11, R0.reuse, R6, R11 ;  /* 0x00000006000b7224 */ /* 0x040fe400078e020b */
[----:B------:R-:W-:Y:S01]  /*7370*/  IMAD.MOV.U32 R16, RZ, RZ, R7 ;  /* 0x000000ffff107224 */ /* 0x000fe200078e0007 */
[----:B------:R-:W-:Y:S01]  /*7380*/  ISETP.GT.U32.AND P4, PT, R0, R4, PT ;  /* 0x000000040000720c */ /* 0x000fe20003f84070 */
[----:B------:R-:W-:Y:S02]  /*7390*/  @!P3 IMAD.IADD R8, R8, 0x1, -R0 ;  /* 0x000000010808b824 */ /* 0x000fe400078e0a00 */
[----:B------:R-:W-:Y:S01]  /*73a0*/  @!P5 IMAD.MOV R16, RZ, RZ, -R16 ;  /* 0x000000ffff10d224 */ /* 0x000fe200078e0a10 */
[----:B------:R-:W-:Y:S01]  /*73b0*/  ISETP.GT.U32.AND P5, PT, R0, R11, PT ;  /* 0x0000000b0000720c */ /* 0x000fe20003fa4070 */
[----:B------:R-:W-:-:S02]  /*73c0*/  IMAD.MOV.U32 R7, RZ, RZ, R8 ;  /* 0x000000ffff077224 */ /* 0x000fc400078e0008 */
[----:B------:R-:W-:Y:S02]  /*73d0*/  @!P0 IMAD.MOV R18, RZ, RZ, -R18 ;  /* 0x000000ffff128224 */ /* 0x000fe400078e0a12 */
[----:B------:R-:W-:Y:S02]  /*73e0*/  @!P1 IMAD.MOV R26, RZ, RZ, -R26 ;  /* 0x000000ffff1a9224 */ /* 0x000fe400078e0a1a */
[----:B------:R-:W-:Y:S01]  /*73f0*/  @!P2 IMAD.MOV R7, RZ, RZ, -R7 ;  /* 0x000000ffff07a224 */ /* 0x000fe200078e0a07 */
[----:B------:R-:W-:Y:S01]  /*7400*/  STL [R1+0xcc], R18 ;  /* 0x0000cc1201007387 */ /* 0x000fe20000100800 */
[--C-:B------:R-:W-:Y:S01]  /*7410*/  @!P4 IMAD.IADD R4, R4, 0x1, -R0.reuse ;  /* 0x000000010404c824 */ /* 0x100fe200078e0a00 */
[----:B------:R-:W-:Y:S02]  /*7420*/  ISETP.GE.AND P4, PT, R23, RZ, PT ;  /* 0x000000ff1700720c */ /* 0x000fe40003f86270 */
[----:B------:R-:W-:Y:S01]  /*7430*/  STL [R1+0xc8], R26 ;  /* 0x0000c81a01007387 */ /* 0x000fe20000100800 */
[----:B------:R-:W-:-:S03]  /*7440*/  @!P5 IMAD.IADD R11, R11, 0x1, -R0 ;  /* 0x000000010b0bd824 */ /* 0x000fc600078e0a00 */
[----:B------:R-:W-:Y:S04]  /*7450*/  STL [R1+0xc4], R16 ;  /* 0x0000c41001007387 */ /* 0x000fe80000100800 */
[----:B------:R-:W-:Y:S01]  /*7460*/  STL [R1+0xc0], R7 ;  /* 0x0000c00701007387 */ /* 0x000fe20000100800 */
[----:B---3--:R-:W-:Y:S02]  /*7470*/  IABS R17, R22 ;  /* 0x0000001600117213 */ /* 0x008fe40000000000 */
[----:B------:R-:W-:Y:S01]  /*7480*/  ISETP.GE.AND P5, PT, R22, RZ, PT ;  /* 0x000000ff1600720c */ /* 0x000fe20003fa6270 */
[----:B------:R-:W3:Y:S04]  /*7490*/  LDL.LU R23, [R1+0x1d8] ;  /* 0x0001d80001177983 */ /* 0x000ee80000300800 */
[----:B------:R-:W5:Y:S01]  /*74a0*/  LDL.LU R22, [R1+0x1e8] ;  /* 0x0001e80001167983 */ /* 0x000f620000300800 */
[----:B------:R-:W-:-:S02]  /*74b0*/  IABS R9, R25 ;  /* 0x0000001900097213 */ /* 0x000fc40000000000 */
[----:B------:R-:W-:-:S03]  /*74c0*/  ISETP.GT.U32.AND P1, PT, R0, R12, PT ;  /* 0x0000000c0000720c */ /* 0x000fc60003f24070 */
[----:B------:R-:W-:Y:S01]  /*74d0*/  IMAD.HI.U32 R6, R10, R9, RZ ;  /* 0x000000090a067227 */ /* 0x000fe200078e00ff */
[----:B------:R-:W-:-:S03]  /*74e0*/  ISETP.GE.AND P3, PT, R19, RZ, PT ;  /* 0x000000ff1300720c */ /* 0x000fc60003f66270 */
[----:B------:R-:W-:Y:S01]  /*74f0*/  IMAD.MOV R6, RZ, RZ, -R6 ;  /* 0x000000ffff067224 */ /* 0x000fe200078e0a06 */
[----:B------:R-:W-:Y:S01]  /*7500*/  ISETP.GT.U32.AND P0, PT, R0, R5, PT ;  /* 0x000000050000720c */ /* 0x000fe20003f04070 */
[----:B------:R-:W-:-:S04]  /*7510*/  IMAD.HI.U32 R19, R10, R17, RZ ;  /* 0x000000110a137227 */ /* 0x000fc800078e00ff */
[----:B------:R-:W-:Y:S02]  /*7520*/  IMAD R6, R0, R6, R9 ;  /* 0x0000000600067224 */ /* 0x000fe400078e0209 */
[----:B------:R-:W-:Y:S02]  /*7530*/  IMAD.MOV R19, RZ, RZ, -R19 ;  /* 0x000000ffff137224 */ /* 0x000fe400078e0a13 */
[--C-:B------:R-:W-:Y:S01]  /*7540*/  @!P1 IMAD.IADD R12, R12, 0x1, -R0.reuse ;  /* 0x000000010c0c9824 */ /* 0x100fe200078e0a00 */
[C---:B------:R-:W-:Y:S01]  /*7550*/  ISETP.GT.U32.AND P1, PT, R0.reuse, R6, PT ;  /* 0x000000060000720c */ /* 0x040fe20003f24070 */
[----:B------:R-:W-:Y:S01]  /*7560*/  IMAD R17, R0, R19, R17 ;  /* 0x0000001300117224 */ /* 0x000fe200078e0211 */
[----:B------:R-:W-:Y:S01]  /*7570*/  IABS R15, R24 ;  /* 0x00000018000f7213 */ /* 0x000fe20000000000 */
[----:B------:R-:W-:Y:S01]  /*7580*/  @!P0 IMAD.IADD R5, R5, 0x1, -R0 ;  /* 0x0000000105058824 */ /* 0x000fe200078e0a00 */
[----:B------:R-:W-:Y:S02]  /*7590*/  ISETP.GE.AND P2, PT, R20, RZ, PT ;  /* 0x000000ff1400720c */ /* 0x000fe40003f46270 */
[----:B------:R-:W-:Y:S01]  /*75a0*/  ISETP.GT.U32.AND P0, PT, R0, R17, PT ;  /* 0x000000110000720c */ /* 0x000fe20003f04070 */
[----:B------:R-:W-:-:S04]  /*75b0*/  IMAD.HI.U32 R14, R10, R15, RZ ;  /* 0x0000000f0a0e7227 */ /* 0x000fc800078e00ff */
[----:B------:R-:W-:Y:S02]  /*75c0*/  @!P3 IMAD.MOV R5, RZ, RZ, -R5 ;  /* 0x000000ffff05b224 */ /* 0x000fe400078e0a05 */
[----:B------:R-:W-:Y:S02]  /*75d0*/  @!P1 IMAD.IADD R6, R6, 0x1, -R0 ;  /* 0x0000000106069824 */ /* 0x000fe400078e0a00 */
[----:B------:R-:W-:Y:S01]  /*75e0*/  IMAD.MOV R14, RZ, RZ, -R14 ;  /* 0x000000ffff0e7224 */ /* 0x000fe200078e0a0e */
[----:B------:R0:W-:Y:S02]  /*75f0*/  STL [R1+0xbc], R5 ;  /* 0x0000bc0501007387 */ /* 0x0001e40000100800 */
[C---:B------:R-:W-:Y:S01]  /*7600*/  ISETP.GT.U32.AND P1, PT, R0.reuse, R6, PT ;  /* 0x000000060000720c */ /* 0x040fe20003f24070 */
[C---:B------:R-:W-:Y:S02]  /*7610*/  IMAD R15, R0.reuse, R14, R15 ;  /* 0x0000000e000f7224 */ /* 0x040fe400078e020f */
[----:B------:R-:W-:Y:S01]  /*7620*/  @!P0 IMAD.IADD R17, R17, 0x1, -R0 ;  /* 0x0000000111118824 */ /* 0x000fe200078e0a00 */
[----:B------:R-:W-:Y:S01]  /*7630*/  ISETP.GT.U32.AND P0, PT, R0, R11, PT ;  /* 0x0000000b0000720c */ /* 0x000fe20003f04070 */
[----:B0-----:R-:W-:-:S02]  /*7640*/  IMAD.MOV.U32 R5, RZ, RZ, R12 ;  /* 0x000000ffff057224 */ /* 0x001fc400078e000c */
[----:B------:R-:W-:Y:S02]  /*7650*/  @!P2 IMAD.MOV R4, RZ, RZ, -R4 ;  /* 0x000000ffff04a224 */ /* 0x000fe400078e0a04 */
[----:B------:R-:W-:Y:S01]  /*7660*/  @!P6 IMAD.MOV R5, RZ, RZ, -R5 ;  /* 0x000000ffff05e224 */ /* 0x000fe200078e0a05 */
[----:B------:R-:W-:-:S04]  /*7670*/  ISETP.GT.U32.AND P6, PT, R0, R15, PT ;  /* 0x0000000f0000720c */ /* 0x000fc80003fc4070 */
[----:B------:R-:W-:Y:S01]  /*7680*/  STL [R1+0xb8], R5 ;  /* 0x0000b80501007387 */ /* 0x000fe20000100800 */
[----:B------:R-:W-:-:S03]  /*7690*/  @!P1 IMAD.IADD R6, R6, 0x1, -R0 ;  /* 0x0000000106069824 */ /* 0x000fc600078e0a00 */
[----:B------:R-:W-:Y:S01]  /*76a0*/  STL [R1+0xb4], R4 ;  /* 0x0000b40401007387 */ /* 0x000fe20000100800 */
[----:B------:R-:W-:-:S03]  /*76b0*/  ISETP.GT.U32.AND P3, PT, R0, R17, PT ;  /* 0x000000110000720c */ /* 0x000fc60003f64070 */
[----:B------:R-:W3:Y:S01]  /*76c0*/  LDL.LU R27, [R1+0x1ec] ;  /* 0x0001ec00011b7983 */ /* 0x000ee20000300800 */
[----:B------:R-:W-:Y:S02]  /*76d0*/  IABS R13, R21 ;  /* 0x00000015000d7213 */ /* 0x000fe40000000000 */
[----:B------:R-:W-:Y:S02]  /*76e0*/  ISETP.GE.AND P1, PT, R21, RZ, PT ;  /* 0x000000ff1500720c */ /* 0x000fe40003f26270 */
[----:B------:R-:W3:Y:S01]  /*76f0*/  LDL.LU R21, [R1+0x1f0] ;  /* 0x0001f00001157983 */ /* 0x000ee20000300800 */
[--C-:B------:R-:W-:Y:S02]  /*7700*/  @!P0 IMAD.IADD R11, R11, 0x1, -R0.reuse ;  /* 0x000000010b0b8824 */ /* 0x100fe400078e0a00 */
[--C-:B------:R-:W-:Y:S02]  /*7710*/  @!P6 IMAD.IADD R15, R15, 0x1, -R0.reuse ;  /* 0x000000010f0fe824 */ /* 0x100fe400078e0a00 */
[----:B------:R-:W-:-:S02]  /*7720*/  @!P3 IMAD.IADD R17, R17, 0x1, -R0 ;  /* 0x000000011111b824 */ /* 0x000fc400078e0a00 */
[----:B------:R-:W-:-:S04]  /*7730*/  IMAD.HI.U32 R7, R10, R13, RZ ;  /* 0x0000000d0a077227 */ /* 0x000fc800078e00ff */
[----:B------:R-:W-:-:S04]  /*7740*/  IMAD.MOV R7, RZ, RZ, -R7 ;  /* 0x000000ffff077224 */ /* 0x000fc800078e0a07 */
[----:B------:R-:W-:-:S05]  /*7750*/  IMAD R13, R0, R7, R13 ;  /* 0x00000007000d7224 */ /* 0x000fca00078e020d */
[----:B------:R-:W-:Y:S02]  /*7760*/  ISETP.GT.U32.AND P0, PT, R0, R13, PT ;  /* 0x0000000d0000720c */ /* 0x000fe40003f04070 */
[----:B------:R-:W-:Y:S02]  /*7770*/  ISETP.GE.AND P2, PT, R25, RZ, PT ;  /* 0x000000ff1900720c */ /* 0x000fe40003f46270 */
[----:B------:R-:W-:-:S09]  /*7780*/  ISETP.GE.AND P3, PT, R24, RZ, PT ;  /* 0x000000ff1800720c */ /* 0x000fd20003f66270 */
[----:B------:R-:W-:Y:S01]  /*7790*/  @!P0 IMAD.IADD R13, R13, 0x1, -R0 ;  /* 0x000000010d0d8824 */ /* 0x000fe200078e0a00 */
[----:B------:R-:W-:Y:S01]  /*77a0*/  ISETP.GT.U32.AND P0, PT, R0, R15, PT ;  /* 0x0000000f0000720c */ /* 0x000fe20003f04070 */
[----:B------:R-:W-:-:S12]  /*77b0*/  @!P2 IMAD.MOV R6, RZ, RZ, -R6 ;  /* 0x000000ffff06a224 */ /* 0x000fd800078e0a06 */
[----:B------:R-:W-:Y:S01]  /*77c0*/  @!P0 IMAD.IADD R15, R15, 0x1, -R0 ;  /* 0x000000010f0f8824 */ /* 0x000fe200078e0a00 */
[----:B--2---:R-:W-:Y:S02]  /*77d0*/  IABS R8, R3 ;  /* 0x0000000300087213 */ /* 0x004fe40000000000 */
[----:B------:R-:W-:Y:S01]  /*77e0*/  ISETP.GE.AND P6, PT, R3, RZ, PT ;  /* 0x000000ff0300720c */ /* 0x000fe20003fc6270 */
[----:B------:R-:W-:-:S04]  /*77f0*/  IMAD.MOV.U32 R3, RZ, RZ, R11 ;  /* 0x000000ffff037224 */ /* 0x000fc800078e000b */
[----:B------:R-:W-:-:S05]  /*7800*/  @!P4 IMAD.MOV R3, RZ, RZ, -R3 ;  /* 0x000000ffff03c224 */ /* 0x000fca00078e0a03 */
[----:B------:R0:W-:Y:S02]  /*7810*/  STL [R1+0xb0], R3 ;  /* 0x0000b00301007387 */ /* 0x0001e40000100800 */
[----:B0-----:R-:W-:-:S04]  /*7820*/  IMAD.MOV.U32 R3, RZ, RZ, R17 ;  /* 0x000000ffff037224 */ /* 0x001fc800078e0011 */
[----:B------:R-:W-:-:S05]  /*7830*/  @!P5 IMAD.MOV R3, RZ, RZ, -R3 ;  /* 0x000000ffff03d224 */ /* 0x000fca00078e0a03 */
[----:B------:R0:W-:Y:S04]  /*7840*/  STL [R1+0xac], R3 ;  /* 0x0000ac0301007387 */ /* 0x0001e80000100800 */
[----:B0-----:R-:W2:Y:S04]  /*7850*/  LDL.LU R3, [R1+0x1f4] ;  /* 0x0001f40001037983 */ /* 0x001ea80000300800 */
[----:B------:R-:W2:Y:S04]  /*7860*/  LDL.LU R26, [R1+0x1f8] ;  /* 0x0001f800011a7983 */ /* 0x000ea80000300800 */
[----:B------:R-:W2:Y:S01]  /*7870*/  LDL.LU R20, [R1+0x1fc] ;  /* 0x0001fc0001147983 */ /* 0x000ea20000300800 */
[----:B----4-:R-:W-:-:S03]  /*7880*/  IABS R7, R2 ;  /* 0x0000000200077213 */ /* 0x010fc60000000000 */
[----:B------:R0:W-:Y:S01]  /*7890*/  STL [R1+0xa8], R6 ;  /* 0x0000a80601007387 */ /* 0x0001e20000100800 */
[----:B------:R-:W-:-:S03]  /*78a0*/  ISETP.GE.AND P2, PT, R2, RZ, PT ;  /* 0x000000ff0200720c */ /* 0x000fc60003f46270 */
[----:B------:R-:W4:Y:S01]  /*78b0*/  LDL.LU R25, [R1+0x200] ;  /* 0x0002000001197983 */ /* 0x000f220000300800 */
[----:B------:R-:W-:-:S04]  /*78c0*/  IMAD.MOV.U32 R2, RZ, RZ, R15 ;  /* 0x000000ffff027224 */ /* 0x000fc800078e000f */
[----:B------:R-:W-:Y:S01]  /*78d0*/  @!P3 IMAD.MOV R2, RZ, RZ, -R2 ;  /* 0x000000ffff02b224 */ /* 0x000fe200078e0a02 */
[----:B-----5:R-:W-:Y:S02]  /*78e0*/  IABS R5, R22 ;  /* 0x0000001600057213 */ /* 0x020fe40000000000 */
[----:B------:R-:W-:Y:S02]  /*78f0*/  ISETP.GE.AND P3, PT, R22, RZ, PT ;  /* 0x000000ff1600720c */ /* 0x000fe40003f66270 */
[----:B------:R-:W5:Y:S01]  /*7900*/  LDL.LU R22, [R1+0x204] ;  /* 0x0002040001167983 */ /* 0x000f620000300800 */
[----:B------:R-:W-:-:S04]  /*7910*/  IMAD.HI.U32 R12, R10, R8, RZ ;  /* 0x000000080a0c7227 */ /* 0x000fc800078e00ff */
[----:B------:R-:W-:-:S04]  /*7920*/  IMAD.HI.U32 R4, R10, R7, RZ ;  /* 0x000000070a047227 */ /* 0x000fc800078e00ff */
[----:B------:R-:W-:Y:S02]  /*7930*/  IMAD.MOV R12, RZ, RZ, -R12 ;  /* 0x000000ffff0c7224 */ /* 0x000fe400078e0a0c */
[----:B------:R-:W-:Y:S02]  /*7940*/  IMAD.MOV R4, RZ, RZ, -R4 ;  /* 0x000000ffff047224 */ /* 0x000fe400078e0a04 */
[C---:B------:R-:W-:Y:S02]  /*7950*/  IMAD R12, R0.reuse, R12, R8 ;  /* 0x0000000c000c7224 */ /* 0x040fe400078e0208 */
[----:B------:R-:W-:-:S03]  /*7960*/  IMAD R9, R0, R4, R7 ;  /* 0x0000000400097224 */ /* 0x000fc600078e0207 */
[C---:B------:R-:W-:Y:S02]  /*7970*/  ISETP.GT.U32.AND P5, PT, R0.reuse, R12, PT ;  /* 0x0000000c0000720c */ /* 0x040fe40003fa4070 */
[----:B------:R-:W-:Y:S02]  /*7980*/  ISETP.GT.U32.AND P0, PT, R0, R9, PT ;  /* 0x000000090000720c */ /* 0x000fe40003f04070 */
[----:B---3--:R-:W-:-:S09]  /*7990*/  IABS R8, R23 ;  /* 0x0000001700087213 */ /* 0x008fd20000000000 */
[--C-:B------:R-:W-:Y:S02]  /*79a0*/  @!P5 IMAD.IADD R12, R12, 0x1, -R0.reuse ;  /* 0x000000010c0cd824 */ /* 0x100fe400078e0a00 */
[----:B------:R-:W-:Y:S02]  /*79b0*/  @!P0 IMAD.IADD R9, R9, 0x1, -R0 ;  /* 0x0000000109098824 */ /* 0x000fe400078e0a00 */
[----:B------:R-:W-:Y:S01]  /*79c0*/  IMAD.HI.U32 R4, R10, R8, RZ ;  /* 0x000000080a047227 */ /* 0x000fe200078e00ff */
[C---:B------:R-:W-:Y:S02]  /*79d0*/  ISETP.GT.U32.AND P5, PT, R0.reuse, R12, PT ;  /* 0x0000000c0000720c */ /* 0x040fe40003fa4070 */
[----:B------:R-:W-:Y:S01]  /*79e0*/  ISETP.GT.U32.AND P0, PT, R0, R9, PT ;  /* 0x000000090000720c */ /* 0x000fe20003f04070 */
[----:B0-----:R-:W-:-:S04]  /*79f0*/  IMAD.HI.U32 R6, R10, R5, RZ ;  /* 0x000000050a067227 */ /* 0x001fc800078e00ff */
[----:B------:R-:W-:Y:S02]  /*7a00*/  IMAD.MOV R7, RZ, RZ, -R4 ;  /* 0x000000ffff077224 */ /* 0x000fe400078e0a04 */
[----:B------:R-:W-:Y:S02]  /*7a10*/  IMAD.MOV R4, RZ, RZ, -R6 ;  /* 0x000000ffff047224 */ /* 0x000fe400078e0a06 */
[C---:B------:R-:W-:Y:S02]  /*7a20*/  IMAD R8, R0.reuse, R7, R8 ;  /* 0x0000000700087224 */ /* 0x040fe400078e0208 */
[----:B------:R-:W-:Y:S02]  /*7a30*/  IMAD R5, R0, R4, R5 ;  /* 0x0000000400057224 */ /* 0x000fe400078e0205 */
[--C-:B------:R-:W-:Y:S01]  /*7a40*/  @!P5 IMAD.IADD R12, R12, 0x1, -R0.reuse ;  /* 0x000000010c0cd824 */ /* 0x100fe200078e0a00 */
[----:B------:R-:W-:Y:S01]  /*7a50*/  ISETP.GT.U32.AND P5, PT, R0, R8, PT ;  /* 0x000000080000720c */ /* 0x000fe20003fa4070 */
[----:B------:R-:W-:Y:S01]  /*7a60*/  @!P0 IMAD.IADD R9, R9, 0x1, -R0 ;  /* 0x0000000109098824 */ /* 0x000fe200078e0a00 */
[----:B------:R-:W-:-:S02]  /*7a70*/  IABS R6, R27 ;  /* 0x0000001b00067213 */ /* 0x000fc40000000000 */
[----:B------:R-:W-:-:S03]  /*7a80*/  IABS R11, R21 ;  /* 0x00000015000b7213 */ /* 0x000fc60000000000 */
[----:B------:R-:W-:Y:S01]  /*7a90*/  IMAD.HI.U32 R14, R10, R6, RZ ;  /* 0x000000060a0e7227 */ /* 0x000fe200078e00ff */
[----:B------:R-:W-:-:S03]  /*7aa0*/  ISETP.GT.U32.AND P0, PT, R0, R5, PT ;  /* 0x000000050000720c */ /* 0x000fc60003f04070 */
[----:B------:R-:W-:Y:S02]  /*7ab0*/  IMAD.MOV R14, RZ, RZ, -R14 ;  /* 0x000000ffff0e7224 */ /* 0x000fe400078e0a0e */
[----:B------:R-:W-:Y:S01]  /*7ac0*/  IMAD.HI.U32 R18, R10, R11, RZ ;  /* 0x0000000b0a127227 */ /* 0x000fe200078e00ff */
[----:B------:R-:W-:-:S03]  /*7ad0*/  ISETP.GT.U32.AND P4, PT, R0, R13, PT ;  /* 0x0000000d0000720c */ /* 0x000fc60003f84070 */
[----:B------:R-:W-:Y:S02]  /*7ae0*/  IMAD R6, R0, R14, R6 ;  /* 0x0000000e00067224 */ /* 0x000fe400078e0206 */
[----:B------:R-:W-:Y:S02]  /*7af0*/  IMAD.MOV R18, RZ, RZ, -R18 ;  /* 0x000000ffff127224 */ /* 0x000fe400078e0a12 */
[--C-:B------:R-:W-:Y:S01]  /*7b00*/  @!P5 IMAD.IADD R8, R8, 0x1, -R0.reuse ;  /* 0x000000010808d824 */ /* 0x100fe200078e0a00 */
[C---:B------:R-:W-:Y:S01]  /*7b10*/  ISETP.GT.U32.AND P5, PT, R0.reuse, R6, PT ;  /* 0x000000060000720c */ /* 0x040fe20003fa4070 */
[----:B------:R-:W-:Y:S02]  /*7b20*/  IMAD R11, R0, R18, R11 ;  /* 0x00000012000b7224 */ /* 0x000fe400078e020b */
[----:B------:R-:W-:-:S03]  /*7b30*/  @!P0 IMAD.IADD R5, R5, 0x1, -R0 ;  /* 0x0000000105058824 */ /* 0x000fc600078e0a00 */
[----:B------:R-:W-:Y:S01]  /*7b40*/  ISETP.GT.U32.AND P0, PT, R0, R11, PT ;  /* 0x0000000b0000720c */ /* 0x000fe20003f04070 */
[----:B------:R-:W-:Y:S01]  /*7b50*/  @!P4 IMAD.IADD R13, R13, 0x1, -R0 ;  /* 0x000000010d0dc824 */ /* 0x000fe200078e0a00 */
[----:B------:R0:W-:Y:S01]  /*7b60*/  STL [R1+0x9c], R2 ;  /* 0x00009c0201007387 */ /* 0x0001e20000100800 */
[----:B------:R-:W-:-:S03]  /*7b70*/  ISETP.GE.AND P4, PT, R23, RZ, PT ;  /* 0x000000ff1700720c */ /* 0x000fc60003f86270 */
[----:B------:R-:W3:Y:S01]  /*7b80*/  LDL.LU R24, [R1+0x208] ;  /* 0x0002080001187983 */ /* 0x000ee20000300800 */
[----:B------:R-:W-:-:S03]  /*7b90*/  @!P5 IMAD.IADD R6, R6, 0x1, -R0 ;  /* 0x000000010606d824 */ /* 0x000fc600078e0a00 */
[----:B------:R-:W3:Y:S01]  /*7ba0*/  LDL.LU R23, [R1+0x20c] ;  /* 0x00020c0001177983 */ /* 0x000ee20000300800 */
[----:B0-----:R-:W-:Y:S02]  /*7bb0*/  IMAD.MOV.U32 R2, RZ, RZ, R13 ;  /* 0x000000ffff027224 */ /* 0x001fe400078e000d */
[----:B------:R-:W-:Y:S01]  /*7bc0*/  @!P0 IMAD.IADD R11, R11, 0x1, -R0 ;  /* 0x000000010b0b8824 */ /* 0x000fe200078e0a00 */
[C---:B------:R-:W-:Y:S01]  /*7bd0*/  ISETP.GT.U32.AND P0, PT, R0.reuse, R6, PT ;  /* 0x000000060000720c */ /* 0x040fe20003f04070 */
[----:B------:R-:W-:Y:S01]  /*7be0*/  @!P1 IMAD.MOV R2, RZ, RZ, -R2 ;  /* 0x000000ffff029224 */ /* 0x000fe200078e0a02 */
[----:B------:R-:W-:-:S04]  /*7bf0*/  ISETP.GT.U32.AND P1, PT, R0, R5, PT ;  /* 0x000000050000720c */ /* 0x000fc80003f24070 */
[----:B------:R0:W-:Y:S01]  /*7c00*/  STL [R1+0x94], R2 ;  /* 0x0000940201007387 */ /* 0x0001e20000100800 */
[----:B------:R-:W-:-:S06]  /*7c10*/  ISETP.GT.U32.AND P5, PT, R0, R8, PT ;  /* 0x000000080000720c */ /* 0x000fcc0003fa4070 */
[----:B------:R-:W-:Y:S02]  /*7c20*/  @!P0 IMAD.IADD R6, R6, 0x1, -R0 ;  /* 0x0000000106068824 */ /* 0x000fe400078e0a00 */
[----:B0-----:R-:W-:Y:S02]  /*7c30*/  IMAD.MOV.U32 R2, RZ, RZ, R12 ;  /* 0x000000ffff027224 */ /* 0x001fe400078e000c */
[----:B------:R-:W-:Y:S02]  /*7c40*/  @!P1 IMAD.IADD R5, R5, 0x1, -R0 ;  /* 0x0000000105059824 */ /* 0x000fe400078e0a00 */
[----:B------:R-:W-:Y:S01]  /*7c50*/  @!P6 IMAD.MOV R2, RZ, RZ, -R2 ;  /* 0x000000ffff02e224 */ /* 0x000fe200078e0a02 */
[----:B------:R-:W-:Y:S01]  /*7c60*/  ISETP.GT.U32.AND P6, PT, R0, R11, PT ;  /* 0x0000000b0000720c */ /* 0x000fe20003fc4070 */
[----:B------:R-:W-:Y:S02]  /*7c70*/  @!P5 IMAD.IADD R8, R8, 0x1, -R0 ;  /* 0x000000010808d824 */ /* 0x000fe400078e0a00 */
[----:B------:R-:W-:Y:S01]  /*7c80*/  @!P2 IMAD.MOV R9, RZ, RZ, -R9 ;  /* 0x000000ffff09a224 */ /* 0x000fe200078e0a09 */
[----:B------:R0:W-:Y:S01]  /*7c90*/  STL [R1+0x90], R2 ;  /* 0x0000900201007387 */ /* 0x0001e20000100800 */
[----:B------:R-:W-:-:S08]  /*7ca0*/  @!P4 IMAD.MOV R8, RZ, RZ, -R8 ;  /* 0x000000ffff08c224 */ /* 0x000fd000078e0a08 */
[----:B------:R-:W-:Y:S01]  /*7cb0*/  @!P6 IMAD.IADD R11, R11, 0x1, -R0 ;  /* 0x000000010b0be824 */ /* 0x000fe200078e0a00 */
[----:B------:R-:W-:Y:S01]  /*7cc0*/  ISETP.GE.AND P6, PT, R27, RZ, PT ;  /* 0x000000ff1b00720c */ /* 0x000fe20003fc6270 */
[----:B0-----:R-:W3:Y:S04]  /*7cd0*/  LDL.LU R2, [R1+0x210] ;  /* 0x0002100001027983 */ /* 0x001ee80000300800 */
[----:B------:R-:W-:Y:S01]  /*7ce0*/  STL [R1+0x88], R9 ;  /* 0x0000880901007387 */ /* 0x000fe20000100800 */
[----:B--2---:R-:W-:Y:S02]  /*7cf0*/  IABS R7, R26 ;  /* 0x0000001a00077213 */ /* 0x004fe40000000000 */
[----:B------:R-:W-:-:S03]  /*7d00*/  IABS R4, R20 ;  /* 0x0000001400047213 */ /* 0x000fc60000000000 */
        /* <DEDUP_REMOVED lines=8> */
[----:B------:R-:W-:-:S09]  /*7d90*/  IABS R15, R3 ;  /* 0x00000003000f7213 */ /* 0x000fd20000000000 */
[--C-:B------:R-:W-:Y:S01]  /*7da0*/  @!P0 IMAD.IADD R4, R4, 0x1, -R0.reuse ;  /* 0x0000000104048824 */ /* 0x100fe200078e0a00 */
[----:B------:R-:W-:Y:S01]  /*7db0*/  ISETP.GE.AND P0, PT, R3, RZ, PT ;  /* 0x000000ff0300720c */ /* 0x000fe20003f06270 */
[----:B------:R-:W-:Y:S01]  /*7dc0*/  @!P1 IMAD.IADD R7, R7, 0x1, -R0 ;  /* 0x0000000107079824 */ /* 0x000fe200078e0a00 */
[----:B------:R-:W-:Y:S01]  /*7dd0*/  ISETP.GE.AND P1, PT, R21, RZ, PT ;  /* 0x000000ff1500720c */ /* 0x000fe20003f26270 */
[----:B------:R-:W-:Y:S01]  /*7de0*/  IMAD.MOV.U32 R3, RZ, RZ, R5 ;  /* 0x000000ffff037224 */ /* 0x000fe200078e0005 */
[----:B------:R-:W2:Y:S03]  /*7df0*/  LDL.LU R21, [R1+0x214] ;  /* 0x0002140001157983 */ /* 0x000ea60000300800 */
[----:B------:R-:W-:Y:S01]  /*7e00*/  @!P3 IMAD.MOV R3, RZ, RZ, -R3 ;  /* 0x000000ffff03b224 */ /* 0x000fe200078e0a03 */
[----:B------:R-:W-:Y:S01]  /*7e10*/  STL [R1+0x84], R8 ;  /* 0x0000840801007387 */ /* 0x000fe20000100800 */
[----:B------:R-:W-:-:S03]  /*7e20*/  IMAD.MOV.U32 R5, RZ, RZ, R6 ;  /* 0x000000ffff057224 */ /* 0x000fc600078e0006 */
[----:B------:R0:W-:Y:S01]  /*7e30*/  STL [R1+0x80], R3 ;  /* 0x0000800301007387 */ /* 0x0001e20000100800 */
[----:B------:R-:W-:Y:S02]  /*7e40*/  @!P6 IMAD.MOV R5, RZ, RZ, -R5 ;  /* 0x000000ffff05e224 */ /* 0x000fe400078e0a05 */
[----:B0-----:R-:W-:-:S04]  /*7e50*/  IMAD.MOV.U32 R3, RZ, RZ, R11 ;  /* 0x000000ffff037224 */ /* 0x001fc800078e000b */
[----:B------:R-:W-:-:S05]  /*7e60*/  @!P1 IMAD.MOV R3, RZ, RZ, -R3 ;  /* 0x000000ffff039224 */ /* 0x000fca00078e0a03 */
[----:B------:R0:W-:Y:S04]  /*7e70*/  STL [R1+0x78], R3 ;  /* 0x0000780301007387 */ /* 0x0001e80000100800 */
[----:B------:R1:W-:Y:S04]  /*7e80*/  STL [R1+0x7c], R5 ;  /* 0x00007c0501007387 */ /* 0x0003e80000100800 */
[----:B0-----:R-:W2:Y:S01]  /*7e90*/  LDL.LU R3, [R1+0x218] ;  /* 0x0002180001037983 */ /* 0x001ea20000300800 */
[----:B------:R-:W-:Y:S01]  /*7ea0*/  IMAD.HI.U32 R17, R10, R15, RZ ;  /* 0x0000000f0a117227 */ /* 0x000fe200078e00ff */
[----:B----4-:R-:W-:-:S03]  /*7eb0*/  IABS R14, R25 ;  /* 0x00000019000e7213 */ /* 0x010fc60000000000 */
[----:B------:R-:W-:Y:S02]  /*7ec0*/  IMAD.MOV R17, RZ, RZ, -R17 ;  /* 0x000000ffff117224 */ /* 0x000fe400078e0a11 */
[----:B------:R-:W-:-:S04]  /*7ed0*/  IMAD.HI.U32 R16, R10, R14, RZ ;  /* 0x0000000e0a107227 */ /* 0x000fc800078e00ff */
[----:B------:R-:W-:Y:S01]  /*7ee0*/  IMAD R15, R0, R17, R15 ;  /* 0x00000011000f7224 */ /* 0x000fe200078e020f */
[----:B-----5:R-:W-:Y:S01]  /*7ef0*/  IABS R17, R22 ;  /* 0x0000001600117213 */ /* 0x020fe20000000000 */
[----:B------:R-:W-:-:S04]  /*7f00*/  IMAD.MOV R16, RZ, RZ, -R16 ;  /* 0x000000ffff107224 */ /* 0x000fc800078e0a10 */
[----:B------:R-:W-:Y:S02]  /*7f10*/  IMAD R14, R0, R16, R14 ;  /* 0x00000010000e7224 */ /* 0x000fe400078e020e */
        /* <DEDUP_REMOVED lines=8> */
[----:B------:R-:W-:-:S11]  /*7fa0*/  ISETP.GT.U32.AND P4, PT, R0, R7, PT ;  /* 0x000000070000720c */ /* 0x000fd60003f84070 */
[----:B------:R-:W-:Y:S01]  /*7fb0*/  @!P5 IMAD.IADD R15, R15, 0x1, -R0 ;  /* 0x000000010f0fd824 */ /* 0x000fe200078e0a00 */
[C---:B------:R-:W-:Y:S02]  /*7fc0*/  ISETP.GT.U32.AND P5, PT, R0.reuse, R14, PT ;  /* 0x0000000e0000720c */ /* 0x040fe40003fa4070 */
[----:B---3--:R-:W-:Y:S02]  /*7fd0*/  IABS R12, R23 ;  /* 0x00000017000c7213 */ /* 0x008fe40000000000 */
[----:B------:R-:W-:-:S03]  /*7fe0*/  ISETP.GT.U32.AND P2, PT, R0, R15, PT ;  /* 0x0000000f0000720c */ /* 0x000fc60003f44070 */
[----:B------:R-:W-:-:S04]  /*7ff0*/  IMAD.HI.U32 R18, R10, R12, RZ ;  /* 0x0000000c0a127227 */ /* 0x000fc800078e00ff */
[----:B------:R-:W-:Y:S02]  /*8000*/  IMAD.MOV R18, RZ, RZ, -R18 ;  /* 0x000000ffff127224 */ /* 0x000fe400078e0a12 */
[----:B------:R-:W-:Y:S02]  /*8010*/  @!P5 IMAD.IADD R14, R14, 0x1, -R0 ;  /* 0x000000010e0ed824 */ /* 0x000fe400078e0a00 */
[C---:B------:R-:W-:Y:S01]  /*8020*/  IMAD R12, R0.reuse, R18, R12 ;  /* 0x00000012000c7224 */ /* 0x040fe200078e020c */
[C---:B------:R-:W-:Y:S01]  /*8030*/  ISETP.GT.U32.AND P3, PT, R0.reuse, R4, PT ;  /* 0x000000040000720c */ /* 0x040fe20003f64070 */
[--C-:B------:R-:W-:Y:S01]  /*8040*/  @!P4 IMAD.IADD R7, R7, 0x1, -R0.reuse ;  /* 0x000000010707c824 */ /* 0x100fe200078e0a00 */
[C---:B------:R-:W-:Y:S02]  /*8050*/  ISETP.GT.U32.AND P5, PT, R0.reuse, R14, PT ;  /* 0x0000000e0000720c */ /* 0x040fe40003fa4070 */
[----:B------:R-:W-:Y:S01]  /*8060*/  ISETP.GT.U32.AND P4, PT, R0, R12, PT ;  /* 0x0000000c0000720c */ /* 0x000fe20003f84070 */
[----:B------:R-:W-:Y:S01]  /*8070*/  @!P2 IMAD.IADD R15, R15, 0x1, -R0 ;  /* 0x000000010f0fa824 */ /* 0x000fe200078e0a00 */
[----:B------:R-:W-:Y:S01]  /*8080*/  ISETP.GE.AND P2, PT, R26, RZ, PT ;  /* 0x000000ff1a00720c */ /* 0x000fe20003f46270 */
[----:B-1----:R-:W-:-:S06]  /*8090*/  IMAD.MOV.U32 R5, RZ, RZ, R7 ;  /* 0x000000ffff057224 */ /* 0x002fcc00078e0007 */
[--C-:B------:R-:W-:Y:S01]  /*80a0*/  @!P3 IMAD.IADD R4, R4, 0x1, -R0.reuse ;  /* 0x000000010404b824 */ /* 0x100fe200078e0a00 */
[----:B------:R-:W-:Y:S01]  /*80b0*/  ISETP.GE.AND P3, PT, R20, RZ, PT ;  /* 0x000000ff1400720c */ /* 0x000fe20003f66270 */
[--C-:B------:R-:W-:Y:S01]  /*80c0*/  @!P5 IMAD.IADD R14, R14, 0x1, -R0.reuse ;  /* 0x000000010e0ed824 */ /* 0x100fe200078e0a00 */
[----:B------:R-:W-:Y:S01]  /*80d0*/  ISETP.GE.AND P5, PT, R25, RZ, PT ;  /* 0x000000ff1900720c */ /* 0x000fe20003fa6270 */
[----:B------:R-:W-:Y:S02]  /*80e0*/  @!P4 IMAD.IADD R12, R12, 0x1, -R0 ;  /* 0x000000010c0cc824 */ /* 0x000fe400078e0a00 */
[----:B------:R-:W-:Y:S02]  /*80f0*/  @!P2 IMAD.MOV R5, RZ, RZ, -R5 ;  /* 0x000000ffff05a224 */ /* 0x000fe400078e0a05 */
[----:B------:R-:W-:Y:S01]  /*8100*/  IMAD.MOV.U32 R6, RZ, RZ, R15 ;  /* 0x000000ffff067224 */ /* 0x000fe200078e000f */
[----:B------:R-:W-:Y:S01]  /*8110*/  ISETP.GT.U32.AND P2, PT, R0, R12, PT ;  /* 0x0000000c0000720c */ /* 0x000fe20003f44070 */
[----:B------:R-:W-:-:S02]  /*8120*/  IMAD.MOV.U32 R7, RZ, RZ, R14 ;  /* 0x000000ffff077224 */ /* 0x000fc400078e000e */
[----:B------:R-:W-:Y:S02]  /*8130*/  @!P0 IMAD.MOV R6, RZ, RZ, -R6 ;  /* 0x000000ffff068224 */ /* 0x000fe400078e0a06 */
[----:B------:R-:W-:Y:S02]  /*8140*/  @!P3 IMAD.MOV R4, RZ, RZ, -R4 ;  /* 0x000000ffff04b224 */ /* 0x000fe400078e0a04 */
[----:B------:R-:W-:Y:S01]  /*8150*/  @!P5 IMAD.MOV R7, RZ, RZ, -R7 ;  /* 0x000000ffff07d224 */ /* 0x000fe200078e0a07 */
[----:B------:R2:W-:Y:S01]  /*8160*/  STL [R1+0x68], R6 ;  /* 0x0000680601007387 */ /* 0x0005e20000100800 */
[----:B------:R-:W-:-:S03]  /*8170*/  ISETP.GE.AND P3, PT, R23, RZ, PT ;  /* 0x000000ff1700720c */ /* 0x000fc60003f66270 */
[----:B------:R-:W-:Y:S01]  /*8180*/  STL [R1+0x64], R5 ;  /* 0x0000640501007387 */ /* 0x000fe20000100800 */
[----:B------:R-:W-:-:S03]  /*8190*/  @!P2 IMAD.IADD R12, R12, 0x1, -R0 ;  /* 0x000000010c0ca824 */ /* 0x000fc600078e0a00 */
[----:B------:R0:W-:Y:S04]  /*81a0*/  STL [R1+0x50], R4 ;  /* 0x0000500401007387 */ /* 0x0001e80000100800 */
[----:B------:R-:W3:Y:S04]  /*81b0*/  LDL.LU R23, [R1+0x220] ;  /* 0x0002200001177983 */ /* 0x000ee80000300800 */
[----:B------:R-:W-:Y:S04]  /*81c0*/  STL [R1+0x48], R7 ;  /* 0x0000480701007387 */ /* 0x000fe80000100800 */
[----:B------:R-:W5:Y:S01]  /*81d0*/  LDL.LU R25, [R1+0x224] ;  /* 0x0002240001197983 */ /* 0x000f620000300800 */
[----:B------:R-:W-:-:S05]  /*81e0*/  IABS R13, R24 ;  /* 0x00000018000d7213 */ /* 0x000fca0000000000 */
[----:B------:R-:W-:-:S04]  /*81f0*/  IMAD.HI.U32 R19, R10, R13, RZ ;  /* 0x0000000d0a137227 */ /* 0x000fc800078e00ff */
[----:B------:R-:W-:Y:S01]  /*8200*/  IMAD.MOV R19, RZ, RZ, -R19 ;  /* 0x000000ffff137224 */ /* 0x000fe200078e0a13 */
[----:B------:R-:W-:-:S03]  /*8210*/  ISETP.GT.U32.AND P0, PT, R0, R16, PT ;  /* 0x000000100000720c */ /* 0x000fc60003f04070 */
[----:B------:R-:W-:-:S05]  /*8220*/  IMAD R13, R0, R19, R13 ;  /* 0x00000013000d7224 */ /* 0x000fca00078e020d */
[----:B------:R-:W-:Y:S02]  /*8230*/  ISETP.GT.U32.AND P1, PT, R0, R13, PT ;  /* 0x0000000d0000720c */ /* 0x000fe40003f24070 */
[----:B------:R-:W-:-:S03]  /*8240*/  IABS R17, R2 ;  /* 0x0000000200117213 */ /* 0x000fc60000000000 */
[----:B------:R-:W-:Y:S01]  /*8250*/  @!P0 IMAD.IADD R16, R16, 0x1, -R0 ;  /* 0x0000000110108824 */ /* 0x000fe200078e0a00 */
[----:B------:R-:W-:-:S03]  /*8260*/  ISETP.GE.AND P0, PT, R2, RZ, PT ;  /* 0x000000ff0200720c */ /* 0x000fc60003f06270 */
[----:B------:R-:W-:-:S04]  /*8270*/  IMAD.MOV.U32 R2, RZ, RZ, R16 ;  /* 0x000000ffff027224 */ /* 0x000fc800078e0010 */
[----:B------:R-:W-:Y:S02]  /*8280*/  @!P1 IMAD.IADD R13, R13, 0x1, -R0 ;  /* 0x000000010d0d9824 */ /* 0x000fe400078e0a00 */
[----:B------:R-:W-:-:S03]  /*8290*/  @!P6 IMAD.MOV R2, RZ, RZ, -R2 ;  /* 0x000000ffff02e224 */ /* 0x000fc600078e0a02 */
[----:B------:R-:W-:Y:S02]  /*82a0*/  ISETP.GT.U32.AND P4, PT, R0, R13, PT ;  /* 0x0000000d0000720c */ /* 0x000fe40003f84070 */
[----:B------:R-:W-:-:S11]  /*82b0*/  ISETP.GE.AND P1, PT, R24, RZ, PT ;  /* 0x000000ff1800720c */ /* 0x000fd60003f26270 */
[----:B------:R-:W-:Y:S01]  /*82c0*/  @!P4 IMAD.IADD R13, R13, 0x1, -R0 ;  /* 0x000000010d0dc824 */ /* 0x000fe200078e0a00 */
[----:B--2---:R-:W-:Y:S02]  /*82d0*/  IABS R6, R3 ;  /* 0x0000000300067213 */ /* 0x004fe40000000000 */
[----:B------:R-:W-:Y:S02]  /*82e0*/  ISETP.GE.AND P2, PT, R3, RZ, PT ;  /* 0x000000ff0300720c */ /* 0x000fe40003f46270 */
[----:B------:R-:W2:Y:S01]  /*82f0*/  LDL.LU R3, [R1+0x228] ;  /* 0x0002280001037983 */ /* 0x000ea20000300800 */
[----:B0-----:R-:W-:Y:S01]  /*8300*/  IMAD.HI.U32 R4, R10, R6, RZ ;  /* 0x000000060a047227 */ /* 0x001fe200078e00ff */
[----:B------:R-:W-:-:S03]  /*8310*/  IABS R5, R21 ;  /* 0x0000001500057213 */ /* 0x000fc60000000000 */
[----:B------:R-:W-:Y:S01]  /*8320*/  IMAD.MOV R4, RZ, RZ, -R4 ;  /* 0x000000ffff047224 */ /* 0x000fe200078e0a04 */
[----:B------:R-:W-:Y:S01]  /*8330*/  ISETP.GE.AND P4, PT, R21, RZ, PT ;  /* 0x000000ff1500720c */ /* 0x000fe20003f86270 */
[----:B------:R-:W-:Y:S02]  /*8340*/  IMAD.MOV.U32 R21, RZ, RZ, R13 ;  /* 0x000000ffff157224 */ /* 0x000fe400078e000d */
[----:B------:R-:W-:Y:S02]  /*8350*/  IMAD R6, R0, R4, R6 ;  /* 0x0000000400067224 */ /* 0x000fe400078e0206 */
[----:B------:R-:W-:Y:S02]  /*8360*/  IMAD.MOV.U32 R4, RZ, RZ, R12 ;  /* 0x000000ffff047224 */ /* 0x000fe400078e000c */
[----:B------:R-:W-:Y:S02]  /*8370*/  @!P1 IMAD.MOV R21, RZ, RZ, -R21 ;  /* 0x000000ffff159224 */ /* 0x000fe400078e0a15 */
[----:B------:R-:W-:Y:S01]  /*8380*/  @!P3 IMAD.MOV R4, RZ, RZ, -R4 ;  /* 0x000000ffff04b224 */ /* 0x000fe200078e0a04 */
[----:B----4-:R-:W-:-:S02]  /*8390*/  IABS R9, R22 ;  /* 0x0000001600097213 */ /* 0x010fc40000000000 */
[----:B------:R-:W-:Y:S02]  /*83a0*/  ISETP.GE.AND P6, PT, R22, RZ, PT ;  /* 0x000000ff1600720c */ /* 0x000fe40003fc6270 */
[----:B------:R-:W4:Y:S04]  /*83b0*/  LDL.LU R22, [R1+0x22c] ;  /* 0x00022c0001167983 */ /* 0x000f280000300800 */
[----:B------:R0:W-:Y:S04]  /*83c0*/  STL [R1], R2 ;  /* 0x0000000201007387 */ /* 0x0001e80000100800 */
[----:B------:R-:W-:Y:S04]  /*83d0*/  STL [R1+0x2f34], R21 ;  /* 0x002f341501007387 */ /* 0x000fe80000100800 */
[----:B------:R1:W-:Y:S04]  /*83e0*/  STL [R1+0x2f38], R4 ;  /* 0x002f380401007387 */ /* 0x0003e80000100800 */
[----:B------:R-:W4:Y:S04]  /*83f0*/  LDL.LU R24, [R1+0x230] ;  /* 0x0002300001187983 */ /* 0x000f280000300800 */
[----:B0-----:R-:W4:Y:S01]  /*8400*/  LDL.LU R2, [R1+0x234] ;  /* 0x0002340001027983 */ /* 0x001f220000300800 */
[----:B------:R-:W-:-:S03]  /*8410*/  IMAD.HI.U32 R8, R10, R17, RZ ;  /* 0x000000110a087227 */ /* 0x000fc600078e00ff */
[----:B------:R-:W4:Y:S01]  /*8420*/  LDL.LU R28, [R1+0x238] ;  /* 0x00023800011c7983 */ /* 0x000f220000300800 */
[----:B------:R-:W-:Y:S02]  /*8430*/  IMAD.MOV R8, RZ, RZ, -R8 ;  /* 0x000000ffff087224 */ /* 0x000fe400078e0a08 */
[----:B------:R-:W-:Y:S01]  /*8440*/  IMAD.HI.U32 R7, R10, R5, RZ ;  /* 0x000000050a077227 */ /* 0x000fe200078e00ff */
[----:B------:R-:W4:Y:S03]  /*8450*/  LDL.LU R26, [R1+0x23c] ;  /* 0x00023c00011a7983 */ /* 0x000f260000300800 */
[C---:B------:R-:W-:Y:S01]  /*8460*/  IMAD R8, R0.reuse, R8, R17 ;  /* 0x0000000800087224 */ /* 0x040fe200078e0211 */
[----:B------:R-:W4:Y:S04]  /*8470*/  LDL.LU R27, [R1+0x240] ;  /* 0x00024000011b7983 */ /* 0x000f280000300800 */
[----:B------:R-:W-:Y:S01]  /*8480*/  ISETP.GT.U32.AND P5, PT, R0, R8, PT ;  /* 0x000000080000720c */ /* 0x000fe20003fa4070 */
[----:B------:R-:W-:-:S12]  /*8490*/  IMAD.MOV R7, RZ, RZ, -R7 ;  /* 0x000000ffff077224 */ /* 0x000fd800078e0a07 */
[----:B------:R-:W-:-:S05]  /*84a0*/  @!P5 IMAD.IADD R8, R8, 0x1, -R0 ;  /* 0x000000010808d824 */ /* 0x000fca00078e0a00 */
[C---:B------:R-:W-:Y:S01]  /*84b0*/  ISETP.GT.U32.AND P5, PT, R0.reuse, R8, PT ;  /* 0x000000080000720c */ /* 0x040fe20003fa4070 */
[----:B------:R-:W-:Y:S02]  /*84c0*/  IMAD R5, R0, R7, R5 ;  /* 0x0000000700057224 */ /* 0x000fe400078e0205 */
[----:B------:R-:W-:-:S03]  /*84d0*/  IMAD.HI.U32 R7, R10, R9, RZ ;  /* 0x000000090a077227 */ /* 0x000fc600078e00ff */
[----:B------:R-:W-:Y:S01]  /*84e0*/  ISETP.GT.U32.AND P1, PT, R0, R5, PT ;  /* 0x000000050000720c */ /* 0x000fe20003f24070 */
[----:B------:R-:W-:-:S06]  /*84f0*/  IMAD.MOV R7, RZ, RZ, -R7 ;  /* 0x000000ffff077224 */ /* 0x000fcc00078e0a07 */
[----:B------:R-:W-:Y:S01]  /*8500*/  @!P5 IMAD.IADD R8, R8, 0x1, -R0 ;  /* 0x000000010808d824 */ /* 0x000fe200078e0a00 */
[C---:B------:R-:W-:Y:S01]  /*8510*/  ISETP.GT.U32.AND P5, PT, R0.reuse, R6, PT ;  /* 0x000000060000720c */ /* 0x040fe20003fa4070 */
[C---:B------:R-:W-:Y:S02]  /*8520*/  IMAD R9, R0.reuse, R7, R9 ;  /* 0x0000000700097224 */ /* 0x040fe400078e0209 */
[----:B------:R-:W-:Y:S02]  /*8530*/  IMAD.MOV.U32 R14, RZ, RZ, R8 ;  /* 0x000000ffff0e7224 */ /* 0x000fe400078e0008 */
[----:B------:R-:W-:Y:S02]  /*8540*/  @!P1 IMAD.IADD R5, R5, 0x1, -R0 ;  /* 0x0000000105059824 */ /* 0x000fe400078e0a00 */
[----:B------:R-:W-:Y:S01]  /*8550*/  @!P0 IMAD.MOV R14, RZ, RZ, -R14 ;  /* 0x000000ffff0e8224 */ /* 0x000fe200078e0a0e */
[----:B------:R-:W-:-:S05]  /*8560*/  ISETP.GT.U32.AND P0, PT, R0, R9, PT ;  /* 0x000000090000720c */ /* 0x000fca0003f04070 */
[----:B------:R-:W-:Y:S01]  /*8570*/  @!P5 IMAD.IADD R6, R6, 0x1, -R0 ;  /* 0x000000010606d824 */ /* 0x000fe200078e0a00 */
[----:B------:R-:W-:-:S04]  /*8580*/  ISETP.GT.U32.AND P1, PT, R0, R5, PT ;  /* 0x000000050000720c */ /* 0x000fc80003f24070 */
[----:B------:R-:W-:-:S03]  /*8590*/  ISETP.GT.U32.AND P5, PT, R0, R6, PT ;  /* 0x000000060000720c */ /* 0x000fc60003fa4070 */
[----:B------:R-:W-:-:S05]  /*85a0*/  @!P0 IMAD.IADD R9, R9, 0x1, -R0 ;  /* 0x0000000109098824 */ /* 0x000fca00078e0a00 */
[----:B------:R-:W-:Y:S01]  /*85b0*/  ISETP.GT.U32.AND P0, PT, R0, R9, PT ;  /* 0x000000090000720c */ /* 0x000fe20003f04070 */
[----:B------:R-:W-:-:S04]  /*85c0*/  @!P1 IMAD.IADD R5, R5, 0x1, -R0 ;  /* 0x0000000105059824 */ /* 0x000fc800078e0a00 */
[----:B------:R-:W-:Y:S02]  /*85d0*/  @!P5 IMAD.IADD R6, R6, 0x1, -R0 ;  /* 0x000000010606d824 */ /* 0x000fe400078e0a00 */
[----:B------:R-:W-:Y:S02]  /*85e0*/  IMAD.MOV.U32 R15, RZ, RZ, R5 ;  /* 0x000000ffff0f7224 */ /* 0x000fe400078e0005 */
[----:B-1----:R-:W-:Y:S02]  /*85f0*/  IMAD.MOV.U32 R4, RZ, RZ, R6 ;  /* 0x000000ffff047224 */ /* 0x002fe400078e0006 */
[----:B------:R-:W-:Y:S02]  /*8600*/  @!P4 IMAD.MOV R15, RZ, RZ, -R15 ;  /* 0x000000ffff0fc224 */ /* 0x000fe400078e0a0f */
[----:B------:R-:W-:Y:S01]  /*8610*/  @!P2 IMAD.MOV R4, RZ, RZ, -R4 ;  /* 0x000000ffff04a224 */ /* 0x000fe200078e0a04 */
[----:B------:R-:W-:Y:S01]  /*8620*/  STL [R1+0x2f3c], R14 ;  /* 0x002f3c0e01007387 */ /* 0x000fe20000100800 */
[----:B---3--:R-:W-:Y:S01]  /*8630*/  ISETP.GE.AND P3, PT, R23, RZ, PT ;  /* 0x000000ff1700720c */ /* 0x008fe20003f66270 */
[----:B------:R-:W-:Y:S01]  /*8640*/  @!P0 IMAD.IADD R9, R9, 0x1, -R0 ;  /* 0x0000000109098824 */ /* 0x000fe200078e0a00 */
[----:B------:R-:W-:Y:S01]  /*8650*/  IABS R13, R23 ;  /* 0x00000017000d7213 */ /* 0x000fe20000000000 */
[----:B------:R-:W-:Y:S04]  /*8660*/  STL [R1+0x40], R15 ;  /* 0x0000400f01007387 */ /* 0x000fe80000100800 */
[----:B------:R0:W-:Y:S01]  /*8670*/  STL [R1+0x44], R4 ;  /* 0x0000440401007387 */ /* 0x0001e20000100800 */
[----:B------:R-:W-:-:S04]  /*8680*/  IMAD.HI.U32 R12, R10, R13, RZ ;  /* 0x0000000d0a0c7227 */ /* 0x000fc800078e00ff */
[----:B------:R-:W-:-:S04]  /*8690*/  IMAD.MOV R12, RZ, RZ, -R12 ;  /* 0x000000ffff0c7224 */ /* 0x000fc800078e0a0c */
[----:B------:R-:W-:-:S05]  /*86a0*/  IMAD R13, R0, R12, R13 ;  /* 0x0000000c000d7224 */ /* 0x000fca00078e020d */
[----:B------:R-:W-:Y:S01]  /*86b0*/  ISETP.GT.U32.AND P1, PT, R0, R13, PT ;  /* 0x0000000d0000720c */ /* 0x000fe20003f24070 */
[----:B0-----:R-:W-:-:S12]  /*86c0*/  IMAD.MOV.U32 R4, RZ, RZ, R9 ;  /* 0x000000ffff047224 */ /* 0x001fd800078e0009 */
[----:B------:R-:W-:-:S05]  /*86d0*/  @!P1 IMAD.IADD R13, R13, 0x1, -R0 ;  /* 0x000000010d0d9824 */ /* 0x000fca00078e0a00 */
[----:B------:R-:W-:Y:S02]  /*86e0*/  ISETP.GT.U32.AND P2, PT, R0, R13, PT ;  /* 0x0000000d0000720c */ /* 0x000fe40003f44070 */
[----:B-----5:R-:W-:Y:S01]  /*86f0*/  IABS R20, R25 ;  /* 0x0000001900147213 */ /* 0x020fe20000000000 */
[----:B------:R-:W-:-:S04]  /*8700*/  @!P6 IMAD.MOV R4, RZ, RZ, -R4 ;  /* 0x000000ffff04e224 */ /* 0x000fc800078e0a04 */
[----:B------:R-:W-:-:S06]  /*8710*/  IMAD.HI.U32 R11, R10, R20, RZ ;  /* 0x000000140a0b7227 */ /* 0x000fcc00078e00ff */
[----:B------:R-:W-:Y:S02]  /*8720*/  @!P2 IMAD.IADD R13, R13, 0x1, -R0 ;  /* 0x000000010d0da824 */ /* 0x000fe400078e0a00 */
[----:B------:R-:W-:-:S04]  /*8730*/  IMAD.MOV R11, RZ, RZ, -R11 ;  /* 0x000000ffff0b7224 */ /* 0x000fc800078e0a0b */
[----:B------:R-:W-:Y:S01]  /*8740*/  IMAD R20, R0, R11, R20 ;  /* 0x0000000b00147224 */ /* 0x000fe200078e0214 */
[----:B------:R-:W-:-:S04]  /*8750*/  ISETP.GE.AND P1, PT, R25, RZ, PT ;  /* 0x000000ff1900720c */ /* 0x000fc80003f26270 */
[----:B------:R-:W-:Y:S02]  /*8760*/  ISETP.GT.U32.AND P5, PT, R0, R20, PT ;  /* 0x000000140000720c */ /* 0x000fe40003fa4070 */
[----:B--2---:R-:W-:Y:S02]  /*8770*/  IABS R23, R3 ;  /* 0x0000000300177213 */ /* 0x004fe40000000000 */
[----:B------:R-:W-:Y:S02]  /*8780*/  ISETP.GE.AND P0, PT, R3, RZ, PT ;  /* 0x000000ff0300720c */ /* 0x000fe40003f06270 */
[----:B------:R-:W2:Y:S01]  /*8790*/  LDL.LU R3, [R1+0x244] ;  /* 0x0002440001037983 */ /* 0x000ea20000300800 */
[----:B------:R-:W-:-:S03]  /*87a0*/  IMAD.HI.U32 R7, R10, R23, RZ ;  /* 0x000000170a077227 */ /* 0x000fc600078e00ff */
[----:B------:R0:W-:Y:S01]  /*87b0*/  STL [R1+0x100], R4 ;  /* 0x0001000401007387 */ /* 0x0001e20000100800 */
[----:B------:R-:W-:-:S04]  /*87c0*/  IMAD.MOV R11, RZ, RZ, -R7 ;  /* 0x000000ffff0b7224 */ /* 0x000fc800078e0a07 */
[----:B------:R-:W-:-:S05]  /*87d0*/  IMAD R23, R0, R11, R23 ;  /* 0x0000000b00177224 */ /* 0x000fca00078e0217 */
[----:B------:R-:W-:Y:S01]  /*87e0*/  ISETP.GT.U32.AND P4, PT, R0, R23, PT ;  /* 0x000000170000720c */ /* 0x000fe20003f84070 */
[----:B------:R-:W-:Y:S01]  /*87f0*/  @!P5 IMAD.IADD R20, R20, 0x1, -R0 ;  /* 0x000000011414d824 */ /* 0x000fe200078e0a00 */
[----:B----4-:R-:W-:Y:S02]  /*8800*/  IABS R8, R22 ;  /* 0x0000001600087213 */ /* 0x010fe40000000000 */
[----:B------:R-:W-:Y:S02]  /*8810*/  ISETP.GE.AND P2, PT, R22, RZ, PT ;  /* 0x000000ff1600720c */ /* 0x000fe40003f46270 */
[----:B------:R-:W3:Y:S04]  /*8820*/  LDL.LU R22, [R1+0x248] ;  /* 0x0002480001167983 */ /* 0x000ee80000300800 */
[----:B------:R-:W4:Y:S01]  /*8830*/  LDL.LU R25, [R1+0x24c] ;  /* 0x00024c0001197983 */ /* 0x000f220000300800 */
[----:B------:R-:W-:-:S02]  /*8840*/  IMAD.MOV.U32 R7, RZ, RZ, R8 ;  /* 0x000000ffff077224 */ /* 0x000fc400078e0008 */
[----:B------:R-:W-:Y:S01]  /*8850*/  @!P4 IMAD.IADD R23, R23, 0x1, -R0 ;  /* 0x000000011717c824 */ /* 0x000fe200078e0a00 */
[----:B------:R-:W-:Y:S02]  /*8860*/  ISETP.GT.U32.AND P4, PT, R0, R20, PT ;  /* 0x000000140000720c */ /* 0x000fe40003f84070 */
[----:B------:R-:W-:-:S05]  /*8870*/  IABS R8, R24 ;  /* 0x0000001800087213 */ /* 0x000fca0000000000 */
[----:B------:R-:W-:-:S04]  /*8880*/  IMAD.HI.U32 R6, R10, R8, RZ ;  /* 0x000000080a067227 */ /* 0x000fc800078e00ff */
[----:B------:R-:W-:Y:S01]  /*8890*/  IMAD.MOV R6, RZ, RZ, -R6 ;  /* 0x000000ffff067224 */ /* 0x000fe200078e0a06 */
[----:B------:R-:W-:-:S03]  /*88a0*/  ISETP.GT.U32.AND P6, PT, R0, R23, PT ;  /* 0x000000170000720c */ /* 0x000fc60003fc4070 */
[----:B------:R-:W-:Y:S02]  /*88b0*/  IMAD R8, R0, R6, R8 ;  /* 0x0000000600087224 */ /* 0x000fe400078e0208 */
[----:B------:R-:W-:-:S03]  /*88c0*/  @!P4 IMAD.IADD R20, R20, 0x1, -R0 ;  /* 0x000000011414c824 */ /* 0x000fc600078e0a00 */
[----:B------:R-:W-:-:S05]  /*88d0*/  ISETP.GT.U32.AND P4, PT, R0, R8, PT ;  /* 0x000000080000720c */ /* 0x000fca0003f84070 */
[----:B------:R-:W-:Y:S01]  /*88e0*/  @!P6 IMAD.IADD R23, R23, 0x1, -R0 ;  /* 0x000000011717e824 */ /* 0x000fe200078e0a00 */
[----:B------:R-:W-:Y:S02]  /*88f0*/  ISETP.GE.AND P6, PT, R24, RZ, PT ;  /* 0x000000ff1800720c */ /* 0x000fe40003fc6270 */
[----:B------:R-:W5:Y:S01]  /*8900*/  LDL.LU R24, [R1+0x250] ;  /* 0x0002500001187983 */ /* 0x000f620000300800 */
[----:B------:R-:W-:-:S04]  /*8910*/  IABS R5, R2 ;  /* 0x0000000200057213 */ /* 0x000fc80000000000 */
[----:B------:R-:W-:Y:S01]  /*8920*/  @!P4 IMAD.IADD R8, R8, 0x1, -R0 ;  /* 0x000000010808c824 */ /* 0x000fe200078e0a00 */
[----:B------:R-:W-:Y:S02]  /*8930*/  ISETP.GE.AND P4, PT, R2, RZ, PT ;  /* 0x000000ff0200720c */ /* 0x000fe40003f86270 */
[----:B------:R-:W5:Y:S01]  /*8940*/  LDL.LU R2, [R1+0x254] ;  /* 0x0002540001027983 */ /* 0x000f620000300800 */
[----:B------:R-:W-:-:S04]  /*8950*/  IMAD.HI.U32 R11, R10, R7, RZ ;  /* 0x000000070a0b7227 */ /* 0x000fc800078e00ff */
[----:B------:R-:W-:-:S04]  /*8960*/  IMAD.MOV R11, RZ, RZ, -R11 ;  /* 0x000000ffff0b7224 */ /* 0x000fc800078e0a0b */
[----:B------:R-:W-:-:S05]  /*8970*/  IMAD R7, R0, R11, R7 ;  /* 0x0000000b00077224 */ /* 0x000fca00078e0207 */
[----:B------:R-:W-:Y:S01]  /*8980*/  ISETP.GT.U32.AND P5, PT, R0, R7, PT ;  /* 0x000000070000720c */ /* 0x000fe20003fa4070 */
[----:B------:R-:W-:-:S12]  /*8990*/  IMAD.HI.U32 R11, R10, R5, RZ ;  /* 0x000000050a0b7227 */ /* 0x000fd800078e00ff */
[----:B------:R-:W-:-:S05]  /*89a0*/  @!P5 IMAD.IADD R7, R7, 0x1, -R0 ;  /* 0x000000010707d824 */ /* 0x000fca00078e0a00 */
[----:B------:R-:W-:Y:S01]  /*89b0*/  ISETP.GT.U32.AND P5, PT, R0, R7, PT ;  /* 0x000000070000720c */ /* 0x000fe20003fa4070 */
[----:B------:R-:W-:-:S04]  /*89c0*/  IMAD.MOV R11, RZ, RZ, -R11 ;  /* 0x000000ffff0b7224 */ /* 0x000fc800078e0a0b */
[----:B------:R-:W-:Y:S01]  /*89d0*/  IMAD R5, R0, R11, R5 ;  /* 0x0000000b00057224 */ /* 0x000fe200078e0205 */
[----:B------:R-:W-:-:S07]  /*89e0*/  IABS R17, R28 ;  /* 0x0000001c00117213 */ /* 0x000fce0000000000 */
[----:B------:R-:W-:Y:S01]  /*89f0*/  @!P5 IMAD.IADD R7, R7, 0x1, -R0 ;  /* 0x000000010707d824 */ /* 0x000fe200078e0a00 */
[----:B------:R-:W-:Y:S01]  /*8a00*/  ISETP.GT.U32.AND P5, PT, R0, R5, PT ;  /* 0x000000050000720c */ /* 0x000fe20003fa4070 */
[----:B------:R-:W-:Y:S01]  /*8a10*/  IMAD.HI.U32 R6, R10, R17, RZ ;  /* 0x000000110a067227 */ /* 0x000fe200078e00ff */
[----:B------:R-:W-:-:S03]  /*8a20*/  IABS R9, R26 ;  /* 0x0000001a00097213 */ /* 0x000fc60000000000 */
[----:B------:R-:W-:Y:S01]  /*8a30*/  IMAD.MOV R6, RZ, RZ, -R6 ;  /* 0x000000ffff067224 */ /* 0x000fe200078e0a06 */
[----:B------:R-:W-:Y:S01]  /*8a40*/  IABS R16, R27 ;  /* 0x0000001b00107213 */ /* 0x000fe20000000000 */
[----:B------:R-:W-:-:S04]  /*8a50*/  IMAD.HI.U32 R18, R10, R9, RZ ;  /* 0x000000090a127227 */ /* 0x000fc800078e00ff */
[C---:B------:R-:W-:Y:S02]  /*8a60*/  IMAD R17, R0.reuse, R6, R17 ;  /* 0x0000000600117224 */ /* 0x040fe400078e0211 */
[----:B------:R-:W-:Y:S02]  /*8a70*/  @!P5 IMAD.IADD R5, R5, 0x1, -R0 ;  /* 0x000000010505d824 */ /* 0x000fe400078e0a00 */
[----:B------:R-:W-:Y:S01]  /*8a80*/  @!P3 IMAD.MOV R13, RZ, RZ, -R13 ;  /* 0x000000ffff0db224 */ /* 0x000fe200078e0a0d */
[C---:B------:R-:W-:Y:S01]  /*8a90*/  ISETP.GT.U32.AND P3, PT, R0.reuse, R8, PT ;  /* 0x000000080000720c */ /* 0x040fe20003f64070 */
[----:B------:R-:W-:Y:S01]  /*8aa0*/  @!P1 IMAD.MOV R20, RZ, RZ, -R20 ;  /* 0x000000ffff149224 */ /* 0x000fe200078e0a14 */
[----:B------:R-:W-:Y:S01]  /*8ab0*/  ISETP.GT.U32.AND P5, PT, R0, R5, PT ;  /* 0x000000050000720c */ /* 0x000fe20003fa4070 */
[----:B------:R-:W-:Y:S01]  /*8ac0*/  IMAD.HI.U32 R12, R10, R16, RZ ;  /* 0x000000100a0c7227 */ /* 0x000fe200078e00ff */
[----:B------:R-:W-:-:S03]  /*8ad0*/  ISETP.GT.U32.AND P1, PT, R0, R17, PT ;  /* 0x000000110000720c */ /* 0x000fc60003f24070 */
[----:B------:R-:W-:Y:S02]  /*8ae0*/  IMAD.MOV R18, RZ, RZ, -R18 ;  /* 0x000000ffff127224 */ /* 0x000fe400078e0a12 */
[----:B------:R-:W-:Y:S02]  /*8af0*/  IMAD.MOV R12, RZ, RZ, -R12 ;  /* 0x000000ffff0c7224 */ /* 0x000fe400078e0a0c */
[C---:B------:R-:W-:Y:S02]  /*8b00*/  IMAD R9, R0.reuse, R18, R9 ;  /* 0x0000001200097224 */ /* 0x040fe400078e0209 */
[----:B------:R-:W-:Y:S02]  /*8b10*/  @!P0 IMAD.MOV R23, RZ, RZ, -R23 ;  /* 0x000000ffff178224 */ /* 0x000fe400078e0a17 */
[C---:B------:R-:W-:Y:S01]  /*8b20*/  IMAD R16, R0.reuse, R12, R16 ;  /* 0x0000000c00107224 */ /* 0x040fe200078e0210 */
[----:B------:R-:W-:Y:S01]  /*8b30*/  ISETP.GT.U32.AND P0, PT, R0, R9, PT ;  /* 0x000000090000720c */ /* 0x000fe20003f04070 */
[----:B------:R-:W-:Y:S01]  /*8b40*/  @!P2 IMAD.MOV R7, RZ, RZ, -R7 ;  /* 0x000000ffff07a224 */ /* 0x000fe200078e0a07 */
[----:B------:R-:W-:Y:S01]  /*8b50*/  STL [R1+0x2f28], R13 ;  /* 0x002f280d01007387 */ /* 0x000fe20000100800 */
[--C-:B------:R-:W-:Y:S01]  /*8b60*/  @!P3 IMAD.IADD R8, R8, 0x1, -R0.reuse ;  /* 0x000000010808b824 */ /* 0x100fe200078e0a00 */
[----:B------:R-:W-:Y:S01]  /*8b70*/  ISETP.GT.U32.AND P3, PT, R0, R16, PT ;  /* 0x000000100000720c */ /* 0x000fe20003f64070 */
[--C-:B------:R-:W-:Y:S01]  /*8b80*/  @!P5 IMAD.IADD R5, R5, 0x1, -R0.reuse ;  /* 0x000000010505d824 */ /* 0x100fe200078e0a00 */
[----:B------:R-:W-:Y:S01]  /*8b90*/  STL [R1+0x2f2c], R20 ;  /* 0x002f2c1401007387 */ /* 0x000fe20000100800 */
[----:B------:R-:W-:Y:S01]  /*8ba0*/  @!P1 IMAD.IADD R17, R17, 0x1, -R0 ;  /* 0x0000000111119824 */ /* 0x000fe200078e0a00 */
[----:B------:R-:W-:-:S02]  /*8bb0*/  ISETP.GE.AND P5, PT, R26, RZ, PT ;  /* 0x000000ff1a00720c */ /* 0x000fc40003fa6270 */
[----:B------:R-:W-:Y:S01]  /*8bc0*/  STL [R1+0x2f30], R23 ;  /* 0x002f301701007387 */ /* 0x000fe20000100800 */
[----:B0-----:R-:W-:-:S03]  /*8bd0*/  IMAD.MOV.U32 R4, RZ, RZ, R8 ;  /* 0x000000ffff047224 */ /* 0x001fc600078e0008 */
[----:B------:R-:W-:Y:S04]  /*8be0*/  STL [R1+0x2f40], R7 ;  /* 0x002f400701007387 */ /* 0x000fe80000100800 */
[----:B------:R-:W5:Y:S01]  /*8bf0*/  LDL.LU R26, [R1+0x258] ;  /* 0x00025800011a7983 */ /* 0x000f620000300800 */
[----:B------:R-:W-:Y:S02]  /*8c00*/  @!P6 IMAD.MOV R4, RZ, RZ, -R4 ;  /* 0x000000ffff04e224 */ /* 0x000fe400078e0a04 */
[--C-:B------:R-:W-:Y:S02]  /*8c10*/  @!P0 IMAD.IADD R9, R9, 0x1, -R0.reuse ;  /* 0x0000000109098824 */ /* 0x100fe400078e0a00 */
[----:B------:R-:W-:Y:S01]  /*8c20*/  @!P3 IMAD.IADD R16, R16, 0x1, -R0 ;  /* 0x000000011010b824 */ /* 0x000fe200078e0a00 */
[----:B------:R0:W-:Y:S02]  /*8c30*/  STL [R1+0xa0], R4 ;  /* 0x0000a00401007387 */ /* 0x0001e40000100800 */
[----:B------:R-:W-:Y:S01]  /*8c40*/  ISETP.GT.U32.AND P3, PT, R0, R9, PT ;  /* 0x000000090000720c */ /* 0x000fe20003f64070 */
[----:B0-----:R-:W-:-:S04]  /*8c50*/  IMAD.MOV.U32 R4, RZ, RZ, R5 ;  /* 0x000000ffff047224 */ /* 0x001fc800078e0005 */
[----:B------:R-:W-:-:S08]  /*8c60*/  @!P4 IMAD.MOV R4, RZ, RZ, -R4 ;  /* 0x000000ffff04c224 */ /* 0x000fd000078e0a04 */
[----:B------:R-:W-:Y:S01]  /*8c70*/  @!P3 IMAD.IADD R9, R9, 0x1, -R0 ;  /* 0x000000010909b824 */ /* 0x000fe200078e0a00 */
[----:B------:R0:W-:Y:S01]  /*8c80*/  STL [R1+0xa4], R4 ;  /* 0x0000a40401007387 */ /* 0x0001e20000100800 */
[----:B------:R-:W-:Y:S02]  /*8c90*/  ISETP.GT.U32.AND P6, PT, R0, R17, PT ;  /* 0x000000110000720c */ /* 0x000fe40003fc4070 */
[----:B------:R-:W-:Y:S02]  /*8ca0*/  ISETP.GE.AND P2, PT, R28, RZ, PT ;  /* 0x000000ff1c00720c */ /* 0x000fe40003f46270 */
[----:B--2---:R-:W-:-:S05]  /*8cb0*/  IABS R11, R3 ;  /* 0x00000003000b7213 */ /* 0x004fca0000000000 */
[----:B------:R-:W-:-:S04]  /*8cc0*/  IMAD.HI.U32 R6, R10, R11, RZ ;  /* 0x0000000b0a067227 */ /* 0x000fc800078e00ff */
[----:B------:R-:W-:-:S04]  /*8cd0*/  IMAD.MOV R6, RZ, RZ, -R6 ;  /* 0x000000ffff067224 */ /* 0x000fc800078e0a06 */
[----:B------:R-:W-:-:S05]  /*8ce0*/  IMAD R11, R0, R6, R11 ;  /* 0x00000006000b7224 */ /* 0x000fca00078e020b */
[----:B------:R-:W-:-:S13]  /*8cf0*/  ISETP.GT.U32.AND P1, PT, R0, R11, PT ;  /* 0x0000000b0000720c */ /* 0x000fda0003f24070 */
[----:B------:R-:W-:-:S05]  /*8d00*/  @!P1 IMAD.IADD R11, R11, 0x1, -R0 ;  /* 0x000000010b0b9824 */ /* 0x000fca00078e0a00 */
[----:B------:R-:W-:Y:S02]  /*8d10*/  ISETP.GT.U32.AND P4, PT, R0, R11, PT ;  /* 0x0000000b0000720c */ /* 0x000fe40003f84070 */
[----:B------:R-:W-:Y:S02]  /*8d20*/  ISETP.GE.AND P3, PT, R3, RZ, PT ;  /* 0x000000ff0300720c */ /* 0x000fe40003f66270 */
[----:B------:R-:W2:Y:S01]  /*8d30*/  LDL.LU R3, [R1+0x25c] ;  /* 0x00025c0001037983 */ /* 0x000ea20000300800 */
[----:B---3--:R-:W-:-:S08]  /*8d40*/  IABS R15, R22 ;  /* 0x00000016000f7213 */ /* 0x008fd00000000000 */
[----:B------:R-:W-:Y:S01]  /*8d50*/  @!P4 IMAD.IADD R11, R11, 0x1, -R0 ;  /* 0x000000010b0bc824 */ /* 0x000fe200078e0a00 */
[----:B------:R-:W-:Y:S02]  /*8d60*/  ISETP.GE.AND P4, PT, R22, RZ, PT ;  /* 0x000000ff1600720c */ /* 0x000fe40003f86270 */
[----:B------:R-:W3:Y:S01]  /*8d70*/  LDL.LU R22, [R1+0x260] ;  /* 0x0002600001167983 */ /* 0x000ee20000300800 */
[----:B----4-:R-:W-:Y:S01]  /*8d80*/  IABS R6, R25 ;  /* 0x0000001900067213 */ /* 0x010fe20000000000 */
[----:B------:R-:W-:Y:S01]  /*8d90*/  IMAD.HI.U32 R12, R10, R15, RZ ;  /* 0x0000000f0a0c7227 */ /* 0x000fe200078e00ff */
[----:B------:R-:W-:-:S03]  /*8da0*/  ISETP.GT.U32.AND P1, PT, R0, R16, PT ;  /* 0x000000100000720c */ /* 0x000fc60003f24070 */
[----:B------:R-:W-:Y:S02]  /*8db0*/  IMAD.MOV R12, RZ, RZ, -R12 ;  /* 0x000000ffff0c7224 */ /* 0x000fe400078e0a0c */
[----:B------:R-:W-:-:S04]  /*8dc0*/  IMAD.HI.U32 R8, R10, R6, RZ ;  /* 0x000000060a087227 */ /* 0x000fc800078e00ff */
[C---:B------:R-:W-:Y:S02]  /*8dd0*/  IMAD R15, R0.reuse, R12, R15 ;  /* 0x0000000c000f7224 */ /* 0x040fe400078e020f */
[----:B------:R-:W-:Y:S02]  /*8de0*/  IMAD.MOV R5, RZ, RZ, -R8 ;  /* 0x000000ffff057224 */ /* 0x000fe400078e0a08 */
[----:B------:R-:W-:Y:S01]  /*8df0*/  @!P6 IMAD.IADD R17, R17, 0x1, -R0 ;  /* 0x000000011111e824 */ /* 0x000fe200078e0a00 */
[C---:B------:R-:W-:Y:S01]  /*8e00*/  ISETP.GT.U32.AND P6, PT, R0.reuse, R15, PT ;  /* 0x0000000f0000720c */ /* 0x040fe20003fc4070 */
[----:B------:R-:W-:Y:S02]  /*8e10*/  IMAD R6, R0, R5, R6 ;  /* 0x0000000500067224 */ /* 0x000fe400078e0206 */
[----:B------:R-:W-:-:S03]  /*8e20*/  @!P1 IMAD.IADD R16, R16, 0x1, -R0 ;  /* 0x0000000110109824 */ /* 0x000fc600078e0a00 */
[----:B------:R-:W-:Y:S01]  /*8e30*/  ISETP.GT.U32.AND P1, PT, R0, R6, PT ;  /* 0x000000060000720c */ /* 0x000fe20003f24070 */
[----:B------:R-:W-:Y:S01]  /*8e40*/  IMAD.MOV.U32 R7, RZ, RZ, R17 ;  /* 0x000000ffff077224 */ /* 0x000fe200078e0011 */
[----:B------:R-:W-:Y:S01]  /*8e50*/  ISETP.GE.AND P0, PT, R27, RZ, PT ;  /* 0x000000ff1b00720c */ /* 0x000fe20003f06270 */
[----:B0-----:R-:W-:Y:S02]  /*8e60*/  IMAD.MOV.U32 R4, RZ, RZ, R9 ;  /* 0x000000ffff047224 */ /* 0x001fe400078e0009 */
[----:B------:R-:W-:Y:S02]  /*8e70*/  @!P2 IMAD.MOV R7, RZ, RZ, -R7 ;  /* 0x000000ffff07a224 */ /* 0x000fe400078e0a07 */
[----:B------:R-:W-:Y:S02]  /*8e80*/  @!P6 IMAD.IADD R15, R15, 0x1, -R0 ;  /* 0x000000010f0fe824 */ /* 0x000fe400078e0a00 */
[----:B------:R-:W-:Y:S01]  /*8e90*/  @!P5 IMAD.MOV R4, RZ, RZ, -R4 ;  /* 0x000000ffff04d224 */ /* 0x000fe200078e0a04 */
[----:B------:R-:W-:-:S03]  /*8ea0*/  ISETP.GE.AND P6, PT, R25, RZ, PT ;  /* 0x000000ff1900720c */ /* 0x000fc60003fc6270 */
[----:B------:R-:W-:Y:S01]  /*8eb0*/  @!P1 IMAD.IADD R6, R6, 0x1, -R0 ;  /* 0x0000000106069824 */ /* 0x000fe200078e0a00 */
[----:B------:R-:W-:Y:S01]  /*8ec0*/  ISETP.GT.U32.AND P1, PT, R0, R15, PT ;  /* 0x0000000f0000720c */ /* 0x000fe20003f24070 */
[----:B------:R0:W-:Y:S04]  /*8ed0*/  STL [R1+0x4c], R7 ;  /* 0x00004c0701007387 */ /* 0x0001e80000100800 */
[----:B------:R-:W4:Y:S04]  /*8ee0*/  LDL.LU R25, [R1+0x264] ;  /* 0x0002640001197983 */ /* 0x000f280000300800 */
[----:B------:R1:W-:Y:S01]  /*8ef0*/  STL [R1+0x5c], R4 ;  /* 0x00005c0401007387 */ /* 0x0003e20000100800 */
[----:B0-----:R-:W-:Y:S01]  /*8f00*/  IMAD.MOV.U32 R7, RZ, RZ, R16 ;  /* 0x000000ffff077224 */ /* 0x001fe200078e0010 */
[----:B-----5:R-:W-:-:S03]  /*8f10*/  IABS R12, R24 ;  /* 0x00000018000c7213 */ /* 0x020fc60000000000 */
[----:B------:R-:W-:Y:S02]  /*8f20*/  @!P0 IMAD.MOV R7, RZ, RZ, -R7 ;  /* 0x000000ffff078224 */ /* 0x000fe400078e0a07 */
[----:B-1----:R-:W-:Y:S01]  /*8f30*/  IMAD.MOV.U32 R4, RZ, RZ, R11 ;  /* 0x000000ffff047224 */ /* 0x002fe200078e000b */
[----:B------:R-:W-:Y:S01]  /*8f40*/  ISETP.GE.AND P0, PT, R24, RZ, PT ;  /* 0x000000ff1800720c */ /* 0x000fe20003f06270 */
[----:B------:R-:W-:Y:S01]  /*8f50*/  @!P1 IMAD.IADD R15, R15, 0x1, -R0 ;  /* 0x000000010f0f9824 */ /* 0x000fe200078e0a00 */
[----:B------:R-:W5:Y:S01]  /*8f60*/  LDL.LU R24, [R1+0x268] ;  /* 0x0002680001187983 */ /* 0x000f620000300800 */
[----:B------:R-:W-:Y:S01]  /*8f70*/  @!P3 IMAD.MOV R4, RZ, RZ, -R4 ;  /* 0x000000ffff04b224 */ /* 0x000fe200078e0a04 */
[----:B------:R-:W-:Y:S02]  /*8f80*/  IABS R8, R2 ;  /* 0x0000000200087213 */ /* 0x000fe40000000000 */
[----:B------:R0:W-:Y:S01]  /*8f90*/  STL [R1+0x60], R7 ;  /* 0x0000600701007387 */ /* 0x0001e20000100800 */
[----:B------:R-:W-:-:S03]  /*8fa0*/  ISETP.GE.AND P1, PT, R2, RZ, PT ;  /* 0x000000ff0200720c */ /* 0x000fc60003f26270 */
[----:B------:R1:W-:Y:S04]  /*8fb0*/  STL [R1+0x6c], R4 ;  /* 0x00006c0401007387 */ /* 0x0003e80000100800 */
[----:B------:R-:W5:Y:S01]  /*8fc0*/  LDL.LU R2, [R1+0x26c] ;  /* 0x00026c0001027983 */ /* 0x000f620000300800 */
[----:B------:R-:W-:Y:S01]  /*8fd0*/  IMAD.HI.U32 R19, R10, R12, RZ ;  /* 0x0000000c0a137227 */ /* 0x000fe200078e00ff */
[----:B------:R-:W-:-:S03]  /*8fe0*/  ISETP.GT.U32.AND P2, PT, R0, R6, PT ;  /* 0x000000060000720c */ /* 0x000fc60003f44070 */
[----:B------:R-:W-:-:S04]  /*8ff0*/  IMAD.HI.U32 R18, R10, R8, RZ ;  /* 0x000000080a127227 */ /* 0x000fc800078e00ff */
[----:B------:R-:W-:Y:S02]  /*9000*/  IMAD.MOV R19, RZ, RZ, -R19 ;  /* 0x000000ffff137224 */ /* 0x000fe400078e0a13 */
[----:B------:R-:W-:Y:S02]  /*9010*/  IMAD.MOV R18, RZ, RZ, -R18 ;  /* 0x000000ffff127224 */ /* 0x000fe400078e0a12 */
[C---:B------:R-:W-:Y:S02]  /*9020*/  IMAD R12, R0.reuse, R19, R12 ;  /* 0x00000013000c7224 */ /* 0x040fe400078e020c */
[----:B------:R-:W-:-:S03]  /*9030*/  IMAD R8, R0, R18, R8 ;  /* 0x0000001200087224 */ /* 0x000fc600078e0208 */
[----:B------:R-:W-:Y:S01]  /*9040*/  ISETP.GT.U32.AND P5, PT, R0, R12, PT ;  /* 0x0000000c0000720c */ /* 0x000fe20003fa4070 */
[----:B------:R-:W-:Y:S01]  /*9050*/  @!P2 IMAD.IADD R6, R6, 0x1, -R0 ;  /* 0x000000010606a824 */ /* 0x000fe200078e0a00 */
[----:B------:R-:W-:Y:S01]  /*9060*/  ISETP.GT.U32.AND P3, PT, R0, R8, PT ;  /* 0x000000080000720c */ /* 0x000fe20003f64070 */
[----:B0-----:R-:W-:-:S04]  /*9070*/  IMAD.MOV.U32 R7, RZ, RZ, R15 ;  /* 0x000000ffff077224 */ /* 0x001fc800078e000f */
[----:B------:R-:W-:-:S06]  /*9080*/  @!P4 IMAD.MOV R7, RZ, RZ, -R7 ;  /* 0x000000ffff07c224 */ /* 0x000fcc00078e0a07 */
[--C-:B------:R-:W-:Y:S02]  /*9090*/  @!P5 IMAD.IADD R12, R12, 0x1, -R0.reuse ;  /* 0x000000010c0cd824 */ /* 0x100fe400078e0a00 */
[----:B------:R-:W-:Y:S01]  /*90a0*/  @!P3 IMAD.IADD R8, R8, 0x1, -R0 ;  /* 0x000000010808b824 */ /* 0x000fe200078e0a00 */
[----:B------:R-:W-:-:S05]  /*90b0*/  IABS R5, R26 ;  /* 0x0000001a00057213 */ /* 0x000fca0000000000 */
[----:B------:R-:W-:-:S04]  /*90c0*/  IMAD.HI.U32 R17, R10, R5, RZ ;  /* 0x000000050a117227 */ /* 0x000fc800078e00ff */
[----:B------:R-:W-:-:S04]  /*90d0*/  IMAD.MOV R9, RZ, RZ, -R17 ;  /* 0x000000ffff097224 */ /* 0x000fc800078e0a11 */
[----:B------:R-:W-:-:S05]  /*90e0*/  IMAD R5, R0, R9, R5 ;  /* 0x0000000900057224 */ /* 0x000fca00078e0205 */
[C---:B------:R-:W-:Y:S02]  /*90f0*/  ISETP.GT.U32.AND P2, PT, R0.reuse, R5, PT ;  /* 0x000000050000720c */ /* 0x040fe40003f44070 */
[----:B------:R-:W-:Y:S01]  /*9100*/  ISETP.GT.U32.AND P3, PT, R0, R12, PT ;  /* 0x0000000c0000720c */ /* 0x000fe20003f64070 */
[----:B------:R0:W-:Y:S04]  /*9110*/  STL [R1+0x74], R7 ;  /* 0x0000740701007387 */ /* 0x0001e80000100800 */
[----:B------:R-:W5:Y:S06]  /*9120*/  LDL.LU R21, [R1+0x270] ;  /* 0x0002700001157983 */ /* 0x000f6c0000300800 */
[----:B------:R-:W-:-:S05]  /*9130*/  @!P2 IMAD.IADD R5, R5, 0x1, -R0 ;  /* 0x000000010505a824 */ /* 0x000fca00078e0a00 */
[----:B------:R-:W-:Y:S01]  /*9140*/  ISETP.GT.U32.AND P2, PT, R0, R5, PT ;  /* 0x000000050000720c */ /* 0x000fe20003f44070 */
[----:B------:R-:W-:Y:S01]  /*9150*/  @!P3 IMAD.IADD R12, R12, 0x1, -R0 ;  /* 0x000000010c0cb824 */ /* 0x000fe200078e0a00 */
[----:B------:R-:W-:Y:S01]  /*9160*/  ISETP.GT.U32.AND P4, PT, R0, R8, PT ;  /* 0x000000080000720c */ /* 0x000fe20003f84070 */
[----:B-1----:R-:W-:-:S10]  /*9170*/  IMAD.MOV.U32 R4, RZ, RZ, R6 ;  /* 0x000000ffff047224 */ /* 0x002fd400078e0006 */
[----:B------:R-:W-:Y:S02]  /*9180*/  @!P2 IMAD.IADD R5, R5, 0x1, -R0 ;  /* 0x000000010505a824 */ /* 0x000fe400078e0a00 */
[----:B------:R-:W-:Y:S01]  /*9190*/  @!P6 IMAD.MOV R4, RZ, RZ, -R4 ;  /* 0x000000ffff04e224 */ /* 0x000fe200078e0a04 */
[----:B------:R-:W-:Y:S01]  /*91a0*/  ISETP.GE.AND P5, PT, R26, RZ, PT ;  /* 0x000000ff1a00720c */ /* 0x000fe20003fa6270 */
[----:B------:R-:W-:-:S04]  /*91b0*/  @!P4 IMAD.IADD R8, R8, 0x1, -R0 ;  /* 0x000000010808c824 */ /* 0x000fc800078e0a00 */
[----:B0-----:R-:W-:-:S04]  /*91c0*/  IMAD.MOV.U32 R7, RZ, RZ, R8 ;  /* 0x000000ffff077224 */ /* 0x001fc800078e0008 */
[----:B------:R-:W-:Y:S01]  /*91d0*/  @!P1 IMAD.MOV R7, RZ, RZ, -R7 ;  /* 0x000000ffff079224 */ /* 0x000fe200078e0a07 */
[----:B--2---:R-:W-:-:S05]  /*91e0*/  IABS R11, R3 ;  /* 0x00000003000b7213 */ /* 0x004fca0000000000 */
[----:B------:R-:W-:Y:S01]  /*91f0*/  IMAD.HI.U32 R16, R10, R11, RZ ;  /* 0x0000000b0a107227 */ /* 0x000fe200078e00ff */
[----:B---3--:R-:W-:-:S03]  /*9200*/  IABS R9, R22 ;  /* 0x0000001600097213 */ /* 0x008fc60000000000 */
[----:B------:R-:W-:Y:S02]  /*9210*/  IMAD.MOV R16, RZ, RZ, -R16 ;  /* 0x000000ffff107224 */ /* 0x000fe400078e0a10 */
[----:B------:R-:W-:-:S04]  /*9220*/  IMAD.HI.U32 R15, R10, R9, RZ ;  /* 0x000000090a0f7227 */ /* 0x000fc800078e00ff */
[----:B------:R-:W-:Y:S02]  /*9230*/  IMAD R11, R0, R16, R11 ;  /* 0x00000010000b7224 */ /* 0x000fe400078e020b */
[----:B------:R-:W-:-:S03]  /*9240*/  IMAD.MOV R15, RZ, RZ, -R15 ;  /* 0x000000ffff0f7224 */ /* 0x000fc600078e0a0f */
[C---:B------:R-:W-:Y:S01]  /*9250*/  ISETP.GT.U32.AND P3, PT, R0.reuse, R11, PT ;  /* 0x0000000b0000720c */ /* 0x040fe20003f64070 */
[----:B------:R-:W-:-:S05]  /*9260*/  IMAD R9, R0, R15, R9 ;  /* 0x0000000f00097224 */ /* 0x000fca00078e0209 */
[C---:B------:R-:W-:Y:S02]  /*9270*/  ISETP.GT.U32.AND P2, PT, R0.reuse, R9, PT ;  /* 0x000000090000720c */ /* 0x040fe40003f44070 */
[----:B------:R-:W-:Y:S02]  /*9280*/  ISETP.GE.AND P6, PT, R3, RZ, PT ;  /* 0x000000ff0300720c */ /* 0x000fe40003fc6270 */
[----:B------:R-:W2:Y:S03]  /*9290*/  LDL.LU R3, [R1+0x274] ;  /* 0x0002740001037983 */ /* 0x000ea60000300800 */
[--C-:B------:R-:W-:Y:S01]  /*92a0*/  @!P3 IMAD.IADD R11, R11, 0x1, -R0.reuse ;  /* 0x000000010b0bb824 */ /* 0x100fe200078e0a00 */
[----:B------:R0:W-:Y:S04]  /*92b0*/  STL [R1+0x70], R4 ;  /* 0x0000700401007387 */ /* 0x0001e80000100800 */
[----:B------:R-:W3:Y:S01]  /*92c0*/  LDL.LU R29, [R1+0x278] ;  /* 0x00027800011d7983 */ /* 0x000ee20000300800 */
[----:B------:R-:W-:Y:S01]  /*92d0*/  @!P2 IMAD.IADD R9, R9, 0x1, -R0 ;  /* 0x000000010909a824 */ /* 0x000fe200078e0a00 */
[----:B------:R-:W-:-:S02]  /*92e0*/  ISETP.GT.U32.AND P2, PT, R0, R11, PT ;  /* 0x0000000b0000720c */ /* 0x000fc40003f44070 */
[----:B------:R-:W3:Y:S01]  /*92f0*/  LDL.LU R28, [R1+0x27c] ;  /* 0x00027c00011c7983 */ /* 0x000ee20000300800 */
[----:B0-----:R-:W-:-:S04]  /*9300*/  IMAD.MOV.U32 R4, RZ, RZ, R12 ;  /* 0x000000ffff047224 */ /* 0x001fc800078e000c */
[----:B------:R-:W-:Y:S01]  /*9310*/  @!P0 IMAD.MOV R4, RZ, RZ, -R4 ;  /* 0x000000ffff048224 */ /* 0x000fe200078e0a04 */
[----:B------:R-:W-:Y:S02]  /*9320*/  ISETP.GT.U32.AND P0, PT, R0, R9, PT ;  /* 0x000000090000720c */ /* 0x000fe40003f04070 */
[----:B------:R-:W-:Y:S02]  /*9330*/  ISETP.GE.AND P4, PT, R22, RZ, PT ;  /* 0x000000ff1600720c */ /* 0x000fe40003f86270 */
[----:B------:R0:W-:Y:S01]  /*9340*/  STL [R1+0x54], R4 ;  /* 0x0000540401007387 */ /* 0x0001e20000100800 */
[----:B------:R-:W-:-:S03]  /*9350*/  @!P2 IMAD.IADD R11, R11, 0x1, -R0 ;  /* 0x000000010b0ba824 */ /* 0x000fc600078e0a00 */
[----:B------:R1:W-:Y:S01]  /*9360*/  STL [R1+0x30], R7 ;  /* 0x0000300701007387 */ /* 0x0003e20000100800 */
[----:B0-----:R-:W-:-:S04]  /*9370*/  IMAD.MOV.U32 R4, RZ, RZ, R5 ;  /* 0x000000ffff047224 */ /* 0x001fc800078e0005 */
[----:B------:R-:W-:Y:S02]  /*9380*/  @!P0 IMAD.IADD R9, R9, 0x1, -R0 ;  /* 0x0000000109098824 */ /* 0x000fe400078e0a00 */
[----:B------:R-:W-:Y:S02]  /*9390*/  @!P5 IMAD.MOV R4, RZ, RZ, -R4 ;  /* 0x000000ffff04d224 */ /* 0x000fe400078e0a04 */
[----:B-1----:R-:W-:-:S03]  /*93a0*/  IMAD.MOV.U32 R7, RZ, RZ, R11 ;  /* 0x000000ffff077224 */ /* 0x002fc600078e000b */
[----:B------:R0:W-:Y:S01]  /*93b0*/  STL [R1+0x3c], R4 ;  /* 0x00003c0401007387 */ /* 0x0001e20000100800 */
[----:B------:R-:W-:Y:S01]  /*93c0*/  @!P6 IMAD.MOV R7, RZ, RZ, -R7 ;  /* 0x000000ffff07e224 */ /* 0x000fe200078e0a07 */
[----:B----4-:R-:W-:Y:S02]  /*93d0*/  IABS R6, R25 ;  /* 0x0000001900067213 */ /* 0x010fe40000000000 */
[----:B-----5:R-:W-:Y:S01]  /*93e0*/  IABS R19, R24 ;  /* 0x0000001800137213 */ /* 0x020fe20000000000 */
[----:B------:R-:W4:Y:S01]  /*93f0*/  LDL R26, [R1+0x280] ;  /* 0x00028000011a7983 */ /* 0x000f220000100800 */
[----:B------:R-:W-:Y:S02]  /*9400*/  ISETP.GE.AND P3, PT, R25, RZ, PT ;  /* 0x000000ff1900720c */ /* 0x000fe40003f66270 */
[----:B------:R-:W-:Y:S01]  /*9410*/  ISETP.GE.AND P0, PT, R24, RZ, PT ;  /* 0x000000ff1800720c */ /* 0x000fe20003f06270 */
[----:B------:R-:W5:Y:S01]  /*9420*/  LDL R25, [R1+0x284] ;  /* 0x0002840001197983 */ /* 0x000f620000100800 */
[----:B0-----:R-:W-:Y:S01]  /*9430*/  IMAD.MOV.U32 R4, RZ, RZ, R9 ;  /* 0x000000ffff047224 */ /* 0x001fe200078e0009 */
[----:B------:R-:W-:-:S02]  /*9440*/  IABS R22, R2 ;  /* 0x0000000200167213 */ /* 0x000fc40000000000 */
[----:B------:R-:W4:Y:S01]  /*9450*/  LDL R24, [R1+0x288] ;  /* 0x0002880001187983 */ /* 0x000f220000100800 */
[----:B------:R-:W-:Y:S01]  /*9460*/  @!P4 IMAD.MOV R4, RZ, RZ, -R4 ;  /* 0x000000ffff04c224 */ /* 0x000fe200078e0a04 */
[----:B------:R-:W-:Y:S02]  /*9470*/  ISETP.GE.AND P4, PT, R2, RZ, PT ;  /* 0x000000ff0200720c */ /* 0x000fe40003f86270 */
[----:B------:R-:W-:Y:S04]  /*9480*/  STL [R1+0x34], R7 ;  /* 0x0000340701007387 */ /* 0x000fe80000100800 */
[----:B------:R-:W3:Y:S01]  /*9490*/  LDL.LU R2, [R1+0x28c] ;  /* 0x00028c0001027983 */ /* 0x000ee20000300800 */
[----:B------:R-:W-:-:S04]  /*94a0*/  IMAD.HI.U32 R17, R10, R6, RZ ;  /* 0x000000060a117227 */ /* 0x000fc800078e00ff */
[----:B------:R-:W-:Y:S02]  /*94b0*/  IMAD.MOV R17, RZ, RZ, -R17 ;  /* 0x000000ffff117224 */ /* 0x000fe400078e0a11 */
[----:B------:R-:W-:-:S04]  /*94c0*/  IMAD.HI.U32 R15, R10, R22, RZ ;  /* 0x000000160a0f7227 */ /* 0x000fc800078e00ff */
[----:B------:R-:W-:Y:S02]  /*94d0*/  IMAD R6, R0, R17, R6 ;  /* 0x0000001100067224 */ /* 0x000fe400078e0206 */
[----:B------:R-:W-:-:S03]  /*94e0*/  IMAD.MOV R15, RZ, RZ, -R15 ;  /* 0x000000ffff0f7224 */ /* 0x000fc600078e0a0f */
[C---:B------:R-:W-:Y:S01]  /*94f0*/  ISETP.GT.U32.AND P1, PT, R0.reuse, R6, PT ;  /* 0x000000060000720c */ /* 0x040fe20003f24070 */
[----:B------:R-:W-:Y:S02]  /*9500*/  IMAD R22, R0, R15, R22 ;  /* 0x0000000f00167224 */ /* 0x000fe400078e0216 */
[----:B------:R-:W-:-:S03]  /*9510*/  IMAD.HI.U32 R16, R10, R19, RZ ;  /* 0x000000130a107227 */ /* 0x000fc600078e00ff */
[----:B------:R-:W-:Y:S01]  /*9520*/  ISETP.GT.U32.AND P2, PT, R0, R22, PT ;  /* 0x000000160000720c */ /* 0x000fe20003f44070 */
[----:B------:R-:W-:-:S04]  /*9530*/  IMAD.MOV R16, RZ, RZ, -R16 ;  /* 0x000000ffff107224 */ /* 0x000fc800078e0a10 */
[----:B------:R-:W-:Y:S02]  /*9540*/  IMAD R19, R0, R16, R19 ;  /* 0x0000001000137224 */ /* 0x000fe400078e0213 */
[----:B------:R-:W-:-:S03]  /*9550*/  @!P1 IMAD.IADD R6, R6, 0x1, -R0 ;  /* 0x0000000106069824 */ /* 0x000fc600078e0a00 */
[----:B------:R-:W-:-:S03]  /*9560*/  ISETP.GT.U32.AND P5, PT, R0, R19, PT ;  /* 0x000000130000720c */ /* 0x000fc60003fa4070 */
[----:B------:R-:W-:-:S05]  /*9570*/  @!P2 IMAD.IADD R22, R22, 0x1, -R0 ;  /* 0x000000011616a824 */ /* 0x000fca00078e0a00 */
[----:B------:R-:W-:Y:S02]  /*9580*/  ISETP.GT.U32.AND P2, PT, R0, R22, PT ;  /* 0x000000160000720c */ /* 0x000fe40003f44070 */
[----:B------:R-:W-:-:S05]  /*9590*/  IABS R27, R21 ;  /* 0x00000015001b7213 */ /* 0x000fca0000000000 */
[----:B------:R-:W-:-:S04]  /*95a0*/  IMAD.HI.U32 R8, R10, R27, RZ ;  /* 0x0000001b0a087227 */ /* 0x000fc800078e00ff */
[----:B------:R-:W-:-:S04]  /*95b0*/  IMAD.MOV R8, RZ, RZ, -R8 ;  /* 0x000000ffff087224 */ /* 0x000fc800078e0a08 */
[----:B------:R-:W-:-:S05]  /*95c0*/  IMAD R27, R0, R8, R27 ;  /* 0x00000008001b7224 */ /* 0x000fca00078e021b */
[C---:B------:R-:W-:Y:S01]  /*95d0*/  ISETP.GT.U32.AND P1, PT, R0.reuse, R27, PT ;  /* 0x0000001b0000720c */ /* 0x040fe20003f24070 */
[--C-:B------:R-:W-:Y:S01]  /*95e0*/  @!P5 IMAD.IADD R19, R19, 0x1, -R0.reuse ;  /* 0x000000011313d824 */ /* 0x100fe200078e0a00 */
[----:B------:R-:W-:Y:S01]  /*95f0*/  ISETP.GT.U32.AND P5, PT, R0, R6, PT ;  /* 0x000000060000720c */ /* 0x000fe20003fa4070 */
[----:B------:R-:W-:-:S10]  /*9600*/  @!P2 IMAD.IADD R22, R22, 0x1, -R0 ;  /* 0x000000011616a824 */ /* 0x000fd400078e0a00 */
[----:B------:R-:W-:-:S05]  /*9610*/  @!P1 IMAD.IADD R27, R27, 0x1, -R0 ;  /* 0x000000011b1b9824 */ /* 0x000fca00078e0a00 */
[----:B------:R-:W-:Y:S01]  /*9620*/  ISETP.GT.U32.AND P1, PT, R0, R27, PT ;  /* 0x0000001b0000720c */ /* 0x000fe20003f24070 */
[----:B------:R0:W-:Y:S01]  /*9630*/  STL [R1+0x38], R4 ;  /* 0x0000380401007387 */ /* 0x0001e20000100800 */
[----:B------:R-:W-:Y:S01]  /*9640*/  @!P5 IMAD.IADD R6, R6, 0x1, -R0 ;  /* 0x000000010606d824 */ /* 0x000fe200078e0a00 */
[----:B------:R-:W-:-:S03]  /*9650*/  ISETP.GE.AND P5, PT, R21, RZ, PT ;  /* 0x000000ff1500720c */ /* 0x000fc60003fa6270 */
[----:B------:R-:W-:-:S07]  /*9660*/  IMAD.MOV.U32 R13, RZ, RZ, R6 ;  /* 0x000000ffff0d7224 */ /* 0x000fce00078e0006 */
[----:B------:R-:W-:Y:S02]  /*9670*/  @!P1 IMAD.IADD R27, R27, 0x1, -R0 ;  /* 0x000000011b1b9824 */ /* 0x000fe400078e0a00 */
[----:B------:R-:W-:Y:S01]  /*9680*/  @!P3 IMAD.MOV R13, RZ, RZ, -R13 ;  /* 0x000000ffff0db224 */ /* 0x000fe200078e0a0d */
[----:B--2---:R-:W-:Y:S02]  /*9690*/  IABS R12, R3 ;  /* 0x00000003000c7213 */ /* 0x004fe40000000000 */
[----:B------:R-:W-:Y:S02]  /*96a0*/  ISETP.GE.AND P2, PT, R3, RZ, PT ;  /* 0x000000ff0300720c */ /* 0x000fe40003f46270 */
[----:B------:R-:W2:Y:S04]  /*96b0*/  LDL.LU R3, [R1+0x290] ;  /* 0x0002900001037983 */ /* 0x000ea80000300800 */
[----:B0-----:R-:W2:Y:S04]  /*96c0*/  LDL.LU R4, [R1+0x294] ;  /* 0x0002940001047983 */ /* 0x001ea80000300800 */
[----:B------:R-:W2:Y:S04]  /*96d0*/  LDL.LU R7, [R1+0x298] ;  /* 0x0002980001077983 */ /* 0x000ea80000300800 */
[----:B------:R-:W-:Y:S04]  /*96e0*/  STL [R1+0x2f70], R27 ;  /* 0x002f701b01007387 */ /* 0x000fe80000100800 */
[----:B---3--:R-:W-:Y:S04]  /*96f0*/  STL [R1+0x2f68], R2 ;  /* 0x002f680201007387 */ /* 0x008fe80000100800 */
[----:B------:R-:W3:Y:S04]  /*9700*/  LDL.LU R23, [R1+0x29c] ;  /* 0x00029c0001177983 */ /* 0x000ee80000300800 */
[----:B------:R-:W3:Y:S04]  /*9710*/  LDL.LU R20, [R1+0x2a0] ;  /* 0x0002a00001147983 */ /* 0x000ee80000300800 */
[----:B------:R-:W3:Y:S04]  /*9720*/  LDL.LU R21, [R1+0x2a4] ;  /* 0x0002a40001157983 */ /* 0x000ee80000300800 */
[----:B------:R0:W-:Y:S04]  /*9730*/  STL [R1+0x2c], R13 ;  /* 0x00002c0d01007387 */ /* 0x0001e80000100800 */
[----:B0-----:R-:W3:Y:S04]  /*9740*/  LDL.LU R13, [R1+0x2a8] ;  /* 0x0002a800010d7983 */ /* 0x001ee80000300800 */
[----:B------:R-:W3:Y:S01]  /*9750*/  LDL.LU R14, [R1+0x2ac] ;  /* 0x0002ac00010e7983 */ /* 0x000ee20000300800 */
[----:B------:R-:W-:Y:S01]  /*9760*/  IMAD.MOV.U32 R5, RZ, RZ, R12 ;  /* 0x000000ffff057224 */ /* 0x000fe200078e000c */
[----:B------:R-:W-:-:S03]  /*9770*/  ISETP.GT.U32.AND P6, PT, R0, R19, PT ;  /* 0x000000130000720c */ /* 0x000fc60003fc4070 */
[----:B------:R-:W-:-:S04]  /*9780*/  IMAD.HI.U32 R8, R10, R5, RZ ;  /* 0x000000050a087227 */ /* 0x000fc800078e00ff */
[----:B------:R-:W-:Y:S01]  /*9790*/  IMAD.MOV R8, RZ, RZ, -R8 ;  /* 0x000000ffff087224 */ /* 0x000fe200078e0a08 */
[----:B------:R-:W-:-:S03]  /*97a0*/  IABS R18, R28 ;  /* 0x0000001c00127213 */ /* 0x000fc60000000000 */
[----:B------:R-:W-:Y:S01]  /*97b0*/  IMAD R5, R0, R8, R5 ;  /* 0x0000000800057224 */ /* 0x000fe200078e0205 */
[----:B------:R-:W-:Y:S01]  /*97c0*/  IABS R12, R29 ;  /* 0x0000001d000c7213 */ /* 0x000fe20000000000 */
[----:B------:R-:W-:Y:S02]  /*97d0*/  @!P6 IMAD.IADD R19, R19, 0x1, -R0 ;  /* 0x000000011313e824 */ /* 0x000fe400078e0a00 */
[----:B------:R-:W-:Y:S01]  /*97e0*/  IMAD.HI.U32 R8, R10, R18, RZ ;  /* 0x000000120a087227 */ /* 0x000fe200078e00ff */
[----:B------:R-:W-:-:S03]  /*97f0*/  ISETP.GT.U32.AND P6, PT, R0, R5, PT ;  /* 0x000000050000720c */ /* 0x000fc60003fc4070 */
[----:B------:R-:W-:-:S04]  /*9800*/  IMAD.HI.U32 R9, R10, R12, RZ ;  /* 0x0000000c0a097227 */ /* 0x000fc800078e00ff */
[----:B------:R-:W-:Y:S02]  /*9810*/  IMAD.MOV R8, RZ, RZ, -R8 ;  /* 0x000000ffff087224 */ /* 0x000fe400078e0a08 */
[----:B------:R-:W-:Y:S02]  /*9820*/  IMAD.MOV R9, RZ, RZ, -R9 ;  /* 0x000000ffff097224 */ /* 0x000fe400078e0a09 */
[C---:B------:R-:W-:Y:S02]  /*9830*/  IMAD R18, R0.reuse, R8, R18 ;  /* 0x0000000800127224 */ /* 0x040fe400078e0212 */
[C---:B------:R-:W-:Y:S02]  /*9840*/  IMAD R12, R0.reuse, R9, R12 ;  /* 0x00000009000c7224 */ /* 0x040fe400078e020c */
[----:B------:R-:W-:Y:S01]  /*9850*/  @!P6 IMAD.IADD R5, R5, 0x1, -R0 ;  /* 0x000000010505e824 */ /* 0x000fe200078e0a00 */
[C---:B------:R-:W-:Y:S02]  /*9860*/  ISETP.GT.U32.AND P6, PT, R0.reuse, R18, PT ;  /* 0x000000120000720c */ /* 0x040fe40003fc4070 */
[----:B------:R-:W-:-:S02]  /*9870*/  ISETP.GT.U32.AND P1, PT, R0, R12, PT ;  /* 0x0000000c0000720c */ /* 0x000fc40003f24070 */
[----:B-----5:R-:W-:Y:S02]  /*9880*/  IABS R11, R25 ;  /* 0x00000019000b7213 */ /* 0x020fe40000000000 */
[----:B----4-:R-:W-:-:S07]  /*9890*/  IABS R25, R24 ;  /* 0x0000001800197213 */ /* 0x010fce0000000000 */
[--C-:B------:R-:W-:Y:S02]  /*98a0*/  @!P6 IMAD.IADD R18, R18, 0x1, -R0.reuse ;  /* 0x000000011212e824 */ /* 0x100fe400078e0a00 */
[----:B------:R-:W-:Y:S02]  /*98b0*/  @!P1 IMAD.IADD R12, R12, 0x1, -R0 ;  /* 0x000000010c0c9824 */ /* 0x000fe400078e0a00 */
[----:B------:R-:W-:Y:S01]  /*98c0*/  IMAD.HI.U32 R6, R10, R25, RZ ;  /* 0x000000190a067227 */ /* 0x000fe200078e00ff */
[C---:B------:R-:W-:Y:S02]  /*98d0*/  ISETP.GT.U32.AND P6, PT, R0.reuse, R18, PT ;  /* 0x000000120000720c */ /* 0x040fe40003fc4070 */
[----:B------:R-:W-:Y:S01]  /*98e0*/  ISETP.GT.U32.AND P1, PT, R0, R12, PT ;  /* 0x0000000c0000720c */ /* 0x000fe20003f24070 */
[----:B------:R-:W-:Y:S01]  /*98f0*/  IMAD.HI.U32 R8, R10, R11, RZ ;  /* 0x0000000b0a087227 */ /* 0x000fe200078e00ff */
[----:B------:R-:W-:-:S03]  /*9900*/  IABS R26, R26 ;  /* 0x0000001a001a7213 */ /* 0x000fc60000000000 */
[----:B------:R-:W-:Y:S02]  /*9910*/  IMAD.MOV R6, RZ, RZ, -R6 ;  /* 0x000000ffff067224 */ /* 0x000fe400078e0a06 */
[----:B------:R-:W-:Y:S02]  /*9920*/  IMAD.MOV R8, RZ, RZ, -R8 ;  /* 0x000000ffff087224 */ /* 0x000fe400078e0a08 */
[C---:B------:R-:W-:Y:S02]  /*9930*/  IMAD R25, R0.reuse, R6, R25 ;  /* 0x0000000600197224 */ /* 0x040fe400078e0219 */
[----:B------:R-:W-:Y:S02]  /*9940*/  IMAD R11, R0, R8, R11 ;  /* 0x00000008000b7224 */ /* 0x000fe400078e020b */
[----:B------:R-:W-:Y:S01]  /*9950*/  IMAD.HI.U32 R9, R10, R26, RZ ;  /* 0x0000001a0a097227 */ /* 0x000fe200078e00ff */
[----:B------:R-:W-:-:S03]  /*9960*/  IABS R24, R2 ;  /* 0x0000000200187213 */ /* 0x000fc60000000000 */
[--C-:B------:R-:W-:Y:S01]  /*9970*/  @!P6 IMAD.IADD R18, R18, 0x1, -R0.reuse ;  /* 0x000000011212e824 */ /* 0x100fe200078e0a00 */
[----:B------:R-:W-:Y:S01]  /*9980*/  ISETP.GT.U32.AND P6, PT, R0, R25, PT ;  /* 0x000000190000720c */ /* 0x000fe20003fc4070 */
[----:B------:R-:W-:Y:S01]  /*9990*/  @!P1 IMAD.IADD R12, R12, 0x1, -R0 ;  /* 0x000000010c0c9824 */ /* 0x000fe200078e0a00 */
[----:B------:R-:W-:Y:S01]  /*99a0*/  ISETP.GT.U32.AND P1, PT, R0, R11, PT ;  /* 0x0000000b0000720c */ /* 0x000fe20003f24070 */
[----:B------:R-:W-:-:S04]  /*99b0*/  IMAD.MOV R9, RZ, RZ, -R9 ;  /* 0x000000ffff097224 */ /* 0x000fc800078e0a09 */
[----:B------:R-:W-:Y:S02]  /*99c0*/  IMAD R26, R0, R9, R26 ;  /* 0x00000009001a7224 */ /* 0x000fe400078e021a */
[----:B------:R-:W-:-:S04]  /*99d0*/  IMAD.HI.U32 R9, R10, R24, RZ ;  /* 0x000000180a097227 */ /* 0x000fc800078e00ff */
[----:B------:R-:W-:Y:S02]  /*99e0*/  IMAD.MOV R9, RZ, RZ, -R9 ;  /* 0x000000ffff097224 */ /* 0x000fe400078e0a09 */
[----:B------:R-:W-:Y:S01]  /*99f0*/  @!P6 IMAD.IADD R25, R25, 0x1, -R0 ;  /* 0x000000011919e824 */ /* 0x000fe200078e0a00 */
[----:B------:R-:W-:Y:S01]  /*9a00*/  ISETP.GE.AND P6, PT, R28, RZ, PT ;  /* 0x000000ff1c00720c */ /* 0x000fe20003fc6270 */
[----:B------:R-:W-:Y:S02]  /*9a10*/  IMAD R24, R0, R9, R24 ;  /* 0x0000000900187224 */ /* 0x000fe400078e0218 */
[----:B------:R-:W-:Y:S01]  /*9a20*/  @!P1 IMAD.IADD R11, R11, 0x1, -R0 ;  /* 0x000000010b0b9824 */ /* 0x000fe200078e0a00 */
[----:B------:R-:W-:Y:S02]  /*9a30*/  ISETP.GE.AND P1, PT, R29, RZ, PT ;  /* 0x000000ff1d00720c */ /* 0x000fe40003f26270 */
[----:B--2---:R-:W-:-:S05]  /*9a40*/  IABS R16, R3 ;  /* 0x0000000300107213 */ /* 0x004fca0000000000 */
[C---:B------:R-:W-:Y:S01]  /*9a50*/  IMAD.HI.U32 R17, R10.reuse, R16, RZ ;  /* 0x000000100a117227 */ /* 0x040fe200078e00ff */
[----:B------:R-:W-:Y:S02]  /*9a60*/  IABS R6, R4 ;  /* 0x0000000400067213 */ /* 0x000fe40000000000 */
[----:B------:R-:W-:Y:S01]  /*9a70*/  IABS R8, R7 ;  /* 0x0000000700087213 */ /* 0x000fe20000000000 */
[----:B------:R-:W-:Y:S02]  /*9a80*/  IMAD.MOV R17, RZ, RZ, -R17 ;  /* 0x000000ffff117224 */ /* 0x000fe400078e0a11 */
[----:B------:R-:W-:-:S04]  /*9a90*/  IMAD.HI.U32 R15, R10, R6, RZ ;  /* 0x000000060a0f7227 */ /* 0x000fc800078e00ff */
[----:B------:R-:W-:Y:S02]  /*9aa0*/  IMAD R16, R0, R17, R16 ;  /* 0x0000001100107224 */ /* 0x000fe400078e0210 */
[----:B------:R-:W-:Y:S01]  /*9ab0*/  IMAD.HI.U32 R9, R10, R8, RZ ;  /* 0x000000080a097227 */ /* 0x000fe200078e00ff */
[----:B------:R-:W-:Y:S03]  /*9ac0*/  STL [R1+0x2f6c], R3 ;  /* 0x002f6c0301007387 */ /* 0x000fe60000100800 */
[----:B------:R-:W-:Y:S01]  /*9ad0*/  IMAD.MOV R15, RZ, RZ, -R15 ;  /* 0x000000ffff0f7224 */ /* 0x000fe200078e0a0f */
[----:B------:R0:W-:Y:S01]  /*9ae0*/  STL [R1+0x2f74], R4 ;  /* 0x002f740401007387 */ /* 0x0001e20000100800 */
[----:B------:R-:W-:Y:S02]  /*9af0*/  IMAD.MOV R9, RZ, RZ, -R9 ;  /* 0x000000ffff097224 */ /* 0x000fe400078e0a09 */
[----:B------:R-:W-:-:S02]  /*9b00*/  IMAD R6, R0, R15, R6 ;  /* 0x0000000f00067224 */ /* 0x000fc400078e0206 */
[----:B------:R-:W-:Y:S01]  /*9b10*/  IMAD R8, R0, R9, R8 ;  /* 0x0000000900087224 */ /* 0x000fe200078e0208 */
[----:B---3--:R-:W-:Y:S02]  /*9b20*/  IABS R28, R23 ;  /* 0x00000017001c7213 */ /* 0x008fe40000000000 */
[----:B------:R-:W-:Y:S02]  /*9b30*/  IABS R17, R20 ;  /* 0x0000001400117213 */ /* 0x000fe40000000000 */
[----:B------:R-:W-:Y:S01]  /*9b40*/  IABS R29, R21 ;  /* 0x00000015001d7213 */ /* 0x000fe20000000000 */
[----:B------:R-:W-:-:S04]  /*9b50*/  IMAD.HI.U32 R2, R10, R28, RZ ;  /* 0x0000001c0a027227 */ /* 0x000fc800078e00ff */
[----:B0-----:R-:W-:-:S04]  /*9b60*/  IMAD.HI.U32 R4, R10, R17, RZ ;  /* 0x000000110a047227 */ /* 0x001fc800078e00ff */
[----:B------:R-:W-:-:S04]  /*9b70*/  IMAD.HI.U32 R27, R10, R29, RZ ;  /* 0x0000001d0a1b7227 */ /* 0x000fc800078e00ff */
[----:B------:R-:W-:Y:S01]  /*9b80*/  IMAD.MOV R2, RZ, RZ, -R2 ;  /* 0x000000ffff027224 */ /* 0x000fe200078e0a02 */
[----:B------:R-:W-:Y:S01]  /*9b90*/  IABS R15, R13 ;  /* 0x0000000d000f7213 */ /* 0x000fe20000000000 */
[----:B------:R-:W-:Y:S02]  /*9ba0*/  IMAD.MOV R4, RZ, RZ, -R4 ;  /* 0x000000ffff047224 */ /* 0x000fe400078e0a04 */
[----:B------:R-:W-:Y:S01]  /*9bb0*/  IMAD.MOV R27, RZ, RZ, -R27 ;  /* 0x000000ffff1b7224 */ /* 0x000fe200078e0a1b */
[----:B------:R-:W-:Y:S01]  /*9bc0*/  IABS R9, R14 ;  /* 0x0000000e00097213 */ /* 0x000fe20000000000 */
[----:B------:R-:W-:Y:S02]  /*9bd0*/  IMAD R28, R0, R2, R28 ;  /* 0x00000002001c7224 */ /* 0x000fe400078e021c */
[----:B------:R-:W-:-:S04]  /*9be0*/  IMAD.HI.U32 R3, R10, R15, RZ ;  /* 0x0000000f0a037227 */ /* 0x000fc800078e00ff */
[----:B------:R-:W-:-:S04]  /*9bf0*/  IMAD.HI.U32 R2, R10, R9, RZ ;  /* 0x000000090a027227 */ /* 0x000fc800078e00ff */
[C---:B------:R-:W-:Y:S02]  /*9c00*/  IMAD R17, R0.reuse, R4, R17 ;  /* 0x0000000400117224 */ /* 0x040fe400078e0211 */
[----:B------:R-:W2:Y:S01]  /*9c10*/  LDL.LU R4, [R1+0x2f74] ;  /* 0x002f740001047983 */ /* 0x000ea20000300800 */
[----:B------:R-:W-:-:S03]  /*9c20*/  IMAD R10, R0, R27, R29 ;  /* 0x0000001b000a7224 */ /* 0x000fc600078e021d */
[----:B------:R-:W3:Y:S01]  /*9c30*/  LDL.LU R27, [R1+0x2f70] ;  /* 0x002f7000011b7983 */ /* 0x000ee20000300800 */
[----:B------:R-:W-:Y:S02]  /*9c40*/  IMAD.MOV R3, RZ, RZ, -R3 ;  /* 0x000000ffff037224 */ /* 0x000fe400078e0a03 */
[----:B------:R-:W-:Y:S02]  /*9c50*/  IMAD.MOV R29, RZ, RZ, -R2 ;  /* 0x000000ffff1d7224 */ /* 0x000fe400078e0a02 */
[C---:B------:R-:W-:Y:S02]  /*9c60*/  IMAD R15, R0.reuse, R3, R15 ;  /* 0x00000003000f7224 */ /* 0x040fe400078e020f */
[----:B------:R-:W4:Y:S04]  /*9c70*/  LDL.LU R3, [R1+0x2f6c] ;  /* 0x002f6c0001037983 */ /* 0x000f280000300800 */
[----:B------:R-:W5:Y:S01]  /*9c80*/  LDL.LU R2, [R1+0x2f68] ;  /* 0x002f680001027983 */ /* 0x000f620000300800 */
[----:B------:R-:W-:Y:S01]  /*9c90*/  ISETP.GT.U32.AND P3, PT, R0, R5, PT ;  /* 0x000000050000720c */ /* 0x000fe20003f64070 */
[----:B------:R-:W-:-:S12]  /*9ca0*/  @!P0 IMAD.MOV R19, RZ, RZ, -R19 ;  /* 0x000000ffff138224 */ /* 0x000fd800078e0a13 */
[--C-:B------:R-:W-:Y:S01]  /*9cb0*/  @!P3 IMAD.IADD R5, R5, 0x1, -R0.reuse ;  /* 0x000000010505b824 */ /* 0x100fe200078e0a00 */
[----:B------:R-:W-:Y:S01]  /*9cc0*/  ISETP.GT.U32.AND P3, PT, R0, R26, PT ;  /* 0x0000001a0000720c */ /* 0x000fe20003f64070 */
[----:B------:R0:W-:Y:S04]  /*9cd0*/  STL [R1+0x2f18], R19 ;  /* 0x002f181301007387 */ /* 0x0001e80000100800 */
[----:B0-----:R-:W2:Y:S08]  /*9ce0*/  LDL.LU R19, [R1+0x288] ;  /* 0x0002880001137983 */ /* 0x001eb00000300800 */
[----:B------:R-:W-:Y:S01]  /*9cf0*/  @!P3 IMAD.IADD R26, R26, 0x1, -R0 ;  /* 0x000000011a1ab824 */ /* 0x000fe200078e0a00 */
[----:B------:R-:W-:Y:S01]  /*9d00*/  ISETP.GT.U32.AND P3, PT, R0, R24, PT ;  /* 0x000000180000720c */ /* 0x000fe20003f64070 */
[----:B------:R-:W-:-:S12]  /*9d10*/  @!P4 IMAD.MOV R22, RZ, RZ, -R22 ;  /* 0x000000ffff16c224 */ /* 0x000fd800078e0a16 */
[--C-:B------:R-:W-:Y:S01]  /*9d20*/  @!P3 IMAD.IADD R24, R24, 0x1, -R0.reuse ;  /* 0x000000011818b824 */ /* 0x100fe200078e0a00 */
[----:B------:R-:W-:Y:S01]  /*9d30*/  ISETP.GT.U32.AND P3, PT, R0, R16, PT ;  /* 0x000000100000720c */ /* 0x000fe20003f64070 */
[----:B------:R0:W-:Y:S04]  /*9d40*/  STL [R1+0x2f1c], R22 ;  /* 0x002f1c1601007387 */ /* 0x0001e80000100800 */
[----:B0-----:R-:W2:Y:S08]  /*9d50*/  LDL.LU R22, [R1+0x284] ;  /* 0x0002840001167983 */ /* 0x001eb00000300800 */
[----:B------:R-:W-:Y:S01]  /*9d60*/  @!P3 IMAD.IADD R16, R16, 0x1, -R0 ;  /* 0x000000011010b824 */ /* 0x000fe200078e0a00 */
[----:B------:R-:W-:-:S02]  /*9d70*/  ISETP.GT.U32.AND P3, PT, R0, R6, PT ;  /* 0x000000060000720c */ /* 0x000fc40003f64070 */
[----:B------:R-:W-:-:S11]  /*9d80*/  ISETP.GT.U32.AND P4, PT, R0, R25, PT ;  /* 0x000000190000720c */ /* 0x000fd60003f84070 */
[--C-:B------:R-:W-:Y:S01]  /*9d90*/  @!P3 IMAD.IADD R6, R6, 0x1, -R0.reuse ;  /* 0x000000010606b824 */ /* 0x100fe200078e0a00 */
[C---:B------:R-:W-:Y:S01]  /*9da0*/  ISETP.GT.U32.AND P3, PT, R0.reuse, R11, PT ;  /* 0x0000000b0000720c */ /* 0x040fe20003f64070 */
[----:B------:R-:W-:Y:S01]  /*9db0*/  @!P4 IMAD.IADD R25, R25, 0x1, -R0 ;  /* 0x000000011919c824 */ /* 0x000fe200078e0a00 */
[----:B------:R-:W-:Y:S01]  /*9dc0*/  ISETP.GT.U32.AND P4, PT, R0, R10, PT ;  /* 0x0000000a0000720c */ /* 0x000fe20003f84070 */
[----:B------:R-:W-:-:S10]  /*9dd0*/  @!P2 IMAD.MOV R5, RZ, RZ, -R5 ;  /* 0x000000ffff05a224 */ /* 0x000fd400078e0a05 */
[----:B------:R-:W-:Y:S01]  /*9de0*/  @!P3 IMAD.IADD R11, R11, 0x1, -R0 ;  /* 0x000000010b0bb824 */ /* 0x000fe200078e0a00 */
[----:B------:R-:W-:Y:S01]  /*9df0*/  ISETP.GT.U32.AND P3, PT, R0, R17, PT ;  /* 0x000000110000720c */ /* 0x000fe20003f64070 */
[----:B------:R-:W-:Y:S02]  /*9e00*/  @!P1 IMAD.MOV R12, RZ, RZ, -R12 ;  /* 0x000000ffff0c9224 */ /* 0x000fe400078e0a0c */
[----:B------:R-:W-:Y:S02]  /*9e10*/  @!P6 IMAD.MOV R18, RZ, RZ, -R18 ;  /* 0x000000ffff12e224 */ /* 0x000fe400078e0a12 */
[----:B------:R-:W-:-:S08]  /*9e20*/  @!P4 IMAD.IADD R10, R10, 0x1, -R0 ;  /* 0x000000010a0ac824 */ /* 0x000fd000078e0a00 */
[----:B------:R-:W-:Y:S02]  /*9e30*/  @!P3 IMAD.IADD R17, R17, 0x1, -R0 ;  /* 0x000000011111b824 */ /* 0x000fe400078e0a00 */
[----:B---3--:R-:W-:-:S05]  /*9e40*/  @!P5 IMAD.MOV R27, RZ, RZ, -R27 ;  /* 0x000000ffff1bd224 */ /* 0x008fca00078e0a1b */
[----:B------:R0:W-:Y:S04]  /*9e50*/  STL [R1+0x2f20], R27 ;  /* 0x002f201b01007387 */ /* 0x0001e80000100800 */
[----:B0-----:R-:W3:Y:S01]  /*9e60*/  LDL.LU R27, [R1+0x280] ;  /* 0x00028000011b7983 */ /* 0x001ee20000300800 */
[----:B-----5:R-:W-:-:S03]  /*9e70*/  ISETP.GE.AND P3, PT, R2, RZ, PT ;  /* 0x000000ff0200720c */ /* 0x020fc60003f66270 */
[----:B------:R0:W-:Y:S01]  /*9e80*/  STL [R1+0x2f24], R5 ;  /* 0x002f240501007387 */ /* 0x0001e20000100800 */
[----:B----4-:R-:W-:-:S03]  /*9e90*/  ISETP.GE.AND P4, PT, R3, RZ, PT ;  /* 0x000000ff0300720c */ /* 0x010fc60003f86270 */
[----:B------:R-:W-:Y:S04]  /*9ea0*/  STL [R1+0x2f44], R12 ;  /* 0x002f440c01007387 */ /* 0x000fe80000100800 */
[----:B------:R-:W-:Y:S04]  /*9eb0*/  STL [R1+0x2f48], R18 ;  /* 0x002f481201007387 */ /* 0x000fe80000100800 */
[----:B------:R-:W4:Y:S04]  /*9ec0*/  LDL.LU R2, [R1+0x2f64] ;  /* 0x002f640001027983 */ /* 0x000f280000300800 */
[----:B------:R-:W5:Y:S01]  /*9ed0*/  LDL.LU R3, [R1+0x2f60] ;  /* 0x002f600001037983 */ /* 0x000f620000300800 */
[----:B------:R-:W-:-:S13]  /*9ee0*/  ISETP.GT.U32.AND P0, PT, R0, R26, PT ;  /* 0x0000001a0000720c */ /* 0x000fda0003f04070 */
[----:B------:R-:W-:Y:S01]  /*9ef0*/  @!P0 IMAD.IADD R26, R26, 0x1, -R0 ;  /* 0x000000011a1a8824 */ /* 0x000fe200078e0a00 */
[----:B------:R-:W-:-:S13]  /*9f00*/  ISETP.GT.U32.AND P0, PT, R0, R28, PT ;  /* 0x0000001c0000720c */ /* 0x000fda0003f04070 */
[----:B------:R-:W-:Y:S01]  /*9f10*/  @!P0 IMAD.IADD R28, R28, 0x1, -R0 ;  /* 0x000000011c1c8824 */ /* 0x000fe200078e0a00 */
[----:B--2---:R-:W-:Y:S02]  /*9f20*/  ISETP.GE.AND P0, PT, R19, RZ, PT ;  /* 0x000000ff1300720c */ /* 0x004fe40003f06270 */
[C---:B------:R-:W-:Y:S02]  /*9f30*/  ISETP.GT.U32.AND P2, PT, R0.reuse, R24, PT ;  /* 0x000000180000720c */ /* 0x040fe40003f44070 */
[C---:B------:R-:W-:Y:S02]  /*9f40*/  ISETP.GT.U32.AND P1, PT, R0.reuse, R16, PT ;  /* 0x000000100000720c */ /* 0x040fe40003f24070 */
[----:B------:R-:W-:-:S07]  /*9f50*/  ISETP.GT.U32.AND P5, PT, R0, R6, PT ;  /* 0x000000060000720c */ /* 0x000fce0003fa4070 */
[----:B------:R-:W-:Y:S01]  /*9f60*/  @!P0 IMAD.MOV R25, RZ, RZ, -R25 ;  /* 0x000000ffff198224 */ /* 0x000fe200078e0a19 */
[C---:B------:R-:W-:Y:S02]  /*9f70*/  ISETP.GT.U32.AND P0, PT, R0.reuse, R17, PT ;  /* 0x000000110000720c */ /* 0x040fe40003f04070 */
[----:B------:R-:W-:Y:S01]  /*9f80*/  ISETP.GT.U32.AND P6, PT, R0, R8, PT ;  /* 0x000000080000720c */ /* 0x000fe20003fc4070 */
[--C-:B------:R-:W-:Y:S01]  /*9f90*/  @!P2 IMAD.IADD R24, R24, 0x1, -R0.reuse ;  /* 0x000000011818a824 */ /* 0x100fe200078e0a00 */
[----:B------:R-:W-:Y:S01]  /*9fa0*/  ISETP.GT.U32.AND P2, PT, R0, R15, PT ;  /* 0x0000000f0000720c */ /* 0x000fe20003f44070 */
[----:B------:R-:W-:Y:S02]  /*9fb0*/  @!P1 IMAD.IADD R16, R16, 0x1, -R0 ;  /* 0x0000000110109824 */ /* 0x000fe400078e0a00 */
[----:B------:R-:W-:-:S06]  /*9fc0*/  IMAD R9, R0, R29, R9 ;  /* 0x0000001d00097224 */ /* 0x000fcc00078e0209 */
[--C-:B------:R-:W-:Y:S01]  /*9fd0*/  @!P0 IMAD.IADD R17, R17, 0x1, -R0.reuse ;  /* 0x0000000111118824 */ /* 0x100fe200078e0a00 */
[----:B------:R-:W-:Y:S02]  /*9fe0*/  ISETP.GE.AND P0, PT, R21, RZ, PT ;  /* 0x000000ff1500720c */ /* 0x000fe40003f06270 */
[----:B------:R-:W1:Y:S01]  /*9ff0*/  S2R R21, SR_TID.X ;  /* 0x0000000000157919 */ /* 0x000e620000002100 */
[--C-:B------:R-:W-:Y:S01]  /*a000*/  @!P5 IMAD.IADD R6, R6, 0x1, -R0.reuse ;  /* 0x000000010606d824 */ /* 0x100fe200078e0a00 */
[----:B------:R-:W-:Y:S01]  /*a010*/  ISETP.GT.U32.AND P5, PT, R0, R9, PT ;  /* 0x000000090000720c */ /* 0x000fe20003fa4070 */
[--C-:B------:R-:W-:Y:S01]  /*a020*/  @!P6 IMAD.IADD R8, R8, 0x1, -R0.reuse ;  /* 0x000000010808e824 */ /* 0x100fe200078e0a00 */
[----:B------:R-:W-:Y:S01]  /*a030*/  ISETP.GE.AND P6, PT, R22, RZ, PT ;  /* 0x000000ff1600720c */ /* 0x000fe20003fc6270 */
[----:B------:R-:W-:Y:S01]  /*a040*/  @!P2 IMAD.IADD R15, R15, 0x1, -R0 ;  /* 0x000000010f0fa824 */ /* 0x000fe200078e0a00 */
[----:B------:R-:W-:Y:S02]  /*a050*/  ISETP.GE.AND P2, PT, R4, RZ, PT ;  /* 0x000000ff0400720c */ /* 0x000fe40003f46270 */
[----:B------:R-:W0:Y:S01]  /*a060*/  LDC R4, c[0x0][0x23c] ;  /* 0x00008f00ff047b82 */ /* 0x000e220000000800 */
[----:B------:R-:W-:Y:S01]  /*a070*/  @!P3 IMAD.MOV R24, RZ, RZ, -R24 ;  /* 0x000000ffff18b224 */ /* 0x000fe200078e0a18 */
[----:B------:R-:W-:Y:S01]  /*a080*/  ISETP.GT.U32.AND P3, PT, R0, R10, PT ;  /* 0x0000000a0000720c */ /* 0x000fe20003f64070 */
[----:B------:R-:W-:-:S04]  /*a090*/  @!P4 IMAD.MOV R16, RZ, RZ, -R16 ;  /* 0x000000ffff10c224 */ /* 0x000fc800078e0a10 */
[----:B------:R-:W-:Y:S01]  /*a0a0*/  @!P5 IMAD.IADD R9, R9, 0x1, -R0 ;  /* 0x000000010909d824 */ /* 0x000fe200078e0a00 */
[C---:B------:R-:W-:Y:S01]  /*a0b0*/  ISETP.GT.U32.AND P5, PT, R0.reuse, R28, PT ;  /* 0x0000001c0000720c */ /* 0x040fe20003fa4070 */
[----:B------:R-:W-:Y:S01]  /*a0c0*/  @!P6 IMAD.MOV R11, RZ, RZ, -R11 ;  /* 0x000000ffff0be224 */ /* 0x000fe200078e0a0b */
[C---:B------:R-:W-:Y:S02]  /*a0d0*/  ISETP.GT.U32.AND P6, PT, R0.reuse, R15, PT ;  /* 0x0000000f0000720c */ /* 0x040fe40003fc4070 */
[----:B------:R-:W-:Y:S01]  /*a0e0*/  ISETP.GT.U32.AND P4, PT, R0, R9, PT ;  /* 0x000000090000720c */ /* 0x000fe20003f84070 */
[----:B------:R-:W-:Y:S01]  /*a0f0*/  @!P2 IMAD.MOV R6, RZ, RZ, -R6 ;  /* 0x000000ffff06a224 */ /* 0x000fe200078e0a06 */
[----:B------:R-:W-:Y:S01]  /*a100*/  ISETP.GE.AND P2, PT, R7, RZ, PT ;  /* 0x000000ff0700720c */ /* 0x000fe20003f46270 */
[----:B------:R-:W-:-:S06]  /*a110*/  @!P3 IMAD.IADD R10, R10, 0x1, -R0 ;  /* 0x000000010a0ab824 */ /* 0x000fcc00078e0a00 */
[--C-:B------:R-:W-:Y:S01]  /*a120*/  @!P5 IMAD.IADD R28, R28, 0x1, -R0.reuse ;  /* 0x000000011c1cd824 */ /* 0x100fe200078e0a00 */
[----:B-1----:R-:W-:Y:S01]  /*a130*/  LOP3.LUT R21, R21, 0x3f, RZ, 0xc0, !PT ;  /* 0x0000003f15157812 */ /* 0x002fe200078ec0ff */
[--C-:B------:R-:W-:Y:S02]  /*a140*/  @!P6 IMAD.IADD R15, R15, 0x1, -R0.reuse ;  /* 0x000000010f0fe824 */ /* 0x100fe400078e0a00 */
[----:B------:R-:W-:Y:S02]  /*a150*/  @!P4 IMAD.IADD R9, R9, 0x1, -R0 ;  /* 0x000000010909c824 */ /* 0x000fe400078e0a00 */
[----:B0-----:R-:W-:Y:S01]  /*a160*/  IMAD R5, R21, R4, RZ ;  /* 0x0000000415057224 */ /* 0x001fe200078e02ff */
[----:B------:R-:W-:Y:S02]  /*a170*/  ISETP.GE.AND P3, PT, R13, RZ, PT ;  /* 0x000000ff0d00720c */ /* 0x000fe40003f66270 */
[----:B------:R-:W-:Y:S01]  /*a180*/  ISETP.GE.AND P6, PT, R14, RZ, PT ;  /* 0x000000ff0e00720c */ /* 0x000fe20003fc6270 */
[----:B------:R-:W-:Y:S01]  /*a190*/  IMAD R4, R4, 0x40, R5 ;  /* 0x0000004004047824 */ /* 0x000fe200078e0205 */
[----:B------:R-:W-:-:S02]  /*a1a0*/  ISETP.GE.AND P5, PT, R20, RZ, PT ;  /* 0x000000ff1400720c */ /* 0x000fc40003fa6270 */
[----:B---3--:R-:W-:-:S13]  /*a1b0*/  ISETP.GE.AND P1, PT, R27, RZ, PT ;  /* 0x000000ff1b00720c */ /* 0x008fda0003f26270 */
[----:B------:R-:W-:Y:S01]  /*a1c0*/  @!P1 IMAD.MOV R26, RZ, RZ, -R26 ;  /* 0x000000ffff1a9224 */ /* 0x000fe200078e0a1a */
[----:B------:R-:W-:-:S13]  /*a1d0*/  ISETP.GT.U32.AND P1, PT, R0, R8, PT ;  /* 0x000000080000720c */ /* 0x000fda0003f24070 */
[----:B------:R-:W-:Y:S01]  /*a1e0*/  @!P1 IMAD.IADD R8, R8, 0x1, -R0 ;  /* 0x0000000108089824 */ /* 0x000fe200078e0a00 */
[----:B------:R-:W-:Y:S01]  /*a1f0*/  ISETP.GE.AND P1, PT, R23, RZ, PT ;  /* 0x000000ff1700720c */ /* 0x000fe20003f26270 */
[----:B------:R-:W-:Y:S01]  /*a200*/  IMAD.MOV.U32 R0, RZ, RZ, R28 ;  /* 0x000000ffff007224 */ /* 0x000fe200078e001c */
[----:B------:R-:W-:Y:S01]  /*a210*/  STL [R1+0x2f4c], R26 ;  /* 0x002f4c1a01007387 */ /* 0x000fe20000100800 */
[----:B------:R-:W-:Y:S01]  /*a220*/  @!P2 IMAD.MOV R8, RZ, RZ, -R8 ;  /* 0x000000ffff08a224 */ /* 0x000fe200078e0a08 */
[----:B-----5:R-:W-:Y:S02]  /*a230*/  ISETP.NE.AND P2, PT, R3, RZ, PT ;  /* 0x000000ff0300720c */ /* 0x020fe40003f45270 */
[----:B------:R4:W-:Y:S01]  /*a240*/  STL [R1+0x2f50], R11 ;  /* 0x002f500b01007387 */ /* 0x0009e20000100800 */
[----:B------:R-:W-:-:S03]  /*a250*/  LOP3.LUT R29, RZ, R3, RZ, 0x33, !PT ;  /* 0x00000003ff1d7212 */ /* 0x000fc600078e33ff */
[----:B------:R-:W-:Y:S03]  /*a260*/  STL [R1+0x2f54], R25 ;  /* 0x002f541901007387 */ /* 0x000fe60000100800 */
[----:B------:R-:W-:Y:S01]  /*a270*/  @!P1 IMAD.MOV R0, RZ, RZ, -R0 ;  /* 0x000000ffff009224 */ /* 0x000fe200078e0a00 */
[----:B------:R-:W-:Y:S01]  /*a280*/  IADD3 R3, P1, R5, UR6, RZ ;  /* 0x0000000605037c10 */ /* 0x000fe2000ff3e0ff */
[----:B------:R-:W-:Y:S04]  /*a290*/  STL [R1+0x2f58], R24 ;  /* 0x002f581801007387 */ /* 0x000fe80000100800 */
[----:B------:R-:W-:Y:S04]  /*a2a0*/  STL [R1+0x2f5c], R16 ;  /* 0x002f5c1001007387 */ /* 0x000fe80000100800 */
[----:B------:R-:W2:Y:S04]  /*a2b0*/  LDL.LU R13, [R1+0x8c] ;  /* 0x00008c00010d7983 */ /* 0x000ea80000300800 */
[----:B------:R-:W3:Y:S04]  /*a2c0*/  LDL.LU R19, [R1+0x58] ;  /* 0x0000580001137983 */ /* 0x000ee80000300800 */
[----:B------:R0:W-:Y:S01]  /*a2d0*/  STL [R1+0x2e18], R3 ;  /* 0x002e180301007387 */ /* 0x0001e20000100800 */
[----:B------:R-:W-:Y:S01]  /*a2e0*/  IADD3 R28, P4, R4, UR6, RZ ;  /* 0x00000006041c7c10 */ /* 0x000fe2000ff9e0ff */
[----:B------:R-:W-:Y:S01]  /*a2f0*/  @!P5 IMAD.MOV R17, RZ, RZ, -R17 ;  /* 0x000000ffff11d224 */ /* 0x000fe200078e0a11 */
[C---:B----4-:R-:W-:Y:S01]  /*a300*/  SEL R11, R29.reuse, R2, !P2 ;  /* 0x000000021d0b7207 */ /* 0x050fe20005000000 */
[----:B------:R-:W-:Y:S01]  /*a310*/  @!P0 IMAD.MOV R10, RZ, RZ, -R10 ;  /* 0x000000ffff0a8224 */ /* 0x000fe200078e0a0a */
[C---:B------:R-:W-:Y:S01]  /*a320*/  SEL R6, R29.reuse, R6, !P2 ;  /* 0x000000061d067207 */ /* 0x040fe20005000000 */
[----:B------:R-:W-:Y:S01]  /*a330*/  @!P3 IMAD.MOV R15, RZ, RZ, -R15 ;  /* 0x000000ffff0fb224 */ /* 0x000fe200078e0a0f */
[----:B0-----:R-:W4:Y:S01]  /*a340*/  LDL.LU R3, [R1+0x20] ;  /* 0x0000200001037983 */ /* 0x001f220000300800 */
[----:B------:R-:W-:Y:S01]  /*a350*/  @!P6 IMAD.MOV R9, RZ, RZ, -R9 ;  /* 0x000000ffff09e224 */ /* 0x000fe200078e0a09 */
[C---:B------:R-:W-:Y:S01]  /*a360*/  SEL R8, R29.reuse, R8, !P2 ;  /* 0x000000081d087207 */ /* 0x040fe20005000000 */
[----:B------:R-:W-:Y:S01]  /*a370*/  UIMAD UR16, UR16, 0x5d, URZ ;  /* 0x0000005d101078a4 */ /* 0x000fe2000f8e023f */
[----:B------:R-:W5:Y:S01]  /*a380*/  LDL.LU R12, [R1+0x1c] ;  /* 0x00001c00010c7983 */ /* 0x000f620000300800 */
[----:B------:R-:W-:Y:S01]  /*a390*/  SEL R0, R29, R0, !P2 ;  /* 0x000000001d007207 */ /* 0x000fe20005000000 */
[----:B------:R-:W-:-:S02]  /*a3a0*/  UIMAD UR17, UR17, 0x5c, URZ ;  /* 0x0000005c111178a4 */ /* 0x000fc4000f8e023f */
[----:B------:R-:W4:Y:S01]  /*a3b0*/  LDL.LU R7, [R1+0x4] ;  /* 0x0000040001077983 */ /* 0x000f220000300800 */
[----:B------:R-:W-:Y:S02]  /*a3c0*/  UIMAD UR18, UR18, 0x5b, URZ ;  /* 0x0000005b121278a4 */ /* 0x000fe4000f8e023f */
[----:B------:R-:W-:Y:S01]  /*a3d0*/  UIMAD UR19, UR19, 0x5a, URZ ;  /* 0x0000005a131378a4 */ /* 0x000fe2000f8e023f */
[----:B------:R-:W4:Y:S01]  /*a3e0*/  LDL.LU R14, [R1+0x98] ;  /* 0x00009800010e7983 */ /* 0x000f220000300800 */
[----:B------:R-:W-:Y:S02]  /*a3f0*/  UIMAD UR20, UR20, 0x59, URZ ;  /* 0x00000059141478a4 */ /* 0x000fe4000f8e023f */
[----:B------:R-:W-:Y:S01]  /*a400*/  UIMAD UR21, UR21, 0x58, URZ ;  /* 0x00000058151578a4 */ /* 0x000fe2000f8e023f */
[----:B------:R-:W4:Y:S01]  /*a410*/  LDL.LU R16, [R1+0x19c] ;  /* 0x00019c0001107983 */ /* 0x000f220000300800 */
[----:B------:R-:W-:Y:S02]  /*a420*/  UIMAD UR22, UR22, 0x57, URZ ;  /* 0x00000057161678a4 */ /* 0x000fe4000f8e023f */
[----:B------:R-:W-:Y:S01]  /*a430*/  UIMAD UR23, UR23, 0x56, URZ ;  /* 0x00000056171778a4 */ /* 0x000fe2000f8e023f */
[----:B------:R-:W4:Y:S01]  /*a440*/  LDL.LU R24, [R1+0x194] ;  /* 0x0001940001187983 */ /* 0x000f220000300800 */
[----:B------:R-:W-:-:S02]  /*a450*/  UIMAD UR24, UR24, 0x55, URZ ;  /* 0x00000055181878a4 */ /* 0x000fc4000f8e023f */
        /* <DEDUP_REMOVED lines=19> */
[----:B------:R0:W-:Y:S01]  /*a590*/  STL [R1+0x2e1c], R28 ;  /* 0x002e1c1c01007387 */ /* 0x0001e20000100800 */
[----:B------:R-:W-:Y:S02]  /*a5a0*/  UIMAD UR42, UR42, 0x47, URZ ;  /* 0x000000472a2a78a4 */ /* 0x000fe4000f8e023f */
[----:B------:R-:W-:Y:S02]  /*a5b0*/  UIMAD UR43, UR43, 0x46, URZ ;  /* 0x000000462b2b78a4 */ /* 0x000fe4000f8e023f */
[----:B------:R-:W-:Y:S02]  /*a5c0*/  UIMAD UR44, UR44, 0x45, URZ ;  /* 0x000000452c2c78a4 */ /* 0x000fe4000f8e023f */
[----:B------:R-:W-:Y:S02]  /*a5d0*/  UIMAD UR45, UR45, 0x44, URZ ;  /* 0x000000442d2d78a4 */ /* 0x000fe4000f8e023f */
[----:B------:R-:W-:Y:S01]  /*a5e0*/  UIMAD UR46, UR46, 0x43, URZ ;  /* 0x000000432e2e78a4 */ /* 0x000fe2000f8e023f */
[----:B0-----:R-:W4:Y:S01]  /*a5f0*/  LDL.LU R28, [R1+0x24] ;  /* 0x00002400011c7983 */ /* 0x001f220000300800 */
[----:B------:R-:W-:-:S02]  /*a600*/  UIMAD UR47, UR47, 0x42, URZ ;  /* 0x000000422f2f78a4 */ /* 0x000fc4000f8e023f */
[----:B------:R-:W-:Y:S01]  /*a610*/  UIMAD UR48, UR48, 0x41, URZ ;  /* 0x00000041303078a4 */ /* 0x000fe2000f8e023f */
[----:B------:R-:W4:Y:S01]  /*a620*/  LDL.LU R2, [R1+0x28] ;  /* 0x0000280001027983 */ /* 0x000f220000300800 */
[----:B------:R-:W-:Y:S02]  /*a630*/  USHF.L.U32 UR49, UR49, 0x6, URZ ;  /* 0x0000000631317899 */ /* 0x000fe4000800063f */
[----:B------:R-:W-:Y:S01]  /*a640*/  UIMAD UR50, UR50, 0x3f, URZ ;  /* 0x0000003f323278a4 */ /* 0x000fe2000f8e023f */
[----:B------:R-:W4:Y:S01]  /*a650*/  LDL.LU R21, [R1+0x188] ;  /* 0x0001880001157983 */ /* 0x000f220000300800 */
[----:B------:R-:W-:Y:S02]  /*a660*/  UIMAD UR51, UR51, 0x3e, URZ ;  /* 0x0000003e333378a4 */ /* 0x000fe4000f8e023f */
[----:B------:R-:W-:Y:S01]  /*a670*/  UIMAD UR52, UR52, 0x3d, URZ ;  /* 0x0000003d343478a4 */ /* 0x000fe2000f8e023f */
[----:B------:R0:W-:Y:S01]  /*a680*/  STL [R1+0x1d8], R11 ;  /* 0x0001d80b01007387 */ /* 0x0001e20000100800 */
[----:B------:R-:W-:-:S02]  /*a690*/  UIMAD UR53, UR53, 0x3c, URZ ;  /* 0x0000003c353578a4 */ /* 0x000fc4000f8e023f */
[----:B------:R-:W-:Y:S02]  /*a6a0*/  UIMAD UR54, UR54, 0x3b, URZ ;  /* 0x0000003b363678a4 */ /* 0x000fe4000f8e023f */
[----:B------:R-:W-:Y:S02]  /*a6b0*/  UIMAD UR55, UR55, 0x3a, URZ ;  /* 0x0000003a373778a4 */ /* 0x000fe4000f8e023f */
[----:B------:R-:W-:Y:S02]  /*a6c0*/  UIMAD UR56, UR56, 0x39, URZ ;  /* 0x00000039383878a4 */ /* 0x000fe4000f8e023f */
[----:B------:R-:W-:Y:S01]  /*a6d0*/  UIMAD UR57, UR57, 0x38, URZ ;  /* 0x00000038393978a4 */ /* 0x000fe2000f8e023f */
[----:B0-----:R-:W4:Y:S01]  /*a6e0*/  LDL.LU R11, [R1+0x184] ;  /* 0x00018400010b7983 */ /* 0x001f220000300800 */
[----:B------:R-:W-:Y:S02]  /*a6f0*/  UIMAD UR58, UR58, 0x37, URZ ;  /* 0x000000373a3a78a4 */ /* 0x000fe4000f8e023f */
[----:B------:R-:W-:-:S02]  /*a700*/  UIMAD UR60, UR60, 0x36, URZ ;  /* 0x000000363c3c78a4 */ /* 0x000fc4000f8e023f */
[----:B------:R-:W-:Y:S02]  /*a710*/  UIMAD UR61, UR61, 0x35, URZ ;  /* 0x000000353d3d78a4 */ /* 0x000fe4000f8e023f */
[----:B------:R-:W-:Y:S01]  /*a720*/  UIMAD UR5, UR5, 0x34, URZ ;  /* 0x00000034050578a4 */ /* 0x000fe2000f8e023f */
[----:B------:R-:W-:Y:S01]  /*a730*/  ULDC UR6, c[0x0][0x238] ;  /* 0x00008e0000067ab9 */ /* 0x000fe20000000800 */
[C---:B--2---:R-:W-:Y:S02]  /*a740*/  SEL R22, R29.reuse, R13, !P2 ;  /* 0x0000000d1d167207 */ /* 0x044fe40005000000 */
[----:B------:R-:W2:Y:S01]  /*a750*/  LDL.LU R13, [R1+0x180] ;  /* 0x00018000010d7983 */ /* 0x000ea20000300800 */
[----:B---3--:R-:W-:-:S03]  /*a760*/  SEL R19, R29, R19, !P2 ;  /* 0x000000131d137207 */ /* 0x008fc60005000000 */
[----:B------:R0:W-:Y:S04]  /*a770*/  STL [R1+0x1d4], R22 ;  /* 0x0001d41601007387 */ /* 0x0001e80000100800 */
[----:B------:R-:W3:Y:S04]  /*a780*/  LDL.LU R26, [R1+0x17c] ;  /* 0x00017c00011a7983 */ /* 0x000ee80000300800 */
[----:B------:R-:W3:Y:S04]  /*a790*/  LDL.LU R27, [R1+0x174] ;  /* 0x00017400011b7983 */ /* 0x000ee80000300800 */
[----:B------:R1:W-:Y:S04]  /*a7a0*/  STL [R1+0x1d0], R19 ;  /* 0x0001d01301007387 */ /* 0x0003e80000100800 */
[----:B0-----:R-:W3:Y:S01]  /*a7b0*/  LDL.LU R22, [R1+0x170] ;  /* 0x0001700001167983 */ /* 0x001ee20000300800 */
[----:B-----5:R-:W-:-:S03]  /*a7c0*/  SEL R12, R29, R12, !P2 ;  /* 0x0000000c1d0c7207 */ /* 0x020fc60005000000 */
[----:B-1----:R-:W5:Y:S01]  /*a7d0*/  LDL.LU R19, [R1+0x15c] ;  /* 0x00015c0001137983 */ /* 0x002f620000300800 */
[C---:B----4-:R-:W-:Y:S02]  /*a7e0*/  SEL R2, R29.reuse, R2, !P2 ;  /* 0x000000021d027207 */ /* 0x050fe40005000000 */
[----:B------:R-:W-:-:S03]  /*a7f0*/  SEL R28, R29, R28, !P2 ;  /* 0x0000001c1d1c7207 */ /* 0x000fc60005000000 */
[----:B------:R0:W-:Y:S04]  /*a800*/  STL [R1+0x1c8], R2 ;  /* 0x0001c80201007387 */ /* 0x0001e80000100800 */
[----:B------:R-:W-:Y:S01]  /*a810*/  STL [R1+0x1c4], R28 ;  /* 0x0001c41c01007387 */ /* 0x000fe20000100800 */
[C---:B0-----:R-:W-:Y:S02]  /*a820*/  SEL R2, R29.reuse, R3, !P2 ;  /* 0x000000031d027207 */ /* 0x041fe40005000000 */
[----:B------:R-:W-:-:S03]  /*a830*/  SEL R3, R29, R7, !P2 ;  /* 0x000000071d037207 */ /* 0x000fc60005000000 */
[----:B------:R0:W-:Y:S04]  /*a840*/  STL [R1+0x1c0], R2 ;  /* 0x0001c00201007387 */ /* 0x0001e80000100800 */
[----:B------:R1:W-:Y:S01]  /*a850*/  STL [R1+0x1bc], R12 ;  /* 0x0001bc0c01007387 */ /* 0x0003e20000100800 */
[----:B0-----:R-:W-:-:S03]  /*a860*/  SEL R2, R29, R14, !P2 ;  /* 0x0000000e1d027207 */ /* 0x001fc60005000000 */
[----:B-1----:R-:W4:Y:S04]  /*a870*/  LDL.LU R12, [R1+0x164] ;  /* 0x00016400010c7983 */ /* 0x002f280000300800 */
[----:B------:R0:W-:Y:S04]  /*a880*/  STL [R1+0x1b8], R3 ;  /* 0x0001b80301007387 */ /* 0x0001e80000100800 */
[----:B------:R-:W4:Y:S04]  /*a890*/  LDL.LU R7, [R1+0x160] ;  /* 0x0001600001077983 */ /* 0x000f280000300800 */
[----:B------:R1:W-:Y:S04]  /*a8a0*/  STL [R1+0x1b4], R2 ;  /* 0x0001b40201007387 */ /* 0x0003e80000100800 */
[----:B------:R-:W4:Y:S01]  /*a8b0*/  LDL.LU R14, [R1+0x154] ;  /* 0x00015400010e7983 */ /* 0x000f220000300800 */
[----:B0-----:R-:W-:-:S02]  /*a8c0*/  SEL R3, R29, R16, !P2 ;  /* 0x000000101d037207 */ /* 0x001fc40005000000 */
[----:B-1----:R-:W-:-:S03]  /*a8d0*/  SEL R2, R29, R24, !P2 ;  /* 0x000000181d027207 */ /* 0x002fc60005000000 */
[----:B------:R0:W-:Y:S01]  /*a8e0*/  STL [R1+0x1b0], R3 ;  /* 0x0001b00301007387 */ /* 0x0001e20000100800 */
[----:B------:R-:W-:-:S03]  /*a8f0*/  SEL R16, R29, R25, !P2 ;  /* 0x000000191d107207 */ /* 0x000fc60005000000 */
[----:B------:R1:W-:Y:S01]  /*a900*/  STL [R1+0x1ac], R2 ;  /* 0x0001ac0201007387 */ /* 0x0003e20000100800 */
[----:B0-----:R-:W-:-:S03]  /*a910*/  SEL R3, R29, R18, !P2 ;  /* 0x000000121d037207 */ /* 0x001fc60005000000 */
[----:B------:R-:W-:Y:S01]  /*a920*/  STL [R1+0x1a8], R16 ;  /* 0x0001a81001007387 */ /* 0x000fe20000100800 */
[C---:B-1----:R-:W-:Y:S02]  /*a930*/  SEL R2, R29.reuse, R5, !P2 ;  /* 0x000000051d027207 */ /* 0x042fe40005000000 */
[C---:B------:R-:W-:Y:S01]  /*a940*/  SEL R5, R29.reuse, R23, !P2 ;  /* 0x000000171d057207 */ /* 0x040fe20005000000 */
[----:B------:R0:W-:Y:S04]  /*a950*/  STL [R1+0x1a4], R3 ;  /* 0x0001a40301007387 */ /* 0x0001e80000100800 */
[----:B------:R1:W-:Y:S04]  /*a960*/  STL [R1+0x1a0], R2 ;  /* 0x0001a00201007387 */ /* 0x0003e80000100800 */
[----:B------:R1:W-:Y:S01]  /*a970*/  STL [R1+0x19c], R5 ;  /* 0x00019c0501007387 */ /* 0x0003e20000100800 */
[----:B0-----:R-:W-:-:S03]  /*a980*/  SEL R3, R29, R20, !P2 ;  /* 0x000000141d037207 */ /* 0x001fc60005000000 */
[----:B------:R-:W4:Y:S01]  /*a990*/  LDL.LU R18, [R1+0x158] ;  /* 0x0001580001127983 */ /* 0x000f220000300800 */
[----:B-1----:R-:W-:-:S03]  /*a9a0*/  SEL R2, R29, R4, !P2 ;  /* 0x000000041d027207 */ /* 0x002fc60005000000 */
[----:B------:R-:W-:Y:S04]  /*a9b0*/  STL [R1+0x198], R3 ;  /* 0x0001980301007387 */ /* 0x000fe80000100800 */
[----:B------:R-:W4:Y:S04]  /*a9c0*/  LDL.LU R5, [R1+0x10c] ;  /* 0x00010c0001057983 */ /* 0x000f280000300800 */
[----:B------:R0:W-:Y:S04]  /*a9d0*/  STL [R1+0x194], R2 ;  /* 0x0001940201007387 */ /* 0x0001e80000100800 */
[----:B------:R-:W4:Y:S04]  /*a9e0*/  LDL.LU R23, [R1+0x144] ;  /* 0x0001440001177983 */ /* 0x000f280000300800 */
[----:B------:R-:W4:Y:S04]  /*a9f0*/  LDL.LU R20, [R1+0x148] ;  /* 0x0001480001147983 */ /* 0x000f280000300800 */
[----:B------:R-:W4:Y:S01]  /*aa00*/  LDL.LU R4, [R1+0x14c] ;  /* 0x00014c0001047983 */ /* 0x000f220000300800 */
[----:B0-----:R-:W-:-:S03]  /*aa10*/  SEL R2, R29, R21, !P2 ;  /* 0x000000151d027207 */ /* 0x001fc60005000000 */
[----:B------:R-:W4:Y:S01]  /*aa20*/  LDL.LU R21, [R1+0x150] ;  /* 0x0001500001157983 */ /* 0x000f220000300800 */
[----:B------:R-:W-:-:S03]  /*aa30*/  SEL R3, R29, R11, !P2 ;  /* 0x0000000b1d037207 */ /* 0x000fc60005000000 */
[----:B------:R2:W-:Y:S02]  /*aa40*/  STL [R1+0x190], R2 ;  /* 0x0001900201007387 */ /* 0x0005e40000100800 */
[C---:B--2---:R-:W-:Y:S02]  /*aa50*/  SEL R2, R29.reuse, R13, !P2 ;  /* 0x0000000d1d027207 */ /* 0x044fe40005000000 */
[----:B------:R-:W2:Y:S04]  /*aa60*/  LDL.LU R13, [R1+0x1e4] ;  /* 0x0001e400010d7983 */ /* 0x000ea80000300800 */
[----:B------:R3:W-:Y:S04]  /*aa70*/  STL [R1+0x18c], R3 ;  /* 0x00018c0301007387 */ /* 0x0007e80000100800 */
[----:B------:R0:W-:Y:S01]  /*aa80*/  STL [R1+0x188], R2 ;  /* 0x0001880201007387 */ /* 0x0001e20000100800 */
[----:B---3--:R-:W-:-:S02]  /*aa90*/  SEL R3, R29, R26, !P2 ;  /* 0x0000001a1d037207 */ /* 0x008fc40005000000 */
[----:B0-----:R-:W-:-:S03]  /*aaa0*/  SEL R2, R29, R27, !P2 ;  /* 0x0000001b1d027207 */ /* 0x001fc60005000000 */
[----:B------:R5:W-:Y:S01]  /*aab0*/  STL [R1+0x184], R3 ;  /* 0x0001840301007387 */ /* 0x000be20000100800 */
[----:B------:R-:W-:-:S03]  /*aac0*/  SEL R11, R29, R22, !P2 ;  /* 0x000000161d0b7207 */ /* 0x000fc60005000000 */
[----:B------:R0:W-:Y:S01]  /*aad0*/  STL [R1+0x180], R2 ;  /* 0x0001800201007387 */ /* 0x0001e20000100800 */
[----:B-----5:R-:W-:-:S03]  /*aae0*/  SEL R3, R29, R19, !P2 ;  /* 0x000000131d037207 */ /* 0x020fc60005000000 */
[----:B0-----:R-:W3:Y:S04]  /*aaf0*/  LDL.LU R2, [R1+0x120] ;  /* 0x0001200001027983 */ /* 0x001ee80000300800 */
[----:B------:R-:W-:Y:S04]  /*ab00*/  STL [R1+0x17c], R11 ;  /* 0x00017c0b01007387 */ /* 0x000fe80000100800 */
[----:B------:R-:W5:Y:S04]  /*ab10*/  LDL.LU R28, [R1+0x138] ;  /* 0x00013800011c7983 */ /* 0x000f680000300800 */
[----:B------:R0:W-:Y:S04]  /*ab20*/  STL [R1+0x178], R3 ;  /* 0x0001780301007387 */ /* 0x0001e80000100800 */
[----:B0-----:R-:W5:Y:S04]  /*ab30*/  LDL.LU R3, [R1+0x140] ;  /* 0x0001400001037983 */ /* 0x001f680000300800 */
[----:B------:R-:W5:Y:S04]  /*ab40*/  LDL.LU R27, [R1+0x13c] ;  /* 0x00013c00011b7983 */ /* 0x000f680000300800 */
[----:B------:R-:W5:Y:S04]  /*ab50*/  LDL.LU R22, [R1+0x124] ;  /* 0x0001240001167983 */ /* 0x000f680000300800 */
[----:B------:R-:W5:Y:S01]  /*ab60*/  LDL.LU R19, [R1+0x134] ;  /* 0x0001340001137983 */ /* 0x000f620000300800 */
[----:B----4-:R-:W-:-:S05]  /*ab70*/  SEL R12, R29, R12, !P2 ;  /* 0x0000000c1d0c7207 */ /* 0x010fca0005000000 */
[----:B------:R-:W-:Y:S01]  /*ab80*/  STL [R1+0x174], R12 ;  /* 0x0001740c01007387 */ /* 0x000fe20000100800 */
[----:B------:R-:W-:-:S03]  /*ab90*/  SEL R11, R29, R7, !P2 ;  /* 0x000000071d0b7207 */ /* 0x000fc60005000000 */
[----:B------:R-:W4:Y:S04]  /*aba0*/  LDL.LU R16, [R1+0x128] ;  /* 0x0001280001107983 */ /* 0x000f280000300800 */
[----:B------:R0:W-:Y:S01]  /*abb0*/  STL [R1+0x170], R11 ;  /* 0x0001700b01007387 */ /* 0x0001e20000100800 */
[----:B------:R-:W-:-:S03]  /*abc0*/  SEL R7, R29, R14, !P2 ;  /* 0x0000000e1d077207 */ /* 0x000fc60005000000 */
[----:B------:R-:W4:Y:S04]  /*abd0*/  LDL.LU R24, [R1+0x130] ;  /* 0x0001300001187983 */ /* 0x000f280000300800 */
[----:B------:R1:W-:Y:S04]  /*abe0*/  STL [R1+0x16c], R7 ;  /* 0x00016c0701007387 */ /* 0x0003e80000100800 */
[----:B------:R-:W4:Y:S04]  /*abf0*/  LDL.LU R25, [R1+0x12c] ;  /* 0x00012c0001197983 */ /* 0x000f280000300800 */
[----:B0-----:R-:W4:Y:S04]  /*ac00*/  LDL.LU R11, [R1+0x1e0] ;  /* 0x0001e000010b7983 */ /* 0x001f280000300800 */
[----:B------:R-:W4:Y:S04]  /*ac10*/  LDL.LU R26, [R1+0x11c] ;  /* 0x00011c00011a7983 */ /* 0x000f280000300800 */
[----:B------:R-:W4:Y:S04]  /*ac20*/  LDL.LU R12, [R1+0x118] ;  /* 0x00011800010c7983 */ /* 0x000f280000300800 */
[----:B-1----:R-:W4:Y:S04]  /*ac30*/  LDL.LU R7, [R1+0x114] ;  /* 0x0001140001077983 */ /* 0x002f280000300800 */
[----:B------:R-:W4:Y:S01]  /*ac40*/  LDL.LU R14, [R1+0x110] ;  /* 0x00011000010e7983 */ /* 0x000f220000300800 */
[----:B------:R-:W-:-:S05]  /*ac50*/  SEL R18, R29, R18, !P2 ;  /* 0x000000121d127207 */ /* 0x000fca0005000000 */
[----:B------:R0:W-:Y:S02]  /*ac60*/  STL [R1+0x168], R18 ;  /* 0x0001681201007387 */ /* 0x0001e40000100800 */
[C---:B0-----:R-:W-:Y:S02]  /*ac70*/  SEL R18, R29.reuse, R5, !P2 ;  /* 0x000000051d127207 */ /* 0x041fe40005000000 */
[C---:B------:R-:W-:Y:S02]  /*ac80*/  SEL R23, R29.reuse, R23, !P2 ;  /* 0x000000171d177207 */ /* 0x040fe40005000000 */
[C---:B------:R-:W-:Y:S01]  /*ac90*/  SEL R5, R29.reuse, R20, !P2 ;  /* 0x000000141d057207 */ /* 0x040fe20005000000 */
[----:B------:R0:W-:Y:S04]  /*aca0*/  STL [R1+0x164], R18 ;  /* 0x0001641201007387 */ /* 0x0001e80000100800 */
[----:B------:R-:W-:Y:S01]  /*acb0*/  STL [R1+0x160], R23 ;  /* 0x0001601701007387 */ /* 0x000fe20000100800 */
[----:B0-----:R-:W-:-:S03]  /*acc0*/  SEL R18, R29, R4, !P2 ;  /* 0x000000041d127207 */ /* 0x001fc60005000000 */
[----:B------:R-:W4:Y:S04]  /*acd0*/  LDL.LU R4, [R1+0x108] ;  /* 0x0001080001047983 */ /* 0x000f280000300800 */
[----:B------:R0:W-:Y:S04]  /*ace0*/  STL [R1+0x15c], R5 ;  /* 0x00015c0501007387 */ /* 0x0001e80000100800 */
[----:B------:R1:W-:Y:S01]  /*acf0*/  STL [R1+0x158], R18 ;  /* 0x0001581201007387 */ /* 0x0003e20000100800 */
[----:B0-----:R-:W-:-:S03]  /*ad00*/  SEL R5, R29, R21, !P2 ;  /* 0x000000151d057207 */ /* 0x001fc60005000000 */
[----:B-1----:R-:W4:Y:S04]  /*ad10*/  LDL.LU R18, [R1+0x104] ;  /* 0x0001040001127983 */ /* 0x002f280000300800 */
[----:B------:R-:W4:Y:S04]  /*ad20*/  LDL.LU R21, [R1+0xfc] ;  /* 0x0000fc0001157983 */ /* 0x000f280000300800 */
[----:B------:R0:W-:Y:S04]  /*ad30*/  STL [R1+0x154], R5 ;  /* 0x0001540501007387 */ /* 0x0001e80000100800 */
[----:B0-----:R-:W4:Y:S04]  /*ad40*/  LDL.LU R5, [R1+0xe8] ;  /* 0x0000e80001057983 */ /* 0x001f280000300800 */
[----:B------:R-:W4:Y:S01]  /*ad50*/  LDL.LU R23, [R1+0xec] ;  /* 0x0000ec0001177983 */ /* 0x000f220000300800 */
[----:B--2---:R-:W-:-:S05]  /*ad60*/  SEL R13, R29, R13, !P2 ;  /* 0x0000000d1d0d7207 */ /* 0x004fca0005000000 */
[----:B------:R0:W-:Y:S04]  /*ad70*/  STL [R1+0x150], R13 ;  /* 0x0001500d01007387 */ /* 0x0001e80000100800 */
[----:B------:R-:W2:Y:S04]  /*ad80*/  LDL.LU R20, [R1+0xf8] ;  /* 0x0000f80001147983 */ /* 0x000ea80000300800 */
[----:B0-----:R-:W2:Y:S01]  /*ad90*/  LDL.LU R13, [R1+0xf0] ;  /* 0x0000f000010d7983 */ /* 0x001ea20000300800 */
[----:B---3--:R-:W-:-:S05]  /*ada0*/  SEL R2, R29, R2, !P2 ;  /* 0x000000021d027207 */ /* 0x008fca0005000000 */
[----:B------:R0:W-:Y:S01]  /*adb0*/  STL [R1+0x14c], R2 ;  /* 0x00014c0201007387 */ /* 0x0001e20000100800 */
[----:B-----5:R-:W-:-:S05]  /*adc0*/  SEL R28, R29, R28, !P2 ;  /* 0x0000001c1d1c7207 */ /* 0x020fca0005000000 */
[----:B------:R-:W-:Y:S01]  /*add0*/  STL [R1+0x148], R28 ;  /* 0x0001481c01007387 */ /* 0x000fe20000100800 */
[C---:B0-----:R-:W-:Y:S02]  /*ade0*/  SEL R2, R29.reuse, R3, !P2 ;  /* 0x000000031d027207 */ /* 0x041fe40005000000 */
[----:B------:R-:W-:-:S03]  /*adf0*/  SEL R27, R29, R27, !P2 ;  /* 0x0000001b1d1b7207 */ /* 0x000fc60005000000 */
[----:B------:R0:W-:Y:S01]  /*ae00*/  STL [R1+0x144], R2 ;  /* 0x0001440201007387 */ /* 0x0001e20000100800 */
[----:B------:R-:W-:-:S03]  /*ae10*/  SEL R3, R29, R22, !P2 ;  /* 0x000000161d037207 */ /* 0x000fc60005000000 */
[----:B------:R1:W-:Y:S01]  /*ae20*/  STL [R1+0x140], R27 ;  /* 0x0001401b01007387 */ /* 0x0003e20000100800 */
[----:B0-----:R-:W-:-:S03]  /*ae30*/  SEL R2, R29, R19, !P2 ;  /* 0x000000131d027207 */ /* 0x001fc60005000000 */
[----:B-1----:R-:W3:Y:S04]  /*ae40*/  LDL.LU R27, [R1+0xf4] ;  /* 0x0000f400011b7983 */ /* 0x002ee80000300800 */
[----:B------:R4:W-:Y:S04]  /*ae50*/  STL [R1+0x13c], R3 ;  /* 0x00013c0301007387 */ /* 0x0009e80000100800 */
[----:B------:R-:W5:Y:S04]  /*ae60*/  LDL.LU R22, [R1+0x1dc] ;  /* 0x0001dc0001167983 */ /* 0x000f680000300800 */
[----:B------:R0:W-:Y:S04]  /*ae70*/  STL [R1+0x138], R2 ;  /* 0x0001380201007387 */ /* 0x0001e80000100800 */
[----:B------:R-:W5:Y:S01]  /*ae80*/  LDL.LU R19, [R1+0xe4] ;  /* 0x0000e40001137983 */ /* 0x000f620000300800 */
[----:B----4-:R-:W-:-:S02]  /*ae90*/  SEL R3, R29, R16, !P2 ;  /* 0x000000101d037207 */ /* 0x010fc40005000000 */
[----:B------:R-:W-:-:S03]  /*aea0*/  SEL R16, R29, R24, !P2 ;  /* 0x000000181d107207 */ /* 0x000fc60005000000 */
[----:B------:R1:W-:Y:S01]  /*aeb0*/  STL [R1+0x134], R3 ;  /* 0x0001340301007387 */ /* 0x0003e20000100800 */
[----:B0-----:R-:W-:-:S03]  /*aec0*/  SEL R2, R29, R25, !P2 ;  /* 0x000000191d027207 */ /* 0x001fc60005000000 */
[----:B------:R-:W-:Y:S01]  /*aed0*/  STL [R1+0x130], R16 ;  /* 0x0001301001007387 */ /* 0x000fe20000100800 */
[----:B-1----:R-:W-:-:S03]  /*aee0*/  SEL R3, R29, R11, !P2 ;  /* 0x0000000b1d037207 */ /* 0x002fc60005000000 */
[----:B------:R0:W-:Y:S01]  /*aef0*/  STL [R1+0x12c], R2 ;  /* 0x00012c0201007387 */ /* 0x0001e20000100800 */
[----:B------:R-:W-:-:S03]  /*af00*/  SEL R11, R29, R26, !P2 ;  /* 0x0000001a1d0b7207 */ /* 0x000fc60005000000 */
[----:B------:R1:W-:Y:S01]  /*af10*/  STL [R1+0x128], R3 ;  /* 0x0001280301007387 */ /* 0x0003e20000100800 */
[----:B0-----:R-:W-:-:S03]  /*af20*/  SEL R2, R29, R12, !P2 ;  /* 0x0000000c1d027207 */ /* 0x001fc60005000000 */
[----:B------:R-:W-:Y:S01]  /*af30*/  STL [R1+0x124], R11 ;  /* 0x0001240b01007387 */ /* 0x000fe20000100800 */
[----:B-1----:R-:W-:-:S03]  /*af40*/  SEL R3, R29, R7, !P2 ;  /* 0x000000071d037207 */ /* 0x002fc60005000000 */
[----:B------:R0:W-:Y:S01]  /*af50*/  STL [R1+0x120], R2 ;  /* 0x0001200201007387 */ /* 0x0001e20000100800 */
[----:B------:R-:W-:-:S03]  /*af60*/  SEL R7, R29, R14, !P2 ;  /* 0x0000000e1d077207 */ /* 0x000fc60005000000 */
[----:B0-----:R-:W4:Y:S04]  /*af70*/  LDL.LU R2, [R1+0xe0] ;  /* 0x0000e00001027983 */ /* 0x001f280000300800 */
[----:B------:R0:W-:Y:S04]  /*af80*/  STL [R1+0x11c], R3 ;  /* 0x00011c0301007387 */ /* 0x0001e80000100800 */
[----:B0-----:R-:W4:Y:S04]  /*af90*/  LDL.LU R3, [R1+0xdc] ;  /* 0x0000dc0001037983 */ /* 0x001f280000300800 */
[----:B------:R0:W-:Y:S04]  /*afa0*/  STL [R1+0x118], R7 ;  /* 0x0001180701007387 */ /* 0x0001e80000100800 */
[----:B------:R-:W4:Y:S04]  /*afb0*/  LDL.LU R12, [R1+0xd8] ;  /* 0x0000d800010c7983 */ /* 0x000f280000300800 */
[----:B0-----:R-:W4:Y:S01]  /*afc0*/  LDL.LU R7, [R1+0xd4] ;  /* 0x0000d40001077983 */ /* 0x001f220000300800 */
[----:B------:R-:W-:-:S03]  /*afd0*/  SEL R11, R29, R4, !P2 ;  /* 0x000000041d0b7207 */ /* 0x000fc60005000000 */
[----:B------:R-:W4:Y:S04]  /*afe0*/  LDL.LU R14, [R1+0xd0] ;  /* 0x0000d000010e7983 */ /* 0x000f280000300800 */
[----:B------:R-:W4:Y:S04]  /*aff0*/  LDL.LU R4, [R1+0xcc] ;  /* 0x0000cc0001047983 */ /* 0x000f280000300800 */
[----:B------:R0:W-:Y:S02]  /*b000*/  STL [R1+0x114], R11 ;  /* 0x0001140b01007387 */ /* 0x0001e40000100800 */
[----:B0-----:R-:W-:-:S02]  /*b010*/  SEL R11, R29, R21, !P2 ;  /* 0x000000151d0b7207 */ /* 0x001fc40005000000 */
[----:B------:R-:W4:Y:S01]  /*b020*/  LDL.LU R21, [R1+0xc8] ;  /* 0x0000c80001157983 */ /* 0x000f220000300800 */
[----:B------:R-:W-:-:S05]  /*b030*/  SEL R16, R29, R18, !P2 ;  /* 0x000000121d107207 */ /* 0x000fca0005000000 */
[----:B------:R0:W-:Y:S01]  /*b040*/  STL [R1+0x110], R16 ;  /* 0x0001101001007387 */ /* 0x0001e20000100800 */
[----:B------:R-:W-:-:S03]  /*b050*/  SEL R5, R29, R5, !P2 ;  /* 0x000000051d057207 */ /* 0x000fc60005000000 */
[----:B------:R-:W-:Y:S01]  /*b060*/  STL [R1+0x10c], R11 ;  /* 0x00010c0b01007387 */ /* 0x000fe20000100800 */
[----:B0-----:R-:W-:-:S03]  /*b070*/  SEL R16, R29, R23, !P2 ;  /* 0x000000171d107207 */ /* 0x001fc60005000000 */
[----:B------:R-:W-:Y:S04]  /*b080*/  STL [R1+0x108], R5 ;  /* 0x0001080501007387 */ /* 0x000fe80000100800 */
[----:B------:R0:W-:Y:S04]  /*b090*/  STL [R1+0x104], R16 ;  /* 0x0001041001007387 */ /* 0x0001e80000100800 */
[----:B0-----:R-:W4:Y:S01]  /*b0a0*/  LDL.LU R16, [R1+0xc4] ;  /* 0x0000c40001107983 */ /* 0x001f220000300800 */
[C---:B--2---:R-:W-:Y:S02]  /*b0b0*/  SEL R11, R29.reuse, R20, !P2 ;  /* 0x000000141d0b7207 */ /* 0x044fe40005000000 */
[----:B------:R-:W-:-:S03]  /*b0c0*/  SEL R5, R29, R13, !P2 ;  /* 0x0000000d1d057207 */ /* 0x000fc60005000000 */
[----:B------:R3:W-:Y:S04]  /*b0d0*/  STL [R1+0xfc], R11 ;  /* 0x0000fc0b01007387 */ /* 0x0007e80000100800 */
[----:B------:R-:W2:Y:S04]  /*b0e0*/  LDL.LU R24, [R1+0xc0] ;  /* 0x0000c00001187983 */ /* 0x000ea80000300800 */
[----:B------:R-:W-:Y:S04]  /*b0f0*/  STL [R1+0xf8], R5 ;  /* 0x0000f80501007387 */ /* 0x000fe80000100800 */
[----:B------:R-:W2:Y:S04]  /*b100*/  LDL.LU R25, [R1+0xbc] ;  /* 0x0000bc0001197983 */ /* 0x000ea80000300800 */
[----:B------:R-:W2:Y:S04]  /*b110*/  LDL.LU R23, [R1+0xb8] ;  /* 0x0000b80001177983 */ /* 0x000ea80000300800 */
[----:B------:R-:W2:Y:S04]  /*b120*/  LDL.LU R20, [R1+0xb4] ;  /* 0x0000b40001147983 */ /* 0x000ea80000300800 */
[----:B------:R-:W2:Y:S01]  /*b130*/  LDL.LU R13, [R1+0xb0] ;  /* 0x0000b000010d7983 */ /* 0x000ea20000300800 */
[----:B---3--:R-:W-:-:S05]  /*b140*/  SEL R11, R29, R27, !P2 ;  /* 0x0000001b1d0b7207 */ /* 0x008fca0005000000 */
[----:B------:R0:W-:Y:S01]  /*b150*/  STL [R1+0xf4], R11 ;  /* 0x0000f40b01007387 */ /* 0x0001e20000100800 */
[----:B-----5:R-:W-:-:S03]  /*b160*/  SEL R18, R29, R22, !P2 ;  /* 0x000000161d127207 */ /* 0x020fc60005000000 */
[----:B0-----:R-:W3:Y:S01]  /*b170*/  LDL.LU R11, [R1+0xac] ;  /* 0x0000ac00010b7983 */ /* 0x001ee20000300800 */
[----:B------:R-:W-:-:S03]  /*b180*/  SEL R5, R29, R19, !P2 ;  /* 0x000000131d057207 */ /* 0x000fc60005000000 */
[----:B------:R0:W-:Y:S04]  /*b190*/  STL [R1+0xf0], R18 ;  /* 0x0000f01201007387 */ /* 0x0001e80000100800 */
[----:B------:R-:W5:Y:S04]  /*b1a0*/  LDL.LU R26, [R1+0xa8] ;  /* 0x0000a800011a7983 */ /* 0x000f680000300800 */
[----:B------:R1:W-:Y:S04]  /*b1b0*/  STL [R1+0xec], R5 ;  /* 0x0000ec0501007387 */ /* 0x0003e80000100800 */
[----:B0-----:R-:W5:Y:S04]  /*b1c0*/  LDL.LU R18, [R1+0x9c] ;  /* 0x00009c0001127983 */ /* 0x001f680000300800 */
[----:B------:R-:W5:Y:S04]  /*b1d0*/  LDL.LU R28, [R1+0x94] ;  /* 0x00009400011c7983 */ /* 0x000f680000300800 */
[----:B-1----:R-:W5:Y:S04]  /*b1e0*/  LDL.LU R5, [R1+0x90] ;  /* 0x0000900001057983 */ /* 0x002f680000300800 */
[----:B------:R-:W5:Y:S04]  /*b1f0*/  LDL.LU R27, [R1+0x88] ;  /* 0x00008800011b7983 */ /* 0x000f680000300800 */
[----:B------:R-:W5:Y:S04]  /*b200*/  LDL.LU R22, [R1+0x84] ;  /* 0x0000840001167983 */ /* 0x000f680000300800 */
[----:B------:R-:W5:Y:S01]  /*b210*/  LDL.LU R19, [R1+0x80] ;  /* 0x0000800001137983 */ /* 0x000f620000300800 */
[----:B----4-:R-:W-:-:S05]  /*b220*/  SEL R2, R29, R2, !P2 ;  /* 0x000000021d027207 */ /* 0x010fca0005000000 */
[----:B------:R0:W-:Y:S02]  /*b230*/  STL [R1+0xe8], R2 ;  /* 0x0000e80201007387 */ /* 0x0001e40000100800 */
[----:B0-----:R-:W-:-:S05]  /*b240*/  SEL R2, R29, R3, !P2 ;  /* 0x000000031d027207 */ /* 0x001fca0005000000 */
[----:B------:R0:W-:Y:S01]  /*b250*/  STL [R1+0xe4], R2 ;  /* 0x0000e40201007387 */ /* 0x0001e20000100800 */
[C---:B------:R-:W-:Y:S02]  /*b260*/  SEL R3, R29.reuse, R12, !P2 ;  /* 0x0000000c1d037207 */ /* 0x040fe40005000000 */
[----:B------:R-:W-:-:S03]  /*b270*/  SEL R7, R29, R7, !P2 ;  /* 0x000000071d077207 */ /* 0x000fc60005000000 */
[----:B------:R1:W-:Y:S01]  /*b280*/  STL [R1+0xe0], R3 ;  /* 0x0000e00301007387 */ /* 0x0003e20000100800 */
[C---:B0-----:R-:W-:Y:S02]  /*b290*/  SEL R2, R29.reuse, R14, !P2 ;  /* 0x0000000e1d027207 */ /* 0x041fe40005000000 */
[C---:B------:R-:W-:Y:S01]  /*b2a0*/  SEL R4, R29.reuse, R4, !P2 ;  /* 0x000000041d047207 */ /* 0x040fe20005000000 */
[----:B-1----:R-:W4:Y:S04]  /*b2b0*/  LDL.LU R3, [R1+0x7c] ;  /* 0x00007c0001037983 */ /* 0x002f280000300800 */
[----:B------:R-:W-:Y:S04]  /*b2c0*/  STL [R1+0xdc], R7 ;  /* 0x0000dc0701007387 */ /* 0x000fe80000100800 */
[----:B------:R0:W-:Y:S04]  /*b2d0*/  STL [R1+0xd8], R2 ;  /* 0x0000d80201007387 */ /* 0x0001e80000100800 */
[----:B------:R-:W4:Y:S04]  /*b2e0*/  LDL.LU R12, [R1+0x78] ;  /* 0x00007800010c7983 */ /* 0x000f280000300800 */
[----:B0-----:R-:W4:Y:S04]  /*b2f0*/  LDL.LU R2, [R1+0x68] ;  /* 0x0000680001027983 */ /* 0x001f280000300800 */
[----:B------:R0:W-:Y:S04]  /*b300*/  STL [R1+0xd4], R4 ;  /* 0x0000d40401007387 */ /* 0x0001e80000100800 */
[----:B------:R-:W4:Y:S04]  /*b310*/  LDL.LU R7, [R1+0x64] ;  /* 0x0000640001077983 */ /* 0x000f280000300800 */
[----:B------:R-:W4:Y:S01]  /*b320*/  LDL.LU R14, [R1+0x50] ;  /* 0x00005000010e7983 */ /* 0x000f220000300800 */
[----:B0-----:R-:W-:-:S05]  /*b330*/  SEL R4, R29, R21, !P2 ;  /* 0x000000151d047207 */ /* 0x001fca0005000000 */
[----:B------:R0:W-:Y:S04]  /*b340*/  STL [R1+0xd0], R4 ;  /* 0x0000d00401007387 */ /* 0x0001e80000100800 */
[----:B0-----:R-:W4:Y:S04]  /*b350*/  LDL.LU R4, [R1+0x48] ;  /* 0x0000480001047983 */ /* 0x001f280000300800 */
[----:B------:R-:W4:Y:S01]  /*b360*/  LDL.LU R21, [R1] ;  /* 0x0000000001157983 */ /* 0x000f220000300800 */
[----:B------:R-:W-:-:S05]  /*b370*/  SEL R16, R29, R16, !P2 ;  /* 0x000000101d107207 */ /* 0x000fca0005000000 */
[----:B------:R0:W-:Y:S04]  /*b380*/  STL [R1+0xcc], R16 ;  /* 0x0000cc1001007387 */ /* 0x0001e80000100800 */
[----:B0-----:R-:W4:Y:S01]  /*b390*/  LDL.LU R16, [R1+0x2f5c] ;  /* 0x002f5c0001107983 */ /* 0x001f220000300800 */
[----:B--2---:R-:W-:-:S05]  /*b3a0*/  SEL R24, R29, R24, !P2 ;  /* 0x000000181d187207 */ /* 0x004fca0005000000 */
[----:B------:R0:W-:Y:S01]  /*b3b0*/  STL [R1+0xc8], R24 ;  /* 0x0000c81801007387 */ /* 0x0001e20000100800 */
[C---:B------:R-:W-:Y:S02]  /*b3c0*/  SEL R25, R29.reuse, R25, !P2 ;  /* 0x000000191d197207 */ /* 0x040fe40005000000 */
[C---:B------:R-:W-:Y:S01]  /*b3d0*/  SEL R23, R29.reuse, R23, !P2 ;  /* 0x000000171d177207 */ /* 0x040fe20005000000 */
[----:B0-----:R-:W2:Y:S01]  /*b3e0*/  LDL.LU R24, [R1+0x2f58] ;  /* 0x002f580001187983 */ /* 0x001ea20000300800 */
[----:B------:R-:W-:-:S03]  /*b3f0*/  SEL R20, R29, R20, !P2 ;  /* 0x000000141d147207 */ /* 0x000fc60005000000 */
[----:B------:R0:W-:Y:S01]  /*b400*/  STL [R1+0xc4], R25 ;  /* 0x0000c41901007387 */ /* 0x0001e20000100800 */
[----:B------:R-:W-:-:S03]  /*b410*/  SEL R13, R29, R13, !P2 ;  /* 0x0000000d1d0d7207 */ /* 0x000fc60005000000 */
[----:B0-----:R-:W2:Y:S04]  /*b420*/  LDL.LU R25, [R1+0x2f54] ;  /* 0x002f540001197983 */ /* 0x001ea80000300800 */
[----:B------:R0:W-:Y:S04]  /*b430*/  STL [R1+0xc0], R23 ;  /* 0x0000c01701007387 */ /* 0x0001e80000100800 */
[----:B0-----:R-:W2:Y:S04]  /*b440*/  LDL.LU R23, [R1+0x40] ;  /* 0x0000400001177983 */ /* 0x001ea80000300800 */
[----:B------:R0:W-:Y:S04]  /*b450*/  STL [R1+0xbc], R20 ;  /* 0x0000bc1401007387 */ /* 0x0001e80000100800 */
[----:B0-----:R-:W2:Y:S04]  /*b460*/  LDL.LU R20, [R1+0x44] ;  /* 0x0000440001147983 */ /* 0x001ea80000300800 */
[----:B------:R0:W-:Y:S01]  /*b470*/  STL [R1+0xb8], R13 ;  /* 0x0000b80d01007387 */ /* 0x0001e20000100800 */
[----:B---3--:R-:W-:-:S03]  /*b480*/  SEL R11, R29, R11, !P2 ;  /* 0x0000000b1d0b7207 */ /* 0x008fc60005000000 */
[----:B0-----:R-:W3:Y:S01]  /*b490*/  LDL.LU R13, [R1+0x100] ;  /* 0x00010000010d7983 */ /* 0x001ee20000300800 */
[----:B-----5:R-:W-:-:S03]  /*b4a0*/  SEL R26, R29, R26, !P2 ;  /* 0x0000001a1d1a7207 */ /* 0x020fc60005000000 */
[----:B------:R0:W-:Y:S01]  /*b4b0*/  STL [R1+0xb4], R11 ;  /* 0x0000b40b01007387 */ /* 0x0001e20000100800 */
[----:B------:R-:W-:-:S03]  /*b4c0*/  SEL R18, R29, R18, !P2 ;  /* 0x000000121d127207 */ /* 0x000fc60005000000 */
[----:B0-----:R-:W5:Y:S01]  /*b4d0*/  LDL.LU R11, [R1+0x2f50] ;  /* 0x002f5000010b7983 */ /* 0x001f620000300800 */
[----:B------:R-:W-:-:S03]  /*b4e0*/  SEL R28, R29, R28, !P2 ;  /* 0x0000001c1d1c7207 */ /* 0x000fc60005000000 */
[----:B------:R0:W-:Y:S04]  /*b4f0*/  STL [R1+0xb0], R26 ;  /* 0x0000b01a01007387 */ /* 0x0001e80000100800 */
[----:B0-----:R-:W5:Y:S04]  /*b500*/  LDL.LU R26, [R1+0x2f4c] ;  /* 0x002f4c00011a7983 */ /* 0x001f680000300800 */
[----:B------:R0:W-:Y:S01]  /*b510*/  STL [R1+0xac], R18 ;  /* 0x0000ac1201007387 */ /* 0x0001e20000100800 */
[C---:B------:R-:W-:Y:S02]  /*b520*/  SEL R22, R29.reuse, R22, !P2 ;  /* 0x000000161d167207 */ /* 0x040fe40005000000 */
[C---:B------:R-:W-:Y:S01]  /*b530*/  SEL R19, R29.reuse, R19, !P2 ;  /* 0x000000131d137207 */ /* 0x040fe20005000000 */
[----:B0-----:R-:W5:Y:S04]  /*b540*/  LDL.LU R18, [R1+0x2f48] ;  /* 0x002f480001127983 */ /* 0x001f680000300800 */
[----:B------:R0:W-:Y:S02]  /*b550*/  STL [R1+0xa8], R28 ;  /* 0x0000a81c01007387 */ /* 0x0001e40000100800 */
[----:B0-----:R-:W-:-:S02]  /*b560*/  SEL R28, R29, R5, !P2 ;  /* 0x000000051d1c7207 */ /* 0x001fc40005000000 */
[----:B------:R-:W-:-:S03]  /*b570*/  SEL R5, R29, R27, !P2 ;  /* 0x0000001b1d057207 */ /* 0x000fc60005000000 */
[----:B------:R-:W-:Y:S04]  /*b580*/  STL [R1+0x9c], R28 ;  /* 0x00009c1c01007387 */ /* 0x000fe80000100800 */
[----:B------:R0:W-:Y:S04]  /*b590*/  STL [R1+0x98], R5 ;  /* 0x0000980501007387 */ /* 0x0001e80000100800 */
[----:B0-----:R-:W5:Y:S04]  /*b5a0*/  LDL.LU R5, [R1+0xa0] ;  /* 0x0000a00001057983 */ /* 0x001f680000300800 */
[----:B------:R0:W-:Y:S04]  /*b5b0*/  STL [R1+0x94], R22 ;  /* 0x0000941601007387 */ /* 0x0001e80000100800 */
[----:B------:R-:W5:Y:S04]  /*b5c0*/  LDL.LU R27, [R1+0xa4] ;  /* 0x0000a400011b7983 */ /* 0x000f680000300800 */
[----:B------:R1:W-:Y:S04]  /*b5d0*/  STL [R1+0x90], R19 ;  /* 0x0000901301007387 */ /* 0x0003e80000100800 */
[----:B0-----:R-:W5:Y:S04]  /*b5e0*/  LDL.LU R22, [R1+0x4c] ;  /* 0x00004c0001167983 */ /* 0x001f680000300800 */
[----:B-1----:R-:W5:Y:S04]  /*b5f0*/  LDL.LU R19, [R1+0x5c] ;  /* 0x00005c0001137983 */ /* 0x002f680000300800 */
[----:B------:R-:W5:Y:S01]  /*b600*/  LDL.LU R28, [R1+0x6c] ;  /* 0x00006c00011c7983 */ /* 0x000f620000300800 */
[----:B----4-:R-:W-:-:S05]  /*b610*/  SEL R3, R29, R3, !P2 ;  /* 0x000000031d037207 */ /* 0x010fca0005000000 */
[----:B------:R0:W-:Y:S01]  /*b620*/  STL [R1+0x8c], R3 ;  /* 0x00008c0301007387 */ /* 0x0001e20000100800 */
[----:B------:R-:W-:-:S03]  /*b630*/  SEL R12, R29, R12, !P2 ;  /* 0x0000000c1d0c7207 */ /* 0x000fc60005000000 */
[----:B0-----:R-:W4:Y:S01]  /*b640*/  LDL.LU R3, [R1+0x74] ;  /* 0x0000740001037983 */ /* 0x001f220000300800 */
[----:B------:R-:W-:-:S03]  /*b650*/  SEL R2, R29, R2, !P2 ;  /* 0x000000021d027207 */ /* 0x000fc60005000000 */
[----:B------:R0:W-:Y:S01]  /*b660*/  STL [R1+0x88], R12 ;  /* 0x0000880c01007387 */ /* 0x0001e20000100800 */
[----:B------:R-:W-:-:S03]  /*b670*/  SEL R7, R29, R7, !P2 ;  /* 0x000000071d077207 */ /* 0x000fc60005000000 */
[----:B0-----:R-:W4:Y:S01]  /*b680*/  LDL.LU R12, [R1+0x2f44] ;  /* 0x002f4400010c7983 */ /* 0x001f220000300800 */
[----:B------:R-:W-:-:S03]  /*b690*/  SEL R14, R29, R14, !P2 ;  /* 0x0000000e1d0e7207 */ /* 0x000fc60005000000 */
[----:B------:R0:W-:Y:S04]  /*b6a0*/  STL [R1+0x84], R2 ;  /* 0x0000840201007387 */ /* 0x0001e80000100800 */
[----:B0-----:R-:W4:Y:S01]  /*b6b0*/  LDL.LU R2, [R1+0x54] ;  /* 0x0000540001027983 */ /* 0x001f220000300800 */
[----:B------:R-:W-:-:S03]  /*b6c0*/  SEL R4, R29, R4, !P2 ;  /* 0x000000041d047207 */ /* 0x000fc60005000000 */
[----:B------:R0:W-:Y:S01]  /*b6d0*/  STL [R1+0x80], R7 ;  /* 0x0000800701007387 */ /* 0x0001e20000100800 */
[----:B------:R-:W-:-:S03]  /*b6e0*/  SEL R21, R29, R21, !P2 ;  /* 0x000000151d157207 */ /* 0x000fc60005000000 */
[----:B0-----:R-:W5:Y:S04]  /*b6f0*/  LDL.LU R7, [R1+0x2f40] ;  /* 0x002f400001077983 */ /* 0x001f680000300800 */
[----:B------:R0:W-:Y:S04]  /*b700*/  STL [R1+0x7c], R14 ;  /* 0x00007c0e01007387 */ /* 0x0001e80000100800 */
[----:B0-----:R-:W4:Y:S04]  /*b710*/  LDL.LU R14, [R1+0x2f3c] ;  /* 0x002f3c00010e7983 */ /* 0x001f280000300800 */
[----:B------:R0:W-:Y:S04]  /*b720*/  STL [R1+0x78], R4 ;  /* 0x0000780401007387 */ /* 0x0001e80000100800 */
[----:B0-----:R-:W5:Y:S04]  /*b730*/  LDL.LU R4, [R1+0x2f38] ;  /* 0x002f380001047983 */ /* 0x001f680000300800 */
[----:B------:R0:W-:Y:S04]  /*b740*/  STL [R1+0x68], R21 ;  /* 0x0000681501007387 */ /* 0x0001e80000100800 */
[----:B0-----:R-:W5:Y:S01]  /*b750*/  LDL.LU R21, [R1+0x2f34] ;  /* 0x002f340001157983 */ /* 0x001f620000300800 */
[----:B--2---:R-:W-:-:S02]  /*b760*/  SEL R23, R29, R23, !P2 ;  /* 0x000000171d177207 */ /* 0x004fc40005000000 */
[C---:B------:R-:W-:Y:S02]  /*b770*/  SEL R20, R29.reuse, R20, !P2 ;  /* 0x000000141d147207 */ /* 0x040fe40005000000 */
[C---:B---3--:R-:W-:Y:S02]  /*b780*/  SEL R13, R29.reuse, R13, !P2 ;  /* 0x0000000d1d0d7207 */ /* 0x048fe40005000000 */
[C---:B----4-:R-:W-:Y:S02]  /*b790*/  SEL R14, R29.reuse, R14, !P2 ;  /* 0x0000000e1d0e7207 */ /* 0x050fe40005000000 */
[C---:B-----5:R-:W-:Y:S02]  /*b7a0*/  SEL R4, R29.reuse, R4, !P2 ;  /* 0x000000041d047207 */ /* 0x060fe40005000000 */
[----:B------:R-:W-:-:S05]  /*b7b0*/  SEL R21, R29, R21, !P2 ;  /* 0x000000151d157207 */ /* 0x000fca0005000000 */
[----:B------:R0:W-:Y:S04]  /*b7c0*/  STL [R1+0x64], R21 ;  /* 0x0000641501007387 */ /* 0x0001e80000100800 */
[----:B0-----:R-:W2:Y:S04]  /*b7d0*/  LDL.LU R21, [R1+0x2c] ;  /* 0x00002c0001157983 */ /* 0x001ea80000300800 */
[----:B------:R0:W-:Y:S04]  /*b7e0*/  STL [R1+0x58], R4 ;  /* 0x0000580401007387 */ /* 0x0001e80000100800 */
[----:B0-----:R-:W3:Y:S04]  /*b7f0*/  LDL.LU R4, [R1+0x30] ;  /* 0x0000300001047983 */ /* 0x001ee80000300800 */
[----:B------:R0:W-:Y:S04]  /*b800*/  STL [R1+0x50], R14 ;  /* 0x0000500e01007387 */ /* 0x0001e80000100800 */
[----:B0-----:R-:W4:Y:S04]  /*b810*/  LDL.LU R14, [R1+0x38] ;  /* 0x00003800010e7983 */ /* 0x001f280000300800 */
[----:B------:R0:W-:Y:S04]  /*b820*/  STL [R1+0x48], R23 ;  /* 0x0000481701007387 */ /* 0x0001e80000100800 */
[----:B0-----:R-:W5:Y:S04]  /*b830*/  LDL.LU R23, [R1+0x2f30] ;  /* 0x002f300001177983 */ /* 0x001f680000300800 */
[----:B------:R0:W-:Y:S04]  /*b840*/  STL [R1+0x44], R20 ;  /* 0x0000441401007387 */ /* 0x0001e80000100800 */
[----:B0-----:R-:W2:Y:S04]  /*b850*/  LDL.LU R20, [R1+0x2f2c] ;  /* 0x002f2c0001147983 */ /* 0x001ea80000300800 */
[----:B------:R0:W-:Y:S04]  /*b860*/  STL [R1+0x40], R13 ;  /* 0x0000400d01007387 */ /* 0x0001e80000100800 */
[----:B0-----:R-:W3:Y:S01]  /*b870*/  LDL.LU R13, [R1+0x2f28] ;  /* 0x002f2800010d7983 */ /* 0x001ee20000300800 */
[----:B------:R-:W-:-:S02]  /*b880*/  SEL R7, R29, R7, !P2 ;  /* 0x000000071d077207 */ /* 0x000fc40005000000 */
[C---:B------:R-:W-:Y:S02]  /*b890*/  SEL R5, R29.reuse, R5, !P2 ;  /* 0x000000051d057207 */ /* 0x040fe40005000000 */
[C---:B------:R-:W-:Y:S02]  /*b8a0*/  SEL R27, R29.reuse, R27, !P2 ;  /* 0x0000001b1d1b7207 */ /* 0x040fe40005000000 */
[C---:B------:R-:W-:Y:S02]  /*b8b0*/  SEL R22, R29.reuse, R22, !P2 ;  /* 0x000000161d167207 */ /* 0x040fe40005000000 */
[C---:B------:R-:W-:Y:S02]  /*b8c0*/  SEL R19, R29.reuse, R19, !P2 ;  /* 0x000000131d137207 */ /* 0x040fe40005000000 */
[C---:B-----5:R-:W-:Y:S02]  /*b8d0*/  SEL R23, R29.reuse, R23, !P2 ;  /* 0x000000171d177207 */ /* 0x060fe40005000000 */
[----:B--2---:R-:W-:-:S02]  /*b8e0*/  SEL R20, R29, R20, !P2 ;  /* 0x000000141d147207 */ /* 0x004fc40005000000 */
[----:B---3--:R-:W-:-:S05]  /*b8f0*/  SEL R13, R29, R13, !P2 ;  /* 0x0000000d1d0d7207 */ /* 0x008fca0005000000 */
[----:B------:R0:W-:Y:S04]  /*b900*/  STL [R1+0x28], R13 ;  /* 0x0000280d01007387 */ /* 0x0001e80000100800 */
[----:B0-----:R-:W2:Y:S04]  /*b910*/  LDL.LU R13, [R1+0x34] ;  /* 0x00003400010d7983 */ /* 0x001ea80000300800 */
[----:B------:R0:W-:Y:S04]  /*b920*/  STL [R1+0x24], R20 ;  /* 0x0000241401007387 */ /* 0x0001e80000100800 */
[----:B0-----:R-:W3:Y:S04]  /*b930*/  LDL.LU R20, [R1+0x3c] ;  /* 0x00003c0001147983 */ /* 0x001ee80000300800 */
[----:B------:R0:W-:Y:S04]  /*b940*/  STL [R1+0x20], R23 ;  /* 0x0000201701007387 */ /* 0x0001e80000100800 */
[----:B0-----:R-:W5:Y:S04]  /*b950*/  LDL.LU R23, [R1+0x70] ;  /* 0x0000700001177983 */ /* 0x001f680000300800 */
[----:B------:R0:W-:Y:S04]  /*b960*/  STL [R1+0x1c], R7 ;  /* 0x00001c0701007387 */ /* 0x0001e80000100800 */
[----:B0-----:R-:W3:Y:S04]  /*b970*/  LDL.LU R7, [R1+0x60] ;  /* 0x0000600001077983 */ /* 0x001ee80000300800 */
[----:B------:R0:W-:Y:S04]  /*b980*/  STL [R1+0x18], R5 ;  /* 0x0000180501007387 */ /* 0x0001e80000100800 */
[----:B0-----:R-:W5:Y:S04]  /*b990*/  LDL.LU R5, [R1+0x2f24] ;  /* 0x002f240001057983 */ /* 0x001f680000300800 */
[----:B------:R0:W-:Y:S04]  /*b9a0*/  STL [R1+0x14], R27 ;  /* 0x0000141b01007387 */ /* 0x0001e80000100800 */
[----:B0-----:R-:W5:Y:S04]  /*b9b0*/  LDL.LU R27, [R1+0x2f20] ;  /* 0x002f2000011b7983 */ /* 0x001f680000300800 */
[----:B------:R0:W-:Y:S04]  /*b9c0*/  STL [R1+0x10], R22 ;  /* 0x0000101601007387 */ /* 0x0001e80000100800 */
[----:B0-----:R-:W5:Y:S04]  /*b9d0*/  LDL.LU R22, [R1+0x2f1c] ;  /* 0x002f1c0001167983 */ /* 0x001f680000300800 */
[----:B------:R0:W-:Y:S04]  /*b9e0*/  STL [R1+0xc], R19 ;  /* 0x00000c1301007387 */ /* 0x0001e80000100800 */
[----:B0-----:R-:W5:Y:S01]  /*b9f0*/  LDL.LU R19, [R1+0x2f18] ;  /* 0x002f180001137983 */ /* 0x001f620000300800 */
[----:B------:R-:W-:-:S05]  /*ba00*/  SEL R28, R29, R28, !P2 ;  /* 0x0000001c1d1c7207 */ /* 0x000fca0005000000 */
[----:B------:R-:W-:Y:S01]  /*ba10*/  STL [R1+0x2e8c], R28 ;  /* 0x002e8c1c01007387 */ /* 0x000fe20000100800 */
[C---:B------:R-:W-:Y:S02]  /*ba20*/  SEL R3, R29.reuse, R3, !P2 ;  /* 0x000000031d037207 */ /* 0x040fe40005000000 */
[C---:B------:R-:W-:Y:S02]  /*ba30*/  SEL R2, R29.reuse, R2, !P2 ;  /* 0x000000021d027207 */ /* 0x040fe40005000000 */
[C---:B------:R-:W-:Y:S02]  /*ba40*/  SEL R4, R29.reuse, R4, !P2 ;  /* 0x000000041d047207 */ /* 0x040fe40005000000 */
[C---:B----4-:R-:W-:Y:S02]  /*ba50*/  SEL R14, R29.reuse, R14, !P2 ;  /* 0x0000000e1d0e7207 */ /* 0x050fe40005000000 */
[C---:B------:R-:W-:Y:S02]  /*ba60*/  SEL R12, R29.reuse, R12, !P2 ;  /* 0x0000000c1d0c7207 */ /* 0x040fe40005000000 */
[----:B------:R-:W-:-:S02]  /*ba70*/  SEL R18, R29, R18, !P2 ;  /* 0x000000121d127207 */ /* 0x000fc40005000000 */
[C---:B------:R-:W-:Y:S02]  /*ba80*/  SEL R26, R29.reuse, R26, !P2 ;  /* 0x0000001a1d1a7207 */ /* 0x040fe40005000000 */
[C---:B------:R-:W-:Y:S02]  /*ba90*/  SEL R11, R29.reuse, R11, !P2 ;  /* 0x0000000b1d0b7207 */ /* 0x040fe40005000000 */
[C---:B------:R-:W-:Y:S02]  /*baa0*/  SEL R25, R29.reuse, R25, !P2 ;  /* 0x000000191d197207 */ /* 0x040fe40005000000 */
[C---:B------:R-:W-:Y:S02]  /*bab0*/  SEL R24, R29.reuse, R24, !P2 ;  /* 0x000000181d187207 */ /* 0x040fe40005000000 */
[C---:B------:R-:W-:Y:S02]  /*bac0*/  SEL R16, R29.reuse, R16, !P2 ;  /* 0x000000101d107207 */ /* 0x040fe40005000000 */
[----:B------:R-:W-:-:S02]  /*bad0*/  SEL R17, R29, R17, !P2 ;  /* 0x000000111d117207 */ /* 0x000fc40005000000 */
[C---:B------:R-:W-:Y:S02]  /*bae0*/  SEL R10, R29.reuse, R10, !P2 ;  /* 0x0000000a1d0a7207 */ /* 0x040fe40005000000 */
[C---:B------:R-:W-:Y:S02]  /*baf0*/  SEL R15, R29.reuse, R15, !P2 ;  /* 0x0000000f1d0f7207 */ /* 0x040fe40005000000 */
[C---:B--2---:R-:W-:Y:S02]  /*bb00*/  SEL R13, R29.reuse, R13, !P2 ;  /* 0x0000000d1d0d7207 */ /* 0x044fe40005000000 */
[----:B---3--:R-:W-:-:S05]  /*bb10*/  SEL R7, R29, R7, !P2 ;  /* 0x000000071d077207 */ /* 0x008fca0005000000 */
[----:B------:R0:W-:Y:S02]  /*bb20*/  STL [R1+0x8], R7 ;  /* 0x0000080701007387 */ /* 0x0001e40000100800 */
[C---:B0-----:R-:W-:Y:S02]  /*bb30*/  SEL R7, R29.reuse, R20, !P2 ;  /* 0x000000141d077207 */ /* 0x041fe40005000000 */
[C---:B------:R-:W-:Y:S02]  /*bb40*/  SEL R20, R29.reuse, R21, !P2 ;  /* 0x000000151d147207 */ /* 0x040fe40005000000 */
[----:B------:R-:W0:Y:S01]  /*bb50*/  S2R R21, SR_TID.X ;  /* 0x0000000000157919 */ /* 0x000e220000002100 */
[----:B------:R1:W-:Y:S01]  /*bb60*/  STL [R1+0x2e90], R3 ;  /* 0x002e900301007387 */ /* 0x0003e20000100800 */
[C---:B-----5:R-:W-:Y:S01]  /*bb70*/  SEL R23, R29.reuse, R23, !P2 ;  /* 0x000000171d177207 */ /* 0x060fe20005000000 */
[----:B-1----:R-:W1:Y:S04]  /*bb80*/  LDC R3, c[0x0][0x23c] ;  /* 0x00008f00ff037b82 */ /* 0x002e680000000800 */
[----:B------:R-:W-:Y:S01]  /*bb90*/  STL [R1+0x2e94], R23 ;  /* 0x002e941701007387 */ /* 0x000fe20000100800 */
[----:B------:R-:W-:-:S03]  /*bba0*/  SEL R27, R29, R27, !P2 ;  /* 0x0000001b1d1b7207 */ /* 0x000fc60005000000 */
[----:B------:R-:W-:Y:S01]  /*bbb0*/  STL [R1+0x2e98], R2 ;  /* 0x002e980201007387 */ /* 0x000fe20000100800 */
[----:B------:R-:W-:-:S03]  /*bbc0*/  SEL R5, R29, R5, !P2 ;  /* 0x000000051d057207 */ /* 0x000fc60005000000 */
[----:B------:R-:W-:Y:S01]  /*bbd0*/  STL [R1+0x2e9c], R4 ;  /* 0x002e9c0401007387 */ /* 0x000fe20000100800 */
[----:B------:R-:W-:-:S03]  /*bbe0*/  SEL R22, R29, R22, !P2 ;  /* 0x000000161d167207 */ /* 0x000fc60005000000 */
[----:B------:R-:W-:Y:S04]  /*bbf0*/  STL [R1+0x2ea0], R7 ;  /* 0x002ea00701007387 */ /* 0x000fe80000100800 */
[----:B------:R-:W-:Y:S01]  /*bc00*/  STL [R1+0x2ea4], R13 ;  /* 0x002ea40d01007387 */ /* 0x000fe20000100800 */
[----:B------:R-:W-:-:S03]  /*bc10*/  SEL R19, R29, R19, !P2 ;  /* 0x000000131d137207 */ /* 0x000fc60005000000 */
[----:B------:R2:W-:Y:S04]  /*bc20*/  STL [R1+0x2ea8], R14 ;  /* 0x002ea80e01007387 */ /* 0x0005e80000100800 */
[----:B------:R-:W-:Y:S01]  /*bc30*/  STL [R1+0x2eac], R20 ;  /* 0x002eac1401007387 */ /* 0x000fe20000100800 */
[----:B0-----:R-:W-:-:S03]  /*bc40*/  LOP3.LUT R21, R21, 0x3f, RZ, 0xc0, !PT ;  /* 0x0000003f15157812 */ /* 0x001fc600078ec0ff */
[----:B------:R-:W-:Y:S04]  /*bc50*/  STL [R1+0x2eb0], R19 ;  /* 0x002eb01301007387 */ /* 0x000fe80000100800 */
[----:B------:R-:W-:Y:S04]  /*bc60*/  STL [R1+0x2eb4], R22 ;  /* 0x002eb41601007387 */ /* 0x000fe80000100800 */
[----:B------:R-:W-:Y:S04]  /*bc70*/  STL [R1+0x2eb8], R27 ;  /* 0x002eb81b01007387 */ /* 0x000fe80000100800 */
[----:B------:R-:W-:Y:S04]  /*bc80*/  STL [R1+0x2ebc], R5 ;  /* 0x002ebc0501007387 */ /* 0x000fe80000100800 */
[----:B------:R-:W-:Y:S01]  /*bc90*/  STL [R1+0x2ec0], R12 ;  /* 0x002ec00c01007387 */ /* 0x000fe20000100800 */
[----:B-1----:R-:W-:-:S03]  /*bca0*/  IMAD R28, R21, R3, RZ ;  /* 0x00000003151c7224 */ /* 0x002fc600078e02ff */
[----:B------:R-:W-:Y:S04]  /*bcb0*/  STL [R1+0x2ec4], R18 ;  /* 0x002ec41201007387 */ /* 0x000fe80000100800 */
[----:B------:R-:W-:Y:S04]  /*bcc0*/  STL [R1+0x2ec8], R26 ;  /* 0x002ec81a01007387 */ /* 0x000fe80000100800 */
[----:B------:R-:W-:Y:S04]  /*bcd0*/  STL [R1+0x2ecc], R11 ;  /* 0x002ecc0b01007387 */ /* 0x000fe80000100800 */
[----:B------:R-:W-:Y:S01]  /*bce0*/  STL [R1+0x2ed0], R25 ;  /* 0x002ed01901007387 */ /* 0x000fe20000100800 */
[----:B------:R-:W-:-:S03]  /*bcf0*/  SEL R29, R29, R9, !P2 ;  /* 0x000000091d1d7207 */ /* 0x000fc60005000000 */
[----:B------:R-:W-:Y:S01]  /*bd00*/  STL [R1+0x2ed4], R24 ;  /* 0x002ed41801007387 */ /* 0x000fe20000100800 */
[----:B------:R-:W-:-:S03]  /*bd10*/  LEA.HI.X.SX32 R9, R28, UR7, 0x1, P1 ;  /* 0x000000071c097c11 */ /* 0x000fc600088f0eff */
[----:B------:R-:W-:Y:S04]  /*bd20*/  STL [R1+0x2ed8], R16 ;  /* 0x002ed81001007387 */ /* 0x000fe80000100800 */
[----:B------:R-:W-:Y:S04]  /*bd30*/  STL [R1+0x2edc], R6 ;  /* 0x002edc0601007387 */ /* 0x000fe80000100800 */
[----:B------:R-:W-:Y:S04]  /*bd40*/  STL [R1+0x2ee0], R8 ;  /* 0x002ee00801007387 */ /* 0x000fe80000100800 */
[----:B------:R0:W-:Y:S04]  /*bd50*/  STL [R1+0x2ee4], R0 ;  /* 0x002ee40001007387 */ /* 0x0001e80000100800 */
[----:B------:R-:W-:Y:S04]  /*bd60*/  STL [R1+0x2ee8], R17 ;  /* 0x002ee81101007387 */ /* 0x000fe80000100800 */
[----:B------:R-:W-:Y:S04]  /*bd70*/  STL [R1+0x2eec], R10 ;  /* 0x002eec0a01007387 */ /* 0x000fe80000100800 */
[----:B------:R-:W-:Y:S04]  /*bd80*/  STL [R1+0x2ef0], R15 ;  /* 0x002ef00f01007387 */ /* 0x000fe80000100800 */
[----:B------:R-:W-:Y:S04]  /*bd90*/  STL [R1+0x2ef4], R29 ;  /* 0x002ef41d01007387 */ /* 0x000fe80000100800 */
[----:B------:R-:W-:Y:S04]  /*bda0*/  STL [R1+0x2e0c], R9 ;  /* 0x002e0c0901007387 */ /* 0x000fe80000100800 */
[----:B--2---:R-:W0:Y:S04]  /*bdb0*/  LDL.LU R14, [R1+0x1d8] ;  /* 0x0001d800010e7983 */ /* 0x004e280000300800 */
[----:B------:R-:W2:Y:S04]  /*bdc0*/  LDL.LU R13, [R1+0x1d4] ;  /* 0x0001d400010d7983 */ /* 0x000ea80000300800 */
[----:B------:R-:W3:Y:S04]  /*bdd0*/  LDL.LU R7, [R1+0x1d0] ;  /* 0x0001d00001077983 */ /* 0x000ee80000300800 */
[----:B------:R-:W4:Y:S04]  /*bde0*/  LDL.LU R4, [R1+0x1c8] ;  /* 0x0001c80001047983 */ /* 0x000f280000300800 */
[----:B------:R-:W5:Y:S04]  /*bdf0*/  LDL.LU R2, [R1+0x1c4] ;  /* 0x0001c40001027983 */ /* 0x000f680000300800 */
[----:B------:R-:W5:Y:S01]  /*be00*/  LDL.LU R23, [R1+0x1c0] ;  /* 0x0001c00001177983 */ /* 0x000f620000300800 */
[----:B------:R-:W-:-:S04]  /*be10*/  IMAD R21, R21, R3, RZ ;  /* 0x0000000315157224 */ /* 0x000fc800078e02ff */
[----:B------:R-:W-:Y:S02]  /*be20*/  IMAD R21, R3, 0x40, R21 ;  /* 0x0000004003157824 */ /* 0x000fe400078e0215 */
[----:B------:R-:W5:Y:S03]  /*be30*/  LDL.LU R3, [R1+0x1bc] ;  /* 0x0001bc0001037983 */ /* 0x000f660000300800 */
[----:B------:R-:W-:Y:S01]  /*be40*/  LEA.HI.X.SX32 R21, R21, UR7, 0x1, P4 ;  /* 0x0000000715157c11 */ /* 0x000fe2000a0f0eff */
[----:B------:R-:W5:Y:S01]  /*be50*/  LDL.LU R28, [R1+0x1b8] ;  /* 0x0001b800011c7983 */ /* 0x000f620000300800 */
[----:B------:R-:W-:-:S03]  /*be60*/  ULDC UR7, c[0x0][0x238] ;  /* 0x00008e0000077ab9 */ /* 0x000fc60000000800 */
[----:B------:R2:W-:Y:S01]  /*be70*/  STL [R1+0x2e10], R21 ;  /* 0x002e101501007387 */ /* 0x0005e20000100800 */
[----:B0-----:R-:W-:Y:S02]  /*be80*/  IMAD R0, R14, UR34, RZ ;  /* 0x000000220e007c24 */ /* 0x001fe4000f8e02ff */
[----:B--2---:R-:W-:Y:S02]  /*be90*/  IMAD R21, R13, UR34, RZ ;  /* 0x000000220d157c24 */ /* 0x004fe4000f8e02ff */
[----:B---3--:R-:W-:-:S03]  /*bea0*/  IMAD R9, R7, UR34, RZ ;  /* 0x0000002207097c24 */ /* 0x008fc6000f8e02ff */
[----:B------:R-:W-:Y:S01]  /*beb0*/  STL [R1+0x2ef8], R21 ;  /* 0x002ef81501007387 */ /* 0x000fe20000100800 */
[----:B----4-:R-:W-:-:S03]  /*bec0*/  IMAD R5, R4, UR34, RZ ;  /* 0x0000002204057c24 */ /* 0x010fc6000f8e02ff */
[----:B------:R0:W-:Y:S04]  /*bed0*/  STL [R1+0x2c], R0 ;  /* 0x00002c0001007387 */ /* 0x0001e80000100800 */
[----:B------:R1:W-:Y:S01]  /*bee0*/  STL [R1+0x2efc], R9 ;  /* 0x002efc0901007387 */ /* 0x0003e20000100800 */
[----:B-----5:R-:W-:Y:S02]  /*bef0*/  IMAD R4, R23, UR34, RZ ;  /* 0x0000002217047c24 */ /* 0x020fe4000f8e02ff */
[----:B0-----:R-:W-:Y:S01]  /*bf00*/  IMAD R0, R2, UR34, RZ ;  /* 0x0000002202007c24 */ /* 0x001fe2000f8e02ff */
[----:B------:R-:W-:Y:S04]  /*bf10*/  STL [R1+0x38], R5 ;  /* 0x0000380501007387 */ /* 0x000fe80000100800 */
[----:B------:R0:W-:Y:S04]  /*bf20*/  STL [R1+0x3c], R0 ;  /* 0x00003c0001007387 */ /* 0x0001e80000100800 */
[----:B------:R-:W-:Y:S04]  /*bf30*/  STL [R1+0x4c], R4 ;  /* 0x00004c0401007387 */ /* 0x000fe80000100800 */
[----:B-1----:R-:W2:Y:S01]  /*bf40*/  LDL.LU R9, [R1+0x1ac] ;  /* 0x0001ac0001097983 */ /* 0x002ea20000300800 */
[----:B------:R-:W-:-:S02]  /*bf50*/  IMAD R2, R3, UR34, RZ ;  /* 0x0000002203027c24 */ /* 0x000fc4000f8e02ff */
[----:B0-----:R-:W-:-:S03]  /*bf60*/  IMAD R0, R28, UR34, RZ ;  /* 0x000000221c007c24 */ /* 0x001fc6000f8e02ff */
[----:B------:R-:W-:Y:S04]  /*bf70*/  STL [R1+0x54], R2 ;  /* 0x0000540201007387 */ /* 0x000fe80000100800 */
[----:B--2---:R0:W-:Y:S04]  /*bf80*/  STL [R1+0x2f10], R9 ;  /* 0x002f100901007387 */ /* 0x0041e80000100800 */
[----:B------:R-:W-:Y:S04]  /*bf90*/  STL [R1+0x5c], R0 ;  /* 0x00005c0001007387 */ /* 0x000fe80000100800 */
[----:B0-----:R-:W2:Y:S04]  /*bfa0*/  LDL.LU R9, [R1+0x1b0] ;  /* 0x0001b00001097983 */ /* 0x001ea80000300800 */
[----:B--2---:R0:W-:Y:S04]  /*bfb0*/  STL [R1+0x2f14], R9 ;  /* 0x002f140901007387 */ /* 0x0041e80000100800 */
[----:B0-----:R-:W2:Y:S04]  /*bfc0*/  LDL.LU R9, [R1+0x1b4] ;  /* 0x0001b40001097983 */ /* 0x001ea80000300800 */
[----:B------:R-:W3:Y:S04]  /*bfd0*/  LDL.LU R21, [R1+0x1a8] ;  /* 0x0001a80001157983 */ /* 0x000ee80000300800 */
[----:B------:R-:W4:Y:S04]  /*bfe0*/  LDL.LU R29, [R1+0x1a4] ;  /* 0x0001a400011d7983 */ /* 0x000f280000300800 */
[----:B------:R-:W5:Y:S04]  /*bff0*/  LDL.LU R15, [R1+0x1a0] ;  /* 0x0001a000010f7983 */ /* 0x000f680000300800 */
[----:B------:R-:W5:Y:S04]  /*c000*/  LDL.LU R10, [R1+0x19c] ;  /* 0x00019c00010a7983 */ /* 0x000f680000300800 */
[----:B------:R-:W5:Y:S04]  /*c010*/  LDL.LU R17, [R1+0x198] ;  /* 0x0001980001117983 */ /* 0x000f680000300800 */
[----:B------:R-:W5:Y:S04]  /*c020*/  LDL.LU R0, [R1+0x194] ;  /* 0x0001940001007983 */ /* 0x000f680000300800 */
[----:B------:R-:W5:Y:S04]  /*c030*/  LDL.LU R8, [R1+0x190] ;  /* 0x0001900001087983 */ /* 0x000f680000300800 */
[----:B------:R-:W3:Y:S04]  /*c040*/  LDL.LU R6, [R1+0x18c] ;  /* 0x00018c0001067983 */ /* 0x000ee80000300800 */
[----:B------:R-:W5:Y:S04]  /*c050*/  LDL.LU R16, [R1+0x188] ;  /* 0x0001880001107983 */ /* 0x000f680000300800 */
        /* <DEDUP_REMOVED lines=18> */
[----:B------:R-:W5:Y:S01]  /*c180*/  LDL.LU R28, [R1+0x13c] ;  /* 0x00013c00011c7983 */ /* 0x000f620000300800 */
[----:B--2---:R-:W-:-:S05]  /*c190*/  IMAD R9, R9, UR34, RZ ;  /* 0x0000002209097c24 */ /* 0x004fca000f8e02ff */
[----:B------:R0:W-:Y:S04]  /*c1a0*/  STL [R1+0x60], R9 ;  /* 0x0000600901007387 */ /* 0x0001e80000100800 */
[----:B0-----:R-:W2:Y:S02]  /*c1b0*/  LDL.LU R9, [R1+0x2f14] ;  /* 0x002f140001097983 */ /* 0x001ea40000300800 */
[----:B--2---:R-:W-:-:S05]  /*c1c0*/  IMAD R9, R9, UR34, RZ ;  /* 0x0000002209097c24 */ /* 0x004fca000f8e02ff */
[----:B------:R0:W-:Y:S04]  /*c1d0*/  STL [R1+0x6c], R9 ;  /* 0x00006c0901007387 */ /* 0x0001e80000100800 */
[----:B0-----:R-:W2:Y:S01]  /*c1e0*/  LDL.LU R9, [R1+0x2f10] ;  /* 0x002f100001097983 */ /* 0x001ea20000300800 */
[----:B---3--:R-:W-:Y:S02]  /*c1f0*/  IMAD R6, R6, UR34, RZ ;  /* 0x0000002206067c24 */ /* 0x008fe4000f8e02ff */
[----:B--2---:R-:W-:-:S05]  /*c200*/  IMAD R9, R9, UR34, RZ ;  /* 0x0000002209097c24 */ /* 0x004fca000f8e02ff */
[----:B------:R0:W-:Y:S02]  /*c210*/  STL [R1+0x70], R9 ;  /* 0x0000700901007387 */ /* 0x0001e40000100800 */
[----:B0-----:R-:W-:Y:S02]  /*c220*/  IMAD R9, R21, UR34, RZ ;  /* 0x0000002215097c24 */ /* 0x001fe4000f8e02ff */
[----:B----4-:R-:W-:-:S03]  /*c230*/  IMAD R21, R29, UR34, RZ ;  /* 0x000000221d157c24 */ /* 0x010fc6000f8e02ff */
[----:B------:R5:W-:Y:S04]  /*c240*/  STL [R1+0x74], R9 ;  /* 0x0000740901007387 */ /* 0x000be80000100800 */
[----:B------:R-:W-:Y:S01]  /*c250*/  STL [R1+0xa0], R21 ;  /* 0x0000a01501007387 */ /* 0x000fe20000100800 */
[----:B-----5:R-:W-:Y:S02]  /*c260*/  IMAD R9, R15, UR34, RZ ;  /* 0x000000220f097c24 */ /* 0x020fe4000f8e02ff */
[----:B------:R-:W-:Y:S02]  /*c270*/  IMAD R15, R10, UR34, RZ ;  /* 0x000000220a0f7c24 */ /* 0x000fe4000f8e02ff */
[----:B------:R-:W-:Y:S01]  /*c280*/  IMAD R10, R17, UR34, RZ ;  /* 0x00000022110a7c24 */ /* 0x000fe2000f8e02ff */
[----:B------:R0:W-:Y:S04]  /*c290*/  STL [R1+0xa4], R9 ;  /* 0x0000a40901007387 */ /* 0x0001e80000100800 */
[----:B------:R-:W-:Y:S01]  /*c2a0*/  STL [R1+0x100], R15 ;  /* 0x0001000f01007387 */ /* 0x000fe20000100800 */
[----:B0-----:R-:W-:-:S02]  /*c2b0*/  IMAD R9, R0, UR34, RZ ;  /* 0x0000002200097c24 */ /* 0x001fc4000f8e02ff */
[----:B------:R-:W-:Y:S01]  /*c2c0*/  IMAD R0, R8, UR34, RZ ;  /* 0x0000002208007c24 */ /* 0x000fe2000f8e02ff */
[----:B------:R-:W-:Y:S01]  /*c2d0*/  STL [R1+0x198], R10 ;  /* 0x0001980a01007387 */ /* 0x000fe20000100800 */
[----:B------:R-:W-:-:S03]  /*c2e0*/  IMAD R8, R16, UR34, RZ ;  /* 0x0000002210087c24 */ /* 0x000fc6000f8e02ff */
[----:B------:R-:W-:Y:S04]  /*c2f0*/  STL [R1+0x194], R9 ;  /* 0x0001940901007387 */ /* 0x000fe80000100800 */
[----:B------:R0:W-:Y:S04]  /*c300*/  STL [R1+0x190], R0 ;  /* 0x0001900001007387 */ /* 0x0001e80000100800 */
[----:B------:R1:W-:Y:S01]  /*c310*/  STL [R1+0x18c], R6 ;  /* 0x00018c0601007387 */ /* 0x0003e20000100800 */
[----:B0-----:R-:W-:-:S03]  /*c320*/  IMAD R0, R24, UR34, RZ ;  /* 0x0000002218007c24 */ /* 0x001fc6000f8e02ff */
[----:B------:R0:W-:Y:S01]  /*c330*/  STL [R1+0x188], R8 ;  /* 0x0001880801007387 */ /* 0x0001e20000100800 */
[----:B-1----:R-:W-:-:S03]  /*c340*/  IMAD R6, R25, UR34, RZ ;  /* 0x0000002219067c24 */ /* 0x002fc6000f8e02ff */
[----:B------:R1:W-:Y:S01]  /*c350*/  STL [R1+0x184], R0 ;  /* 0x0001840001007387 */ /* 0x0003e20000100800 */
[----:B0-----:R-:W-:-:S03]  /*c360*/  IMAD R8, R11, UR34, RZ ;  /* 0x000000220b087c24 */ /* 0x001fc6000f8e02ff */
[----:B------:R0:W-:Y:S01]  /*c370*/  STL [R1+0x180], R6 ;  /* 0x0001800601007387 */ /* 0x0001e20000100800 */
[----:B-1----:R-:W-:-:S03]  /*c380*/  IMAD R0, R26, UR34, RZ ;  /* 0x000000221a007c24 */ /* 0x002fc6000f8e02ff */
[----:B------:R1:W-:Y:S04]  /*c390*/  STL [R1+0x17c], R8 ;  /* 0x00017c0801007387 */ /* 0x0003e80000100800 */
[----:B------:R2:W-:Y:S01]  /*c3a0*/  STL [R1+0x178], R0 ;  /* 0x0001780001007387 */ /* 0x0005e20000100800 */
[----:B0-----:R-:W-:Y:S02]  /*c3b0*/  IMAD R6, R18, UR34, RZ ;  /* 0x0000002212067c24 */ /* 0x001fe4000f8e02ff */
[----:B-1----:R-:W-:-:S03]  /*c3c0*/  IMAD R8, R12, UR34, RZ ;  /* 0x000000220c087c24 */ /* 0x002fc6000f8e02ff */
[----:B------:R0:W-:Y:S01]  /*c3d0*/  STL [R1+0x174], R6 ;  /* 0x0001740601007387 */ /* 0x0001e20000100800 */
[----:B--2---:R-:W-:-:S03]  /*c3e0*/  IMAD R0, R5, UR34, RZ ;  /* 0x0000002205007c24 */ /* 0x004fc6000f8e02ff */
[----:B------:R-:W-:Y:S01]  /*c3f0*/  STL [R1+0x170], R8 ;  /* 0x0001700801007387 */ /* 0x000fe20000100800 */
[----:B------:R-:W-:-:S03]  /*c400*/  IMAD R5, R22, UR34, RZ ;  /* 0x0000002216057c24 */ /* 0x000fc6000f8e02ff */
[----:B------:R1:W-:Y:S01]  /*c410*/  STL [R1+0x16c], R0 ;  /* 0x00016c0001007387 */ /* 0x0003e20000100800 */
[----:B0-----:R-:W-:-:S05]  /*c420*/  IMAD R6, R27, UR34, RZ ;  /* 0x000000221b067c24 */ /* 0x001fca000f8e02ff */
        /* <DEDUP_REMOVED lines=8> */
[----:B------:R1:W-:Y:S04]  /*c4b0*/  STL [R1+0x158], R5 ;  /* 0x0001580501007387 */ /* 0x0003e80000100800 */
[----:B------:R2:W-:Y:S01]  /*c4c0*/  STL [R1+0x154], R0 ;  /* 0x0001540001007387 */ /* 0x0005e20000100800 */
[----:B0-----:R-:W-:Y:S02]  /*c4d0*/  IMAD R6, R7, UR34, RZ ;  /* 0x0000002207067c24 */ /* 0x001fe4000f8e02ff */
[----:B-1----:R-:W-:Y:S02]  /*c4e0*/  IMAD R5, R4, UR34, RZ ;  /* 0x0000002204057c24 */ /* 0x002fe4000f8e02ff */
[----:B------:R-:W-:Y:S02]  /*c4f0*/  IMAD R4, R23, UR34, RZ ;  /* 0x0000002217047c24 */ /* 0x000fe4000f8e02ff */
[----:B--2---:R-:W-:Y:S01]  /*c500*/  IMAD R0, R2, UR34, RZ ;  /* 0x0000002202007c24 */ /* 0x004fe2000f8e02ff */
[----:B------:R-:W-:Y:S04]  /*c510*/  STL [R1+0x150], R6 ;  /* 0x0001500601007387 */ /* 0x000fe80000100800 */
[----:B------:R-:W-:Y:S04]  /*c520*/  STL [R1+0x14c], R5 ;  /* 0x00014c0501007387 */ /* 0x000fe80000100800 */
[----:B------:R0:W-:Y:S04]  /*c530*/  STL [R1+0x148], R0 ;  /* 0x0001480001007387 */ /* 0x0001e80000100800 */
[----:B------:R-:W-:Y:S04]  /*c540*/  STL [R1+0x144], R4 ;  /* 0x0001440401007387 */ /* 0x000fe80000100800 */
[----:B------:R-:W2:Y:S01]  /*c550*/  LDL.LU R9, [R1+0x130] ;  /* 0x0001300001097983 */ /* 0x000ea20000300800 */
        /* <DEDUP_REMOVED lines=140> */
[----:B----4-:R-:W-:Y:S02]  /*ce20*/  IMAD R29, R29, UR34, RZ ;  /* 0x000000221d1d7c24 */ /* 0x010fe4000f8e02ff */
[----:B-----5:R-:W-:Y:S02]  /*ce30*/  IMAD R15, R15, UR34, RZ ;  /* 0x000000220f0f7c24 */ /* 0x020fe4000f8e02ff */
[----:B------:R-:W-:-:S02]  /*ce40*/  IMAD R10, R10, UR34, RZ ;  /* 0x000000220a0a7c24 */ /* 0x000fc4000f8e02ff */
[----:B------:R-:W-:Y:S02]  /*ce50*/  IMAD R17, R17, UR34, RZ ;  /* 0x0000002211117c24 */ /* 0x000fe4000f8e02ff */
[----:B------:R-:W-:Y:S02]  /*ce60*/  IMAD R0, R0, UR34, RZ ;  /* 0x0000002200007c24 */ /* 0x000fe4000f8e02ff */
[----:B------:R-:W-:Y:S02]  /*ce70*/  IMAD R8, R8, UR34, RZ ;  /* 0x0000002208087c24 */ /* 0x000fe4000f8e02ff */
[----:B------:R-:W-:Y:S02]  /*ce80*/  IMAD R6, R6, UR34, RZ ;  /* 0x0000002206067c24 */ /* 0x000fe4000f8e02ff */
[----:B------:R-:W-:Y:S02]  /*ce90*/  IMAD R16, R16, UR34, RZ ;  /* 0x0000002210107c24 */ /* 0x000fe4000f8e02ff */
        /* <DEDUP_REMOVED lines=19> */
[----:B--2---:R-:W-:-:S05]  /*cfd0*/  IMAD R9, R9, UR34, RZ ;  /* 0x0000002209097c24 */ /* 0x004fca000f8e02ff */
        /* <DEDUP_REMOVED lines=57> */
[----:B0-----:R-:W2:Y:S01]  /*d370*/  LDL.LU R28, [R1+0x2e8c] ;  /* 0x002e8c00011c7983 */ /* 0x001ea20000300800 */
[----:B---3--:R-:W-:-:S02]  /*d380*/  IMAD R2, R2, UR34, RZ ;  /* 0x0000002202027c24 */ /* 0x008fc4000f8e02ff */
[----:B----4-:R-:W-:Y:S02]  /*d390*/  IMAD R23, R23, UR34, RZ ;  /* 0x0000002217177c24 */ /* 0x010fe4000f8e02ff */
[----:B-----5:R-:W-:Y:S02]  /*d3a0*/  IMAD R3, R3, UR34, RZ ;  /* 0x0000002203037c24 */ /* 0x020fe4000f8e02ff */
[----:B--2---:R-:W-:-:S05]  /*d3b0*/  IMAD R28, R28, UR34, RZ ;  /* 0x000000221c1c7c24 */ /* 0x004fca000f8e02ff */
[----:B------:R-:W-:Y:S04]  /*d3c0*/  STL [R1+0x234], R28 ;  /* 0x0002341c01007387 */ /* 0x000fe80000100800 */
[----:B------:R0:W-:Y:S04]  /*d3d0*/  STL [R1+0x23c], R3 ;  /* 0x00023c0301007387 */ /* 0x0001e80000100800 */
[----:B------:R-:W-:Y:S01]  /*d3e0*/  STL [R1+0x240], R23 ;  /* 0x0002401701007387 */ /* 0x000fe20000100800 */
[----:B0-----:R-:W-:-:S03]  /*d3f0*/  IMAD R3, R4, UR34, RZ ;  /* 0x0000002204037c24 */ /* 0x001fc6000f8e02ff */
[----:B------:R-:W2:Y:S01]  /*d400*/  LDL.LU R4, [R1+0x2c4] ;  /* 0x0002c40001047983 */ /* 0x000ea20000300800 */
[----:B------:R-:W-:-:S03]  /*d410*/  IMAD R28, R7, UR34, RZ ;  /* 0x00000022071c7c24 */ /* 0x000fc6000f8e02ff */
[----:B------:R0:W-:Y:S04]  /*d420*/  STL [R1+0x248], R2 ;  /* 0x0002480201007387 */ /* 0x0001e80000100800 */
[----:B0-----:R-:W3:Y:S04]  /*d430*/  LDL.LU R2, [R1+0x2b8] ;  /* 0x0002b80001027983 */ /* 0x001ee80000300800 */
[----:B------:R0:W-:Y:S04]  /*d440*/  STL [R1+0x250], R3 ;  /* 0x0002500301007387 */ /* 0x0001e80000100800 */
[----:B------:R-:W4:Y:S04]  /*d450*/  LDL.LU R23, [R1+0x2b0] ;  /* 0x0002b00001177983 */ /* 0x000f280000300800 */
[----:B------:R-:W5:Y:S01]  /*d460*/  LDL.LU R7, [R1+0x2d0] ;  /* 0x0002d00001077983 */ /* 0x000f620000300800 */
[----:B0-----:R-:W-:-:S03]  /*d470*/  IMAD R3, R13, UR34, RZ ;  /* 0x000000220d037c24 */ /* 0x001fc6000f8e02ff */
[----:B------:R-:W-:Y:S01]  /*d480*/  STL [R1+0x254], R28 ;  /* 0x0002541c01007387 */ /* 0x000fe20000100800 */
[----:B------:R-:W-:Y:S02]  /*d490*/  IMAD R14, R14, UR34, RZ ;  /* 0x000000220e0e7c24 */ /* 0x000fe4000f8e02ff */
[----:B------:R-:W-:Y:S01]  /*d4a0*/  IMAD R13, R20, UR34, RZ ;  /* 0x00000022140d7c24 */ /* 0x000fe2000f8e02ff */
[----:B------:R0:W-:Y:S04]  /*d4b0*/  STL [R1+0x25c], R3 ;  /* 0x00025c0301007387 */ /* 0x0001e80000100800 */
[----:B------:R1:W-:Y:S01]  /*d4c0*/  STL [R1+0x260], R14 ;  /* 0x0002600e01007387 */ /* 0x0003e20000100800 */
[----:B0-----:R-:W-:-:S03]  /*d4d0*/  IMAD R3, R19, UR34, RZ ;  /* 0x0000002213037c24 */ /* 0x001fc6000f8e02ff */
[----:B------:R0:W-:Y:S01]  /*d4e0*/  STL [R1+0x268], R13 ;  /* 0x0002680d01007387 */ /* 0x0001e20000100800 */
[----:B-1----:R-:W-:-:S03]  /*d4f0*/  IMAD R14, R22, UR34, RZ ;  /* 0x00000022160e7c24 */ /* 0x002fc6000f8e02ff */
[----:B------:R1:W-:Y:S01]  /*d500*/  STL [R1+0x270], R3 ;  /* 0x0002700301007387 */ /* 0x0003e20000100800 */
[----:B------:R-:W-:Y:S02]  /*d510*/  IMAD R12, R12, UR34, RZ ;  /* 0x000000220c0c7c24 */ /* 0x000fe4000f8e02ff */
[----:B0-----:R-:W-:Y:S01]  /*d520*/  IMAD R13, R27, UR34, RZ ;  /* 0x000000221b0d7c24 */ /* 0x001fe2000f8e02ff */
[----:B------:R-:W-:Y:S01]  /*d530*/  STL [R1+0x274], R14 ;  /* 0x0002740e01007387 */ /* 0x000fe20000100800 */
[----:B-1----:R-:W-:-:S03]  /*d540*/  IMAD R3, R5, UR34, RZ ;  /* 0x0000002205037c24 */ /* 0x002fc6000f8e02ff */
[----:B------:R-:W-:Y:S01]  /*d550*/  STL [R1+0x27c], R13 ;  /* 0x00027c0d01007387 */ /* 0x000fe20000100800 */
[----:B------:R-:W-:-:S03]  /*d560*/  IMAD R5, R18, UR34, RZ ;  /* 0x0000002212057c24 */ /* 0x000fc6000f8e02ff */
[----:B------:R0:W-:Y:S01]  /*d570*/  STL [R1+0x280], R3 ;  /* 0x0002800301007387 */ /* 0x0001e20000100800 */
[----:B------:R-:W-:-:S03]  /*d580*/  IMAD R11, R11, UR34, RZ ;  /* 0x000000220b0b7c24 */ /* 0x000fc6000f8e02ff */
[----:B------:R-:W-:Y:S01]  /*d590*/  STL [R1+0x288], R12 ;  /* 0x0002880c01007387 */ /* 0x000fe20000100800 */
[----:B0-----:R-:W-:-:S03]  /*d5a0*/  IMAD R3, R26, UR34, RZ ;  /* 0x000000221a037c24 */ /* 0x001fc6000f8e02ff */
[----:B------:R0:W-:Y:S04]  /*d5b0*/  STL [R1+0x28c], R5 ;  /* 0x00028c0501007387 */ /* 0x0001e80000100800 */
[----:B------:R1:W-:Y:S01]  /*d5c0*/  STL [R1+0x294], R3 ;  /* 0x0002940301007387 */ /* 0x0003e20000100800 */
[----:B0-----:R-:W-:-:S03]  /*d5d0*/  IMAD R5, R25, UR34, RZ ;  /* 0x0000002219057c24 */ /* 0x001fc6000f8e02ff */
[----:B------:R0:W-:Y:S01]  /*d5e0*/  STL [R1+0x29c], R11 ;  /* 0x00029c0b01007387 */ /* 0x0001e20000100800 */
[----:B-1----:R-:W-:-:S03]  /*d5f0*/  IMAD R3, R24, UR34, RZ ;  /* 0x0000002218037c24 */ /* 0x002fc6000f8e02ff */
[----:B------:R1:W-:Y:S01]  /*d600*/  STL [R1+0x2a0], R5 ;  /* 0x0002a00501007387 */ /* 0x0003e20000100800 */
[----:B------:R-:W-:-:S03]  /*d610*/  IMAD R0, R0, UR34, RZ ;  /* 0x0000002200007c24 */ /* 0x000fc6000f8e02ff */
[----:B------:R1:W-:Y:S01]  /*d620*/  STL [R1+0x2a8], R3 ;  /* 0x0002a80301007387 */ /* 0x0003e20000100800 */
[----:B0-----:R-:W-:Y:S02]  /*d630*/  IMAD R11, R16, UR34, RZ ;  /* 0x00000022100b7c24 */ /* 0x001fe4000f8e02ff */
[----:B-1----:R-:W-:-:S03]  /*d640*/  IMAD R5, R6, UR34, RZ ;  /* 0x0000002206057c24 */ /* 0x002fc6000f8e02ff */
[----:B------:R-:W-:Y:S01]  /*d650*/  STL [R1+0x2ac], R11 ;  /* 0x0002ac0b01007387 */ /* 0x000fe20000100800 */
[----:B------:R-:W-:-:S03]  /*d660*/  IMAD R3, R8, UR34, RZ ;  /* 0x0000002208037c24 */ /* 0x000fc6000f8e02ff */
[----:B------:R0:W-:Y:S01]  /*d670*/  STL [R1+0x2b4], R5 ;  /* 0x0002b40501007387 */ /* 0x0001e20000100800 */
[----:B------:R-:W-:-:S03]  /*d680*/  IMAD R28, R17, UR34, RZ ;  /* 0x00000022111c7c24 */ /* 0x000fc6000f8e02ff */
[----:B------:R-:W-:Y:S04]  /*d690*/  STL [R1+0x2bc], R3 ;  /* 0x0002bc0301007387 */ /* 0x000fe80000100800 */
[----:B------:R1:W-:Y:S01]  /*d6a0*/  STL [R1+0x2c0], R0 ;  /* 0x0002c00001007387 */ /* 0x0003e20000100800 */
[----:B0-----:R-:W-:-:S05]  /*d6b0*/  IMAD R5, R10, UR34, RZ ;  /* 0x000000220a057c24 */ /* 0x001fca000f8e02ff */
[----:B------:R-:W-:Y:S01]  /*d6c0*/  STL [R1+0x2cc], R5 ;  /* 0x0002cc0501007387 */ /* 0x000fe20000100800 */
[----:B-1----:R-:W-:-:S03]  /*d6d0*/  IMAD R0, R29, UR34, RZ ;  /* 0x000000221d007c24 */ /* 0x002fc6000f8e02ff */
[----:B------:R-:W-:Y:S01]  /*d6e0*/  STL [R1+0x2c8], R28 ;  /* 0x0002c81c01007387 */ /* 0x000fe20000100800 */
[----:B------:R-:W-:Y:S01]  /*d6f0*/  IMAD R3, R15, UR34, RZ ;  /* 0x000000220f037c24 */ /* 0x000fe2000f8e02ff */
[----:B------:R-:W-:Y:S02]  /*d700*/  ULDC.64 UR34, c[0x0][0x210] ;  /* 0x0000840000227ab9 */ /* 0x000fe40000000a00 */
[----:B------:R-:W-:Y:S04]  /*d710*/  STL [R1+0x2e20], R28 ;  /* 0x002e201c01007387 */ /* 0x000fe80000100800 */
[----:B------:R4:W-:Y:S04]  /*d720*/  STL [R1+0x2dc], R0 ;  /* 0x0002dc0001007387 */ /* 0x0009e80000100800 */
[----:B------:R-:W-:Y:S04]  /*d730*/  STL [R1+0x2d4], R3 ;  /* 0x0002d40301007387 */ /* 0x000fe80000100800 */
[----:B------:R0:W-:Y:S01]  /*d740*/  STL [R1+0x2e24], R3 ;  /* 0x002e240301007387 */ /* 0x0001e20000100800 */
[----:B--2---:R-:W-:-:S05]  /*d750*/  IMAD R4, R4, UR15, RZ ;  /* 0x0000000f04047c24 */ /* 0x004fca000f8e02ff */
[----:B------:R-:W-:Y:S01]  /*d760*/  IADD3 R12, P1, R4, UR34, RZ ;  /* 0x00000022040c7c10 */ /* 0x000fe2000ff3e0ff */
[----:B---3--:R-:W-:Y:S02]  /*d770*/  IMAD R2, R2, UR15, RZ ;  /* 0x0000000f02027c24 */ /* 0x008fe4000f8e02ff */
[----:B----4-:R-:W-:Y:S02]  /*d780*/  IMAD R0, R23, UR15, RZ ;  /* 0x0000000f17007c24 */ /* 0x010fe4000f8e02ff */
[----:B-----5:R-:W-:Y:S01]  /*d790*/  IMAD R5, R7, UR15, RZ ;  /* 0x0000000f07057c24 */ /* 0x020fe2000f8e02ff */
[----:B------:R-:W-:Y:S02]  /*d7a0*/  IADD3 R13, P2, R2, UR34, RZ ;  /* 0x00000022020d7c10 */ /* 0x000fe4000ff5e0ff */
[----:B------:R-:W-:Y:S01]  /*d7b0*/  LEA.HI.X.SX32 R6, R4, UR35, 0x1, P1 ;  /* 0x0000002304067c11 */ /* 0x000fe200088f0eff */
[----:B------:R-:W1:Y:S01]  /*d7c0*/  S2R R23, SR_TID.X ;  /* 0x0000000000177919 */ /* 0x000e620000002100 */
[C---:B------:R-:W-:Y:S01]  /*d7d0*/  IADD3 R11, P0, R5.reuse, UR34, RZ ;  /* 0x00000022050b7c10 */ /* 0x040fe2000ff1e0ff */
[----:B------:R-:W2:Y:S01]  /*d7e0*/  LDC R7, c[0x0][0x230] ;  /* 0x00008c00ff077b82 */ /* 0x000ea20000000800 */
[----:B------:R-:W-:Y:S01]  /*d7f0*/  IADD3 R15, P3, R0, UR34, RZ ;  /* 0x00000022000f7c10 */ /* 0x000fe2000ff7e0ff */
[----:B------:R-:W-:Y:S01]  /*d800*/  UIMAD UR34, UR7, 0x7f, URZ ;  /* 0x0000007f072278a4 */ /* 0x000fe2000f8e023f */
[----:B0-----:R-:W-:Y:S01]  /*d810*/  LEA.HI.X.SX32 R3, R5, UR35, 0x1, P0 ;  /* 0x0000002305037c11 */ /* 0x001fe200080f0eff */
[----:B------:R-:W-:Y:S01]  /*d820*/  STL [R1+0xf4c], R11 ;  /* 0x000f4c0b01007387 */ /* 0x000fe20000100800 */
[----:B------:R-:W-:Y:S01]  /*d830*/  LEA.HI.X.SX32 R8, R2, UR35, 0x1, P2 ;  /* 0x0000002302087c11 */ /* 0x000fe200090f0eff */
[----:B------:R-:W-:Y:S01]  /*d840*/  UIMAD UR6, UR6, 0x33, URZ ;  /* 0x00000033060678a4 */ /* 0x000fe2000f8e023f */
[----:B------:R-:W-:Y:S01]  /*d850*/  LEA.HI.X.SX32 R10, R0, UR35, 0x1, P3 ;  /* 0x00000023000a7c11 */ /* 0x000fe200098f0eff */
[----:B------:R-:W-:Y:S01]  /*d860*/  STL [R1+0xf54], R12 ;  /* 0x000f540c01007387 */ /* 0x000fe20000100800 */
[----:B------:R-:W-:Y:S01]  /*d870*/  IADD3 R0, P0, R15, UR34, RZ ;  /* 0x000000220f007c10 */ /* 0x000fe2000ff1e0ff */
[----:B------:R-:W-:-:S02]  /*d880*/  UIMAD UR8, UR8, 0x32, URZ ;  /* 0x00000032080878a4 */ /* 0x000fc4000f8e023f */
[----:B------:R-:W-:Y:S01]  /*d890*/  STL [R1+0xf5c], R13 ;  /* 0x000f5c0d01007387 */ /* 0x000fe20000100800 */
[----:B------:R-:W-:Y:S01]  /*d8a0*/  IADD3 R4, P1, R13, UR34, RZ ;  /* 0x000000220d047c10 */ /* 0x000fe2000ff3e0ff */
[----:B------:R-:W-:Y:S02]  /*d8b0*/  ULDC UR15, c[0x0][0x238] ;  /* 0x00008e00000f7ab9 */ /* 0x000fe40000000800 */
[----:B------:R-:W-:Y:S01]  /*d8c0*/  STL [R1+0xf64], R15 ;  /* 0x000f640f01007387 */ /* 0x000fe20000100800 */
[----:B------:R-:W-:-:S03]  /*d8d0*/  USHF.R.S32.HI UR35, URZ, 0x1f, UR34 ;  /* 0x0000001f3f237899 */ /* 0x000fc60008011422 */
[----:B------:R-:W-:Y:S01]  /*d8e0*/  STL [R1+0xf48], R3 ;  /* 0x000f480301007387 */ /* 0x000fe20000100800 */
[----:B------:R-:W-:-:S03]  /*d8f0*/  IADD3 R2, P2, R12, UR34, RZ ;  /* 0x000000220c027c10 */ /* 0x000fc6000ff5e0ff */
[----:B------:R-:W-:Y:S04]  /*d900*/  STL [R1+0xf50], R6 ;  /* 0x000f500601007387 */ /* 0x000fe80000100800 */
[----:B------:R-:W-:Y:S04]  /*d910*/  STL [R1+0xf58], R8 ;  /* 0x000f580801007387 */ /* 0x000fe80000100800 */
[----:B------:R-:W-:Y:S04]  /*d920*/  STL [R1+0xf60], R10 ;  /* 0x000f600a01007387 */ /* 0x000fe80000100800 */
[----:B------:R0:W-:Y:S04]  /*d930*/  STL [R1+0x2198], R0 ;  /* 0x0021980001007387 */ /* 0x0001e80000100800 */
[----:B------:R3:W-:Y:S01]  /*d940*/  STL [R1+0x21a0], R4 ;  /* 0x0021a00401007387 */ /* 0x0007e20000100800 */
[----:B0-----:R-:W-:-:S03]  /*d950*/  IADD3 R0, P3, R11, UR34, RZ ;  /* 0x000000220b007c10 */ /* 0x001fc6000ff7e0ff */
[----:B------:R0:W-:Y:S01]  /*d960*/  STL [R1+0x21a8], R2 ;  /* 0x0021a80201007387 */ /* 0x0001e20000100800 */
[----:B------:R-:W-:Y:S01]  /*d970*/  UIMAD UR34, UR7, 0x7e, URZ ;  /* 0x0000007e072278a4 */ /* 0x000fe2000f8e023f */
[----:B---3--:R-:W-:Y:S02]  /*d980*/  IADD3.X R4, R8, UR35, RZ, P1, !PT ;  /* 0x0000002308047c10 */ /* 0x008fe40008ffe4ff */
[----:B------:R3:W-:Y:S01]  /*d990*/  STL [R1+0x21b0], R0 ;  /* 0x0021b00001007387 */ /* 0x0007e20000100800 */
[----:B0-----:R-:W-:Y:S02]  /*d9a0*/  IADD3.X R2, R10, UR35, RZ, P0, !PT ;  /* 0x000000230a027c10 */ /* 0x001fe400087fe4ff */
[----:B---3--:R-:W-:-:S03]  /*d9b0*/  IADD3.X R0, R6, UR35, RZ, P2, !PT ;  /* 0x0000002306007c10 */ /* 0x008fc600097fe4ff */
[----:B------:R0:W-:Y:S04]  /*d9c0*/  STL [R1+0x2194], R2 ;  /* 0x0021940201007387 */ /* 0x0001e80000100800 */
[----:B------:R3:W-:Y:S04]  /*d9d0*/  STL [R1+0x219c], R4 ;  /* 0x00219c0401007387 */ /* 0x0007e80000100800 */
[----:B------:R4:W-:Y:S01]  /*d9e0*/  STL [R1+0x21a4], R0 ;  /* 0x0021a40001007387 */ /* 0x0009e20000100800 */
[----:B0-----:R-:W-:Y:S01]  /*d9f0*/  IADD3.X R2, R3, UR35, RZ, P3, !PT ;  /* 0x0000002303027c10 */ /* 0x001fe20009ffe4ff */
[----:B------:R-:W-:-:S02]  /*da00*/  USHF.R.S32.HI UR35, URZ, 0x1f, UR34 ;  /* 0x0000001f3f237899 */ /* 0x000fc40008011422 */
[----:B---3--:R-:W-:Y:S02]  /*da10*/  IADD3 R4, P1, R13, UR34, RZ ;  /* 0x000000220d047c10 */ /* 0x008fe4000ff3e0ff */
[----:B------:R0:W-:Y:S01]  /*da20*/  STL [R1+0x21ac], R2 ;  /* 0x0021ac0201007387 */ /* 0x0001e20000100800 */
[----:B----4-:R-:W-:-:S05]  /*da30*/  IADD3 R0, P0, R15, UR34, RZ ;  /* 0x000000220f007c10 */ /* 0x010fca000ff1e0ff */
[----:B------:R3:W-:Y:S01]  /*da40*/  STL [R1+0x21b8], R0 ;  /* 0x0021b80001007387 */ /* 0x0007e20000100800 */
[----:B0-----:R-:W-:-:S03]  /*da50*/  IADD3 R2, P2, R12, UR34, RZ ;  /* 0x000000220c027c10 */ /* 0x001fc6000ff5e0ff */
[----:B------:R0:W-:Y:S01]  /*da60*/  STL [R1+0x21c0], R4 ;  /* 0x0021c00401007387 */ /* 0x0001e20000100800 */
[----:B---3--:R-:W-:-:S03]  /*da70*/  IADD3 R0, P3, R11, UR34, RZ ;  /* 0x000000220b007c10 */ /* 0x008fc6000ff7e0ff */
[----:B------:R3:W-:Y:S01]  /*da80*/  STL [R1+0x21c8], R2 ;  /* 0x0021c80201007387 */ /* 0x0007e20000100800 */
[----:B------:R-:W-:Y:S01]  /*da90*/  UIMAD UR34, UR7, 0x7d, URZ ;  /* 0x0000007d072278a4 */ /* 0x000fe2000f8e023f */
[----:B0-----:R-:W-:Y:S02]  /*daa0*/  IADD3.X R4, R8, UR35, RZ, P1, !PT ;  /* 0x0000002308047c10 */ /* 0x001fe40008ffe4ff */
[----:B------:R0:W-:Y:S01]  /*dab0*/  STL [R1+0x21d0], R0 ;  /* 0x0021d00001007387 */ /* 0x0001e20000100800 */
[----:B---3--:R-:W-:Y:S02]  /*dac0*/  IADD3.X R2, R10, UR35, RZ, P0, !PT ;  /* 0x000000230a027c10 */ /* 0x008fe400087fe4ff */
[----:B0-----:R-:W-:-:S03]  /*dad0*/  IADD3.X R0, R6, UR35, RZ, P2, !PT ;  /* 0x0000002306007c10 */ /* 0x001fc600097fe4ff */
        /* <DEDUP_REMOVED lines=571> */
[----:B--2---:R-:W-:Y:S01]  /*fe90*/  VIADD R7, R7, 0x7f ;  /* 0x0000007f07077836 */ /* 0x004fe20000000000 */
[----:B------:R-:W-:Y:S01]  /*fea0*/  ULDC UR34, c[0x0][0x238] ;  /* 0x00008e0000227ab9 */ /* 0x000fe20000000800 */
[----:B0-----:R-:W-:Y:S01]  /*feb0*/  IADD3.X R4, R8, UR35, RZ, P1, !PT ;  /* 0x0000002308047c10 */ /* 0x001fe20008ffe4ff */
        /* <DEDUP_REMOVED lines=8> */
[----:B--2---:R-:W-:Y:S02]  /*ff40*/  IADD3 R4, P1, R13, UR16, RZ ;  /* 0x000000100d047c10 */ /* 0x004fe4000ff3e0ff */
[----:B------:R0:W-:Y:S01]  /*ff50*/  STL [R1+0x25cc], R2 ;  /* 0x0025cc0201007387 */ /* 0x0001e20000100800 */
[----:B---3--:R-:W-:-:S05]  /*ff60*/  IADD3 R0, P0, R15, UR16, RZ ;  /* 0x000000100f007c10 */ /* 0x008fca000ff1e0ff */
[----:B------:R2:W-:Y:S01]  /*ff70*/  STL [R1+0x25d8], R0 ;  /* 0x0025d80001007387 */ /* 0x0005e20000100800 */
[----:B0-----:R-:W-:-:S03]  /*ff80*/  IADD3 R2, P2, R12, UR16, RZ ;  /* 0x000000100c027c10 */ /* 0x001fc6000ff5e0ff */
[----:B------:R0:W-:Y:S01]  /*ff90*/  STL [R1+0x25e0], R4 ;  /* 0x0025e00401007387 */ /* 0x0001e20000100800 */
[----:B--2---:R-:W-:-:S03]  /*ffa0*/  IADD3 R0, P3, R11, UR16, RZ ;  /* 0x000000100b007c10 */ /* 0x004fc6000ff7e0ff */
[----:B------:R2:W-:Y:S01]  /*ffb0*/  STL [R1+0x25e8], R2 ;  /* 0x0025e80201007387 */ /* 0x0005e20000100800 */
[----:B------:R-:W-:Y:S01]  /*ffc0*/  ULDC UR16, c[0x0][0x238] ;  /* 0x00008e0000107ab9 */ /* 0x000fe20000000800 */
[----:B0-----:R-:W-:Y:S02]  /*ffd0*/  IADD3.X R4, R8, UR35, RZ, P1, !PT ;  /* 0x0000002308047c10 */ /* 0x001fe40008ffe4ff */
[----:B------:R0:W-:Y:S01]  /*ffe0*/  STL [R1+0x25f0], R0 ;  /* 0x0025f00001007387 */ /* 0x0001e20000100800 */
[----:B--2---:R-:W-:Y:S02]  /*fff0*/  IADD3.X R2, R10, UR35, RZ, P0, !PT ;  /* 0x000000230a027c10 */ /* 0x004fe400087fe4ff */
        /* <DEDUP_REMOVED lines=565> */
[----:B---3--:R-:W-:Y:S01]  /*12350*/  IADD3 R0, P0, R15, UR52, RZ ;  /* 0x000000340f007c10 */ /* 0x008fe2000ff1e0ff */
[----:B------:R0:W-:Y:S04]  /*12360*/  STL [R1+0x29cc], R2 ;  /* 0x0029cc0201007387 */ /* 0x0001e80000100800 */
[----:B------:R2:W-:Y:S01]  /*12370*/  STL [R1+0x29d8], R0 ;  /* 0x0029d80001007387 */ /* 0x0005e20000100800 */
[----:B0-----:R-:W-:-:S03]  /*12380*/  IADD3 R2, P2, R12, UR52, RZ ;  /* 0x000000340c027c10 */ /* 0x001fc6000ff5e0ff */
[----:B------:R0:W-:Y:S01]  /*12390*/  STL [R1+0x29e0], R4 ;  /* 0x0029e00401007387 */ /* 0x0001e20000100800 */
[----:B--2---:R-:W-:-:S03]  /*123a0*/  IADD3 R0, P3, R11, UR52, RZ ;  /* 0x000000340b007c10 */ /* 0x004fc6000ff7e0ff */
[----:B------:R-:W-:Y:S01]  /*123b0*/  STL [R1+0x29e8], R2 ;  /* 0x0029e80201007387 */ /* 0x000fe20000100800 */
[----:B------:R-:W-:-:S03]  /*123c0*/  ULDC UR52, c[0x0][0x238] ;  /* 0x00008e0000347ab9 */ /* 0x000fc60000000800 */
[----:B------:R2:W-:Y:S01]  /*123d0*/  STL [R1+0x29f0], R0 ;  /* 0x0029f00001007387 */ /* 0x0005e20000100800 */
[----:B0-----:R-:W-:Y:S02]  /*123e0*/  IADD3.X R4, R8, UR35, RZ, P1, !PT ;  /* 0x0000002308047c10 */ /* 0x001fe40008ffe4ff */
[----:B--2---:R-:W-:Y:S02]  /*123f0*/  IADD3.X R0, R10, UR35, RZ, P0, !PT ;  /* 0x000000230a007c10 */ /* 0x004fe400087fe4ff */
[----:B------:R-:W-:-:S03]  /*12400*/  IADD3.X R2, R6, UR35, RZ, P2, !PT ;  /* 0x0000002306027c10 */ /* 0x000fc600097fe4ff */
[----:B------:R0:W-:Y:S04]  /*12410*/  STL [R1+0x29d4], R0 ;  /* 0x0029d40001007387 */ /* 0x0001e80000100800 */
[----:B------:R-:W-:Y:S01]  /*12420*/  STL [R1+0x29dc], R4 ;  /* 0x0029dc0401007387 */ /* 0x000fe20000100800 */
[----:B0-----:R-:W-:-:S03]  /*12430*/  IADD3.X R0, R3, UR35, RZ, P3, !PT ;  /* 0x0000002303007c10 */ /* 0x001fc60009ffe4ff */
[----:B------:R0:W-:Y:S01]  /*12440*/  STL [R1+0x29e4], R2 ;  /* 0x0029e40201007387 */ /* 0x0001e20000100800 */
[----:B------:R-:W-:-:S03]  /*12450*/  USHF.R.S32.HI UR35, URZ, 0x1f, UR53 ;  /* 0x0000001f3f237899 */ /* 0x000fc60008011435 */
[----:B------:R2:W-:Y:S01]  /*12460*/  STL [R1+0x29ec], R0 ;  /* 0x0029ec0001007387 */ /* 0x0005e20000100800 */
[----:B0-----:R-:W-:Y:S02]  /*12470*/  IADD3 R2, P0, R15, UR53, RZ ;  /* 0x000000350f027c10 */ /* 0x001fe4000ff1e0ff */
[----:B--2---:R-:W-:-:S03]  /*12480*/  IADD3 R0, P1, R13, UR53, RZ ;  /* 0x000000350d007c10 */ /* 0x004fc6000ff3e0ff */
[----:B------:R0:W-:Y:S01]  /*12490*/  STL [R1+0x29f8], R2 ;  /* 0x0029f80201007387 */ /* 0x0001e20000100800 */
[----:B------:R-:W-:-:S03]  /*124a0*/  IADD3.X R14, R10, UR35, RZ, P0, !PT ;  /* 0x000000230a0e7c10 */ /* 0x000fc600087fe4ff */
[----:B------:R2:W-:Y:S01]  /*124b0*/  STL [R1+0x2a00], R0 ;  /* 0x002a000001007387 */ /* 0x0005e20000100800 */
[----:B------:R-:W-:Y:S02]  /*124c0*/  IADD3.X R16, R8, UR35, RZ, P1, !PT ;  /* 0x0000002308107c10 */ /* 0x000fe40008ffe4ff */
[----:B0-----:R-:W-:Y:S02]  /*124d0*/  IADD3 R2, P2, R12, UR53, RZ ;  /* 0x000000350c027c10 */ /* 0x001fe4000ff5e0ff */
[----:B--2---:R-:W-:-:S03]  /*124e0*/  IADD3 R0, P3, R11, UR53, RZ ;  /* 0x000000350b007c10 */ /* 0x004fc6000ff7e0ff */
[----:B------:R-:W-:Y:S01]  /*124f0*/  STL [R1+0x2a08], R2 ;  /* 0x002a080201007387 */ /* 0x000fe20000100800 */
[----:B------:R-:W-:Y:S01]  /*12500*/  IADD3.X R5, R6, UR35, RZ, P2, !PT ;  /* 0x0000002306057c10 */ /* 0x000fe200097fe4ff */
[----:B------:R-:W-:Y:S02]  /*12510*/  ULDC UR53, c[0x0][0x238] ;  /* 0x00008e0000357ab9 */ /* 0x000fe40000000800 */
[----:B------:R-:W-:Y:S04]  /*12520*/  STL [R1+0x2a10], R0 ;  /* 0x002a100001007387 */ /* 0x000fe80000100800 */
[----:B------:R0:W-:Y:S04]  /*12530*/  STL [R1+0x29f4], R14 ;  /* 0x0029f40e01007387 */ /* 0x0001e80000100800 */
[----:B------:R2:W-:Y:S04]  /*12540*/  STL [R1+0x29fc], R16 ;  /* 0x0029fc1001007387 */ /* 0x0005e80000100800 */
[----:B------:R3:W-:Y:S01]  /*12550*/  STL [R1+0x2a04], R5 ;  /* 0x002a040501007387 */ /* 0x0007e20000100800 */
[----:B0-----:R-:W-:Y:S01]  /*12560*/  IADD3.X R14, R3, UR35, RZ, P3, !PT ;  /* 0x00000023030e7c10 */ /* 0x001fe20009ffe4ff */
[----:B------:R-:W-:-:S02]  /*12570*/  USHF.R.S32.HI UR35, URZ, 0x1f, UR54 ;  /* 0x0000001f3f237899 */ /* 0x000fc40008011436 */
[----:B--2---:R-:W-:Y:S02]  /*12580*/  IADD3 R16, P1, R13, UR54, RZ ;  /* 0x000000360d107c10 */ /* 0x004fe4000ff3e0ff */
[----:B---3--:R-:W-:Y:S01]  /*12590*/  IADD3 R5, P0, R15, UR54, RZ ;  /* 0x000000360f057c10 */ /* 0x008fe2000ff1e0ff */
[----:B------:R0:W-:Y:S01]  /*125a0*/  STL [R1+0x2a0c], R14 ;  /* 0x002a0c0e01007387 */ /* 0x0001e20000100800 */
[----:B-1----:R-:W-:-:S03]  /*125b0*/  LOP3.LUT R4, R23, 0x3, RZ, 0xc0, !PT ;  /* 0x0000000317047812 */ /* 0x002fc600078ec0ff */
[----:B------:R1:W-:Y:S01]  /*125c0*/  STL [R1+0x2a18], R5 ;  /* 0x002a180501007387 */ /* 0x0003e20000100800 */
[----:B------:R-:W-:Y:S02]  /*125d0*/  SHF.R.S32.HI R0, RZ, 0x1f, R7 ;  /* 0x0000001fff007819 */ /* 0x000fe40000011407 */
[----:B0-----:R-:W-:Y:S01]  /*125e0*/  IADD3 R14, P2, R12, UR54, RZ ;  /* 0x000000360c0e7c10 */ /* 0x001fe2000ff5e0ff */
[----:B------:R-:W-:Y:S01]  /*125f0*/  STL [R1+0x2a20], R16 ;  /* 0x002a201001007387 */ /* 0x000fe20000100800 */
[----:B-1----:R-:W-:-:S03]  /*12600*/  IADD3 R5, P3, R11, UR54, RZ ;  /* 0x000000360b057c10 */ /* 0x002fc6000ff7e0ff */
[----:B------:R-:W-:Y:S01]  /*12610*/  STL [R1+0x2a28], R14 ;  /* 0x002a280e01007387 */ /* 0x000fe20000100800 */
[----:B------:R-:W-:Y:S01]  /*12620*/  LEA.HI R0, R0, R7, RZ, 0x7 ;  /* 0x0000000700007211 */ /* 0x000fe200078f38ff */
[----:B------:R-:W-:Y:S01]  /*12630*/  IMAD R0, R4, 0x420, RZ ;  /* 0x0000042004007824 */ /* 0x000fe200078e02ff */
[----:B------:R-:W-:Y:S01]  /*12640*/  SHF.R.U32.HI R2, RZ, 0x2, R23 ;  /* 0x00000002ff027819 */ /* 0x000fe20000011617 */
[----:B------:R0:W-:Y:S01]  /*12650*/  STL [R1+0x2a30], R5 ;  /* 0x002a300501007387 */ /* 0x0001e20000100800 */
[----:B------:R-:W-:Y:S01]  /*12660*/  IADD3.X R7, R8, UR35, RZ, P1, !PT ;  /* 0x0000002308077c10 */ /* 0x000fe20008ffe4ff */
[----:B------:R-:W-:Y:S01]  /*12670*/  ULDC UR54, c[0x0][0x238] ;  /* 0x00008e0000367ab9 */ /* 0x000fe20000000800 */
[----:B------:R-:W-:Y:S02]  /*12680*/  IADD3.X R4, R6, UR35, RZ, P2, !PT ;  /* 0x0000002306047c10 */ /* 0x000fe400097fe4ff */
[----:B0-----:R-:W-:-:S05]  /*12690*/  IADD3.X R5, R10, UR35, RZ, P0, !PT ;  /* 0x000000230a057c10 */ /* 0x001fca00087fe4ff */
[----:B------:R0:W-:Y:S04]  /*126a0*/  STL [R1+0x2a14], R5 ;  /* 0x002a140501007387 */ /* 0x0001e80000100800 */
[----:B------:R1:W-:Y:S04]  /*126b0*/  STL [R1+0x2a1c], R7 ;  /* 0x002a1c0701007387 */ /* 0x0003e80000100800 */
[----:B------:R2:W-:Y:S01]  /*126c0*/  STL [R1+0x2a24], R4 ;  /* 0x002a240401007387 */ /* 0x0005e20000100800 */
[----:B0-----:R-:W-:Y:S01]  /*126d0*/  IADD3.X R5, R3, UR35, RZ, P3, !PT ;  /* 0x0000002303057c10 */ /* 0x001fe20009ffe4ff */
[----:B------:R-:W-:Y:S01]  /*126e0*/  USHF.R.S32.HI UR35, URZ, 0x1f, UR55 ;  /* 0x0000001f3f237899 */ /* 0x000fe20008011437 */
[----:B------:R-:W-:-:S02]  /*126f0*/  SGXT.U32 R2, R2, 0x3 ;  /* 0x000000030202781a */ /* 0x000fc40000000000 */
[----:B-1----:R-:W-:Y:S02]  /*12700*/  IADD3 R7, P1, R13, UR55, RZ ;  /* 0x000000370d077c10 */ /* 0x002fe4000ff3e0ff */
[----:B--2---:R-:W-:Y:S01]  /*12710*/  IADD3 R4, P0, R15, UR55, RZ ;  /* 0x000000370f047c10 */ /* 0x004fe2000ff1e0ff */
[----:B------:R0:W-:Y:S04]  /*12720*/  STL [R1+0x2a2c], R5 ;  /* 0x002a2c0501007387 */ /* 0x0001e80000100800 */
[----:B------:R1:W-:Y:S01]  /*12730*/  STL [R1+0x2a38], R4 ;  /* 0x002a380401007387 */ /* 0x0003e20000100800 */
[----:B------:R-:W-:Y:S02]  /*12740*/  LOP3.LUT R0, R0, R2, RZ, 0xfc, !PT ;  /* 0x0000000200007212 */ /* 0x000fe400078efcff */
[----:B0-----:R-:W-:Y:S01]  /*12750*/  IADD3 R5, P2, R12, UR55, RZ ;  /* 0x000000370c057c10 */ /* 0x001fe2000ff5e0ff */
[----:B------:R-:W-:Y:S01]  /*12760*/  STL [R1+0x2a40], R7 ;  /* 0x002a400701007387 */ /* 0x000fe20000100800 */
[----:B-1----:R-:W-:-:S03]  /*12770*/  IADD3 R4, P3, R11, UR55, RZ ;  /* 0x000000370b047c10 */ /* 0x002fc6000ff7e0ff */
[----:B------:R0:W-:Y:S01]  /*12780*/  STL [R1+0x2a48], R5 ;  /* 0x002a480501007387 */ /* 0x0001e20000100800 */
[----:B------:R-:W-:Y:S01]  /*12790*/  IADD3.X R2, R10, UR35, RZ, P0, !PT ;  /* 0x000000230a027c10 */ /* 0x000fe200087fe4ff */
[----:B------:R-:W-:Y:S02]  /*127a0*/  ULDC UR55, c[0x0][0x238] ;  /* 0x00008e0000377ab9 */ /* 0x000fe40000000800 */
[----:B------:R1:W-:Y:S01]  /*127b0*/  STL [R1+0x2a50], R4 ;  /* 0x002a500401007387 */ /* 0x0003e20000100800 */
[----:B0-----:R-:W-:-:S03]  /*127c0*/  IADD3.X R5, R8, UR35, RZ, P1, !PT ;  /* 0x0000002308057c10 */ /* 0x001fc60008ffe4ff */
[----:B------:R0:W-:Y:S01]  /*127d0*/  STL [R1+0x2a34], R2 ;  /* 0x002a340201007387 */ /* 0x0001e20000100800 */
[----:B-1----:R-:W-:-:S03]  /*127e0*/  IADD3.X R4, R6, UR35, RZ, P2, !PT ;  /* 0x0000002306047c10 */ /* 0x002fc600097fe4ff */
[----:B------:R1:W-:Y:S04]  /*127f0*/  STL [R1+0x2a3c], R5 ;  /* 0x002a3c0501007387 */ /* 0x0003e80000100800 */
[----:B------:R2:W-:Y:S01]  /*12800*/  STL [R1+0x2a44], R4 ;  /* 0x002a440401007387 */ /* 0x0005e20000100800 */
[----:B0-----:R-:W-:Y:S01]  /*12810*/  IADD3.X R2, R3, UR35, RZ, P3, !PT ;  /* 0x0000002303027c10 */ /* 0x001fe20009ffe4ff */
[----:B------:R-:W-:Y:S02]  /*12820*/  USHF.R.S32.HI UR35, URZ, 0x1f, UR56 ;  /* 0x0000001f3f237899 */ /* 0x000fe40008011438 */
[----:B-1----:R-:W-:Y:S02]  /*12830*/  IADD3 R5, P1, R13, UR56, RZ ;  /* 0x000000380d057c10 */ /* 0x002fe4000ff3e0ff */
[----:B--2---:R-:W-:Y:S01]  /*12840*/  IADD3 R4, P0, R15, UR56, RZ ;  /* 0x000000380f047c10 */ /* 0x004fe2000ff1e0ff */
[----:B------:R0:W-:Y:S04]  /*12850*/  STL [R1+0x2a4c], R2 ;  /* 0x002a4c0201007387 */ /* 0x0001e80000100800 */
[----:B------:R1:W-:Y:S01]  /*12860*/  STL [R1+0x2a58], R4 ;  /* 0x002a580401007387 */ /* 0x0003e20000100800 */
[----:B0-----:R-:W-:-:S03]  /*12870*/  IADD3 R2, P2, R12, UR56, RZ ;  /* 0x000000380c027c10 */ /* 0x001fc6000ff5e0ff */
[----:B------:R0:W-:Y:S01]  /*12880*/  STL [R1+0x2a60], R5 ;  /* 0x002a600501007387 */ /* 0x0001e20000100800 */
[----:B-1----:R-:W-:-:S03]  /*12890*/  IADD3 R4, P3, R11, UR56, RZ ;  /* 0x000000380b047c10 */ /* 0x002fc6000ff7e0ff */
[----:B------:R-:W-:Y:S01]  /*128a0*/  STL [R1+0x2a68], R2 ;  /* 0x002a680201007387 */ /* 0x000fe20000100800 */
[----:B------:R-:W-:Y:S01]  /*128b0*/  IADD3.X R7, R8, UR35, RZ, P1, !PT ;  /* 0x0000002308077c10 */ /* 0x000fe20008ffe4ff */
[----:B------:R-:W-:Y:S02]  /*128c0*/  ULDC UR56, c[0x0][0x238] ;  /* 0x00008e0000387ab9 */ /* 0x000fe40000000800 */
[----:B------:R1:W-:Y:S01]  /*128d0*/  STL [R1+0x2a70], R4 ;  /* 0x002a700401007387 */ /* 0x0003e20000100800 */
[----:B0-----:R-:W-:Y:S02]  /*128e0*/  IADD3.X R5, R6, UR35, RZ, P2, !PT ;  /* 0x0000002306057c10 */ /* 0x001fe400097fe4ff */
[----:B-1----:R-:W-:-:S05]  /*128f0*/  IADD3.X R4, R10, UR35, RZ, P0, !PT ;  /* 0x000000230a047c10 */ /* 0x002fca00087fe4ff */
[----:B------:R0:W-:Y:S04]  /*12900*/  STL [R1+0x2a54], R4 ;  /* 0x002a540401007387 */ /* 0x0001e80000100800 */
[----:B------:R1:W-:Y:S04]  /*12910*/  STL [R1+0x2a5c], R7 ;  /* 0x002a5c0701007387 */ /* 0x0003e80000100800 */
[----:B------:R2:W-:Y:S01]  /*12920*/  STL [R1+0x2a64], R5 ;  /* 0x002a640501007387 */ /* 0x0005e20000100800 */
[----:B0-----:R-:W-:Y:S01]  /*12930*/  IADD3.X R4, R3, UR35, RZ, P3, !PT ;  /* 0x0000002303047c10 */ /* 0x001fe20009ffe4ff */
[----:B------:R-:W-:-:S02]  /*12940*/  USHF.R.S32.HI UR35, URZ, 0x1f, UR57 ;  /* 0x0000001f3f237899 */ /* 0x000fc40008011439 */
        /* <DEDUP_REMOVED lines=11> */
[----:B0-----:R-:W-:-:S05]  /*12a00*/  IADD3.X R7, R10, UR35, RZ, P0, !PT ;  /* 0x000000230a077c10 */ /* 0x001fca00087fe4ff */
[----:B------:R0:W-:Y:S01]  /*12a10*/  STL [R1+0x2a74], R7 ;  /* 0x002a740701007387 */ /* 0x0001e20000100800 */
[----:B-1----:R-:W-:-:S03]  /*12a20*/  IADD3.X R5, R6, UR35, RZ, P2, !PT ;  /* 0x0000002306057c10 */ /* 0x002fc600097fe4ff */
[----:B------:R1:W-:Y:S01]  /*12a30*/  STL [R1+0x2a7c], R14 ;  /* 0x002a7c0e01007387 */ /* 0x0003e20000100800 */
[----:B------:R-:W-:-:S03]  /*12a40*/  LOP3.LUT R2, R23, 0x7, RZ, 0xc0, !PT ;  /* 0x0000000717027812 */ /* 0x000fc600078ec0ff */
[----:B------:R2:W-:Y:S01]  /*12a50*/  STL [R1+0x2a84], R5 ;  /* 0x002a840501007387 */ /* 0x0005e20000100800 */
[----:B0-----:R-:W-:Y:S01]  /*12a60*/  IADD3.X R7, R3, UR35, RZ, P3, !PT ;  /* 0x0000002303077c10 */ /* 0x001fe20009ffe4ff */
[----:B------:R-:W-:Y:S01]  /*12a70*/  IMAD.SHL.U32 R4, R23, 0x2, RZ ;  /* 0x0000000217047824 */ /* 0x000fe200078e00ff */
[----:B------:R-:W-:Y:S02]  /*12a80*/  USHF.R.S32.HI UR35, URZ, 0x1f, UR58 ;  /* 0x0000001f3f237899 */ /* 0x000fe4000801143a */
[----:B-1----:R-:W-:Y:S02]  /*12a90*/  IADD3 R14, P1, R13, UR58, RZ ;  /* 0x0000003a0d0e7c10 */ /* 0x002fe4000ff3e0ff */
[----:B--2---:R-:W-:Y:S01]  /*12aa0*/  IADD3 R5, P0, R15, UR58, RZ ;  /* 0x0000003a0f057c10 */ /* 0x004fe2000ff1e0ff */
[----:B------:R0:W-:Y:S01]  /*12ab0*/  STL [R1+0x2a8c], R7 ;  /* 0x002a8c0701007387 */ /* 0x0001e20000100800 */
[----:B------:R-:W-:-:S03]  /*12ac0*/  IMAD R2, R2, 0x90, RZ ;  /* 0x0000009002027824 */ /* 0x000fc600078e02ff */
[----:B------:R1:W-:Y:S01]  /*12ad0*/  STL [R1+0x2a98], R5 ;  /* 0x002a980501007387 */ /* 0x0003e20000100800 */
[----:B0-----:R-:W-:-:S03]  /*12ae0*/  IADD3 R7, P2, R12, UR58, RZ ;  /* 0x0000003a0c077c10 */ /* 0x001fc6000ff5e0ff */
[----:B------:R-:W-:Y:S01]  /*12af0*/  STL [R1+0x2aa0], R14 ;  /* 0x002aa00e01007387 */ /* 0x000fe20000100800 */
[----:B-1----:R-:W-:-:S03]  /*12b00*/  IADD3 R5, P3, R11, UR58, RZ ;  /* 0x0000003a0b057c10 */ /* 0x002fc6000ff7e0ff */
[----:B------:R-:W-:Y:S01]  /*12b10*/  STL [R1+0x2aa8], R7 ;  /* 0x002aa80701007387 */ /* 0x000fe20000100800 */
[----:B------:R-:W-:Y:S01]  /*12b20*/  LOP3.LUT R2, R2, 0x30, R4, 0x78, !PT ;  /* 0x0000003002027812 */ /* 0x000fe200078e7804 */
[----:B------:R-:W-:Y:S02]  /*12b30*/  ULDC UR58, c[0x0][0x238] ;  /* 0x00008e00003a7ab9 */ /* 0x000fe40000000800 */
[----:B------:R0:W-:Y:S04]  /*12b40*/  STL [R1+0x2ab0], R5 ;  /* 0x002ab00501007387 */ /* 0x0001e80000100800 */
[----:B------:R1:W-:Y:S01]  /*12b50*/  STL [R1+0xe34], R2 ;  /* 0x000e340201007387 */ /* 0x0003e20000100800 */
[----:B0-----:R-:W-:-:S05]  /*12b60*/  IADD3.X R5, R10, UR35, RZ, P0, !PT ;  /* 0x000000230a057c10 */ /* 0x001fca00087fe4ff */
[----:B------:R0:W-:Y:S04]  /*12b70*/  STL [R1+0x2a94], R5 ;  /* 0x002a940501007387 */ /* 0x0001e80000100800 */
[----:B------:R-:W2:Y:S01]  /*12b80*/  LDL R14, [R1+0x2c] ;  /* 0x00002c00010e7983 */ /* 0x000ea20000100800 */
[----:B-1----:R-:W-:Y:S02]  /*12b90*/  IADD3.X R2, R8, UR35, RZ, P1, !PT ;  /* 0x0000002308027c10 */ /* 0x002fe40008ffe4ff */
[----:B------:R-:W-:-:S03]  /*12ba0*/  IADD3.X R4, R6, UR35, RZ, P2, !PT ;  /* 0x0000002306047c10 */ /* 0x000fc600097fe4ff */
[----:B------:R1:W-:Y:S04]  /*12bb0*/  STL [R1+0x2a9c], R2 ;  /* 0x002a9c0201007387 */ /* 0x0003e80000100800 */
[----:B------:R3:W-:Y:S01]  /*12bc0*/  STL [R1+0x2aa4], R4 ;  /* 0x002aa40401007387 */ /* 0x0007e20000100800 */
[----:B0-----:R-:W-:Y:S02]  /*12bd0*/  IADD3 R5, P1, R13, UR60, RZ ;  /* 0x0000003c0d057c10 */ /* 0x001fe4000ff3e0ff */
[----:B-1----:R-:W-:Y:S02]  /*12be0*/  IADD3.X R2, R3, UR35, RZ, P3, !PT ;  /* 0x0000002303027c10 */ /* 0x002fe40009ffe4ff */
[----:B---3--:R-:W-:-:S03]  /*12bf0*/  IADD3 R4, P0, R15, UR60, RZ ;  /* 0x0000003c0f047c10 */ /* 0x008fc6000ff1e0ff */
[----:B------:R0:W-:Y:S01]  /*12c00*/  STL [R1+0x2aac], R2 ;  /* 0x002aac0201007387 */ /* 0x0001e20000100800 */
[----:B------:R-:W-:-:S03]  /*12c10*/  USHF.R.S32.HI UR35, URZ, 0x1f, UR60 ;  /* 0x0000001f3f237899 */ /* 0x000fc6000801143c */
        /* <DEDUP_REMOVED lines=11> */
[----:B------:R1:W-:Y:S01]  /*12cd0*/  STL [R1+0x2abc], R7 ;  /* 0x002abc0701007387 */ /* 0x0003e20000100800 */
[----:B0-----:R-:W-:-:S03]  /*12ce0*/  IADD3.X R4, R3, UR35, RZ, P3, !PT ;  /* 0x0000002303047c10 */ /* 0x001fc60009ffe4ff */
[----:B-1----:R-:W3:Y:S04]  /*12cf0*/  LDL R7, [R1+0x3c] ;  /* 0x00003c0001077983 */ /* 0x002ee80000100800 */
[----:B------:R-:W-:Y:S04]  /*12d00*/  STL [R1+0x2ac4], R5 ;  /* 0x002ac40501007387 */ /* 0x000fe80000100800 */
[----:B------:R0:W-:Y:S01]  /*12d10*/  STL [R1+0x2acc], R4 ;  /* 0x002acc0401007387 */ /* 0x0001e20000100800 */
[----:B------:R-:W-:Y:S02]  /*12d20*/  IADD3 R13, P1, R13, UR61, RZ ;  /* 0x0000003d0d0d7c10 */ /* 0x000fe4000ff3e0ff */
[----:B------:R-:W-:Y:S01]  /*12d30*/  SHF.R.U32.HI R2, RZ, 0x1, R23 ;  /* 0x00000001ff027819 */ /* 0x000fe20000011617 */
[----:B------:R-:W-:-:S02]  /*12d40*/  USHF.R.S32.HI UR35, URZ, 0x1f, UR61 ;  /* 0x0000001f3f237899 */ /* 0x000fc4000801143d */
[----:B0-----:R-:W-:Y:S02]  /*12d50*/  IADD3 R4, P0, R15, UR61, RZ ;  /* 0x0000003d0f047c10 */ /* 0x001fe4000ff1e0ff */
[----:B------:R-:W-:-:S03]  /*12d60*/  IADD3 R5, P2, R12, UR61, RZ ;  /* 0x0000003d0c057c10 */ /* 0x000fc6000ff5e0ff */
[----:B------:R0:W-:Y:S01]  /*12d70*/  STL [R1+0x2ad8], R4 ;  /* 0x002ad80401007387 */ /* 0x0001e20000100800 */
[----:B------:R-:W-:-:S03]  /*12d80*/  LOP3.LUT R0, R0, 0x10, R2, 0xf8, !PT ;  /* 0x0000001000007812 */ /* 0x000fc600078ef802 */
[----:B------:R1:W-:Y:S01]  /*12d90*/  STL [R1+0x2ae0], R13 ;  /* 0x002ae00d01007387 */ /* 0x0003e20000100800 */
[----:B0-----:R-:W-:Y:S01]  /*12da0*/  IADD3 R4, P3, R11, UR61, RZ ;  /* 0x0000003d0b047c10 */ /* 0x001fe2000ff7e0ff */
[----:B------:R-:W-:Y:S02]  /*12db0*/  ULDC UR61, c[0x0][0x238] ;  /* 0x00008e00003d7ab9 */ /* 0x000fe40000000800 */
[----:B-1----:R-:W4:Y:S04]  /*12dc0*/  LDL R13, [R1+0x54] ;  /* 0x00005400010d7983 */ /* 0x002f280000100800 */
[----:B------:R-:W-:Y:S04]  /*12dd0*/  STL [R1+0x2ae8], R5 ;  /* 0x002ae80501007387 */ /* 0x000fe80000100800 */
[----:B------:R0:W-:Y:S01]  /*12de0*/  STL [R1+0x2af0], R4 ;  /* 0x002af00401007387 */ /* 0x0001e20000100800 */
[----:B------:R-:W-:-:S03]  /*12df0*/  IADD3.X R2, R6, UR35, RZ, P2, !PT ;  /* 0x0000002306027c10 */ /* 0x000fc600097fe4ff */
[----:B------:R1:W-:Y:S01]  /*12e00*/  STL [R1+0x2df8], R0 ;  /* 0x002df80001007387 */ /* 0x0003e20000100800 */
[----:B0-----:R-:W-:Y:S02]  /*12e10*/  IADD3.X R4, R10, UR35, RZ, P0, !PT ;  /* 0x000000230a047c10 */ /* 0x001fe400087fe4ff */
[----:B-1----:R-:W-:-:S03]  /*12e20*/  IADD3.X R0, R8, UR35, RZ, P1, !PT ;  /* 0x0000002308007c10 */ /* 0x002fc60008ffe4ff */
[----:B------:R0:W-:Y:S04]  /*12e30*/  STL [R1+0x2ad4], R4 ;  /* 0x002ad40401007387 */ /* 0x0001e80000100800 */
[----:B------:R-:W5:Y:S04]  /*12e40*/  LDL R23, [R1+0x60] ;  /* 0x0000600001177983 */ /* 0x000f680000100800 */
[----:B------:R1:W-:Y:S01]  /*12e50*/  STL [R1+0x2adc], R0 ;  /* 0x002adc0001007387 */ /* 0x0003e20000100800 */
[----:B0-----:R-:W-:-:S03]  /*12e60*/  SHF.R.S32.HI R4, RZ, 0x1f, R21 ;  /* 0x0000001fff047819 */ /* 0x001fc60000011415 */
[----:B------:R2:W-:Y:S01]  /*12e70*/  STL [R1+0x2ae4], R2 ;  /* 0x002ae40201007387 */ /* 0x0005e20000100800 */
[----:B-1----:R-:W-:Y:S02]  /*12e80*/  IADD3.X R0, R3, UR35, RZ, P3, !PT ;  /* 0x0000002303007c10 */ /* 0x002fe40009ffe4ff */
[----:B------:R-:W-:-:S03]  /*12e90*/  SHF.R.S32.HI R5, RZ, 0x1f, R9 ;  /* 0x0000001fff057819 */ /* 0x000fc60000011409 */
[----:B------:R-:W-:Y:S04]  /*12ea0*/  STL [R1+0x2aec], R0 ;  /* 0x002aec0001007387 */ /* 0x000fe80000100800 */
[----:B------:R-:W5:Y:S01]  /*12eb0*/  LDL R27, [R1+0x74] ;  /* 0x00007400011b7983 */ /* 0x000f620000100800 */
[----:B--2---:R-:W-:-:S03]  /*12ec0*/  SHF.R.S32.HI R2, RZ, 0x1f, R14 ;  /* 0x0000001fff027819 */ /* 0x004fc6000001140e */
[----:B------:R-:W2:Y:S04]  /*12ed0*/  LDL R14, [R1+0x70] ;  /* 0x00007000010e7983 */ /* 0x000ea80000100800 */
[----:B------:R-:W-:Y:S04]  /*12ee0*/  STL [R1+0x2e14], R2 ;  /* 0x002e140201007387 */ /* 0x000fe80000100800 */
[----:B------:R-:W-:Y:S04]  /*12ef0*/  STL [R1+0x2e2c], R4 ;  /* 0x002e2c0401007387 */ /* 0x000fe80000100800 */
[----:B------:R-:W-:Y:S04]  /*12f00*/  STL [R1+0x2e28], R21 ;  /* 0x002e281501007387 */ /* 0x000fe80000100800 */
[----:B------:R-:W-:Y:S04]  /*12f10*/  STL [R1+0x2e30], R9 ;  /* 0x002e300901007387 */ /* 0x000fe80000100800 */
[----:B------:R0:W-:Y:S04]  /*12f20*/  STL [R1+0x2e08], R5 ;  /* 0x002e080501007387 */ /* 0x0001e80000100800 */
[----:B0-----:R-:W4:Y:S01]  /*12f30*/  LDL.LU R5, [R1+0x38] ;  /* 0x0000380001057983 */ /* 0x001f220000300800 */
[----:B---3--:R-:W-:-:S02]  /*12f40*/  SHF.R.S32.HI R7, RZ, 0x1f, R7 ;  /* 0x0000001fff077819 */ /* 0x008fc40000011407 */
[----:B----4-:R-:W-:-:S05]  /*12f50*/  SHF.R.S32.HI R6, RZ, 0x1f, R5 ;  /* 0x0000001fff067819 */ /* 0x010fca0000011405 */
[----:B------:R-:W-:Y:S04]  /*12f60*/  STL [R1+0x2e38], R6 ;  /* 0x002e380601007387 */ /* 0x000fe80000100800 */
[----:B------:R-:W-:Y:S04]  /*12f70*/  STL [R1+0x2e34], R5 ;  /* 0x002e340501007387 */ /* 0x000fe80000100800 */
[----:B------:R-:W3:Y:S04]  /*12f80*/  LDL R16, [R1+0xa0] ;  /* 0x0000a00001107983 */ /* 0x000ee80000100800 */
[----:B------:R0:W-:Y:S04]  /*12f90*/  STL [R1+0x2e04], R7 ;  /* 0x002e040701007387 */ /* 0x0001e80000100800 */
[----:B0-----:R-:W4:Y:S01]  /*12fa0*/  LDL.LU R7, [R1+0x4c] ;  /* 0x00004c0001077983 */ /* 0x001f220000300800 */
[----:B------:R-:W-:-:S02]  /*12fb0*/  SHF.R.S32.HI R10, RZ, 0x1f, R13 ;  /* 0x0000001fff0a7819 */ /* 0x000fc4000001140d */
[----:B----4-:R-:W-:-:S05]  /*12fc0*/  SHF.R.S32.HI R8, RZ, 0x1f, R7 ;  /* 0x0000001fff087819 */ /* 0x010fca0000011407 */
[----:B------:R-:W-:Y:S04]  /*12fd0*/  STL [R1+0x2e40], R8 ;  /* 0x002e400801007387 */ /* 0x000fe80000100800 */
[----:B------:R-:W-:Y:S04]  /*12fe0*/  STL [R1+0x2e3c], R7 ;  /* 0x002e3c0701007387 */ /* 0x000fe80000100800 */
[----:B------:R-:W4:Y:S04]  /*12ff0*/  LDL R17, [R1+0xa4] ;  /* 0x0000a40001117983 */ /* 0x000f280000100800 */
[----:B------:R0:W-:Y:S04]  /*13000*/  STL [R1+0x2e00], R10 ;  /* 0x002e000a01007387 */ /* 0x0001e80000100800 */
[----:B0-----:R-:W2:Y:S01]  /*13010*/  LDL.LU R10, [R1+0x5c] ;  /* 0x00005c00010a7983 */ /* 0x001ea20000300800 */
[----:B-----5:R-:W-:-:S02]  /*13020*/  SHF.R.S32.HI R12, RZ, 0x1f, R23 ;  /* 0x0000001fff0c7819 */ /* 0x020fc40000011417 */
[----:B--2---:R-:W-:-:S05]  /*13030*/  SHF.R.S32.HI R11, RZ, 0x1f, R10 ;  /* 0x0000001fff0b7819 */ /* 0x004fca000001140a */
[----:B------:R-:W-:Y:S04]  /*13040*/  STL [R1+0x2e48], R11 ;  /* 0x002e480b01007387 */ /* 0x000fe80000100800 */
[----:B------:R-:W-:Y:S04]  /*13050*/  STL [R1+0x2e44], R10 ;  /* 0x002e440a01007387 */ /* 0x000fe80000100800 */
[----:B------:R-:W2:Y:S04]  /*13060*/  LDL R18, [R1+0x100] ;  /* 0x0001000001127983 */ /* 0x000ea80000100800 */
[----:B------:R-:W5:Y:S04]  /*13070*/  LDL R19, [R1+0x198] ;  /* 0x0001980001137983 */ /* 0x000f680000100800 */
[----:B------:R-:W5:Y:S04]  /*13080*/  LDL R20, [R1+0x194] ;  /* 0x0001940001147983 */ /* 0x000f680000100800 */
[----:B------:R-:W5:Y:S04]  /*13090*/  LDL R22, [R1+0x190] ;  /* 0x0001900001167983 */ /* 0x000f680000100800 */
[----:B------:R-:W5:Y:S04]  /*130a0*/  LDL R23, [R1+0x18c] ;  /* 0x00018c0001177983 */ /* 0x000f680000100800 */
[----:B------:R0:W-:Y:S04]  /*130b0*/  STL [R1+0x2dfc], R12 ;  /* 0x002dfc0c01007387 */ /* 0x0001e80000100800 */
[----:B0-----:R-:W4:Y:S01]  /*130c0*/  LDL.LU R12, [R1+0x6c] ;  /* 0x00006c00010c7983 */ /* 0x001f220000300800 */
[----:B------:R-:W-:-:S02]  /*130d0*/  SHF.R.S32.HI R14, RZ, 0x1f, R14 ;  /* 0x0000001fff0e7819 */ /* 0x000fc4000001140e */
[----:B------:R-:W-:Y:S02]  /*130e0*/  SHF.R.S32.HI R15, RZ, 0x1f, R27 ;  /* 0x0000001fff0f7819 */ /* 0x000fe4000001141b */
[----:B---3--:R-:W-:Y:S02]  /*130f0*/  SHF.R.S32.HI R16, RZ, 0x1f, R16 ;  /* 0x0000001fff107819 */ /* 0x008fe40000011410 */
[----:B----4-:R-:W-:-:S05]  /*13100*/  SHF.R.S32.HI R13, RZ, 0x1f, R12 ;  /* 0x0000001fff0d7819 */ /* 0x010fca000001140c */
[----:B------:R-:W-:Y:S04]  /*13110*/  STL [R1+0x2e50], R13 ;  /* 0x002e500d01007387 */ /* 0x000fe80000100800 */
[----:B------:R-:W-:Y:S04]  /*13120*/  STL [R1+0x2e4c], R12 ;  /* 0x002e4c0c01007387 */ /* 0x000fe80000100800 */
[----:B------:R-:W3:Y:S04]  /*13130*/  LDL R24, [R1+0x188] ;  /* 0x0001880001187983 */ /* 0x000ee80000100800 */
[----:B------:R-:W4:Y:S04]  /*13140*/  LDL R25, [R1+0x184] ;  /* 0x0001840001197983 */ /* 0x000f280000100800 */
[----:B------:R-:W-:Y:S04]  /*13150*/  STL [R1+0x2e54], R14 ;  /* 0x002e540e01007387 */ /* 0x000fe80000100800 */
[----:B------:R-:W4:Y:S04]  /*13160*/  LDL R26, [R1+0x180] ;  /* 0x00018000011a7983 */ /* 0x000f280000100800 */
[----:B------:R-:W4:Y:S04]  /*13170*/  LDL R27, [R1+0x17c] ;  /* 0x00017c00011b7983 */ /* 0x000f280000100800 */
[----:B------:R-:W-:Y:S04]  /*13180*/  STL [R1+0x2e58], R15 ;  /* 0x002e580f01007387 */ /* 0x000fe80000100800 */
[----:B------:R-:W4:Y:S04]  /*13190*/  LDL R29, [R1+0x178] ;  /* 0x00017800011d7983 */ /* 0x000f280000100800 */
[----:B------:R-:W4:Y:S04]  /*131a0*/  LDL R5, [R1+0x174] ;  /* 0x0001740001057983 */ /* 0x000f280000100800 */
[----:B------:R-:W4:Y:S04]  /*131b0*/  LDL R6, [R1+0x170] ;  /* 0x0001700001067983 */ /* 0x000f280000100800 */
[----:B------:R-:W4:Y:S04]  /*131c0*/  LDL R9, [R1+0x16c] ;  /* 0x00016c0001097983 */ /* 0x000f280000100800 */
[----:B------:R-:W4:Y:S04]  /*131d0*/  LDL R21, [R1+0x168] ;  /* 0x0001680001157983 */ /* 0x000f280000100800 */
[----:B------:R-:W4:Y:S04]  /*131e0*/  LDL R4, [R1+0x164] ;  /* 0x0001640001047983 */ /* 0x000f280000100800 */
[----:B------:R-:W4:Y:S04]  /*131f0*/  LDL R2, [R1+0x160] ;  /* 0x0001600001027983 */ /* 0x000f280000100800 */
[----:B------:R-:W4:Y:S04]  /*13200*/  LDL R28, [R1+0x15c] ;  /* 0x00015c00011c7983 */ /* 0x000f280000100800 */
[----:B------:R-:W-:Y:S04]  /*13210*/  STL [R1+0x2e5c], R16 ;  /* 0x002e5c1001007387 */ /* 0x000fe80000100800 */
[----:B------:R-:W4:Y:S04]  /*13220*/  LDL R0, [R1+0x158] ;  /* 0x0001580001007983 */ /* 0x000f280000100800 */
[----:B------:R-:W4:Y:S01]  /*13230*/  LDL R3, [R1+0x154] ;  /* 0x0001540001037983 */ /* 0x000f220000100800 */
[----:B------:R-:W-:-:S02]  /*13240*/  SHF.R.S32.HI R17, RZ, 0x1f, R17 ;  /* 0x0000001fff117819 */ /* 0x000fc40000011411 */
[----:B--2---:R-:W-:Y:S02]  /*13250*/  SHF.R.S32.HI R18, RZ, 0x1f, R18 ;  /* 0x0000001fff127819 */ /* 0x004fe40000011412 */
[----:B-----5:R-:W-:Y:S02]  /*13260*/  SHF.R.S32.HI R19, RZ, 0x1f, R19 ;  /* 0x0000001fff137819 */ /* 0x020fe40000011413 */
[----:B------:R-:W-:Y:S01]  /*13270*/  SHF.R.S32.HI R20, RZ, 0x1f, R20 ;  /* 0x0000001fff147819 */ /* 0x000fe20000011414 */
[----:B------:R-:W-:Y:S01]  /*13280*/  STL [R1+0x2e60], R17 ;  /* 0x002e601101007387 */ /* 0x000fe20000100800 */
[----:B------:R-:W-:Y:S02]  /*13290*/  SHF.R.S32.HI R22, RZ, 0x1f, R22 ;  /* 0x0000001fff167819 */ /* 0x000fe40000011416 */
[----:B------:R-:W-:Y:S01]  /*132a0*/  SHF.R.S32.HI R23, RZ, 0x1f, R23 ;  /* 0x0000001fff177819 */ /* 0x000fe20000011417 */
[----:B------:R-:W-:Y:S04]  /*132b0*/  STL [R1+0x2e64], R18 ;  /* 0x002e641201007387 */ /* 0x000fe80000100800 */
[----:B------:R-:W-:Y:S04]  /*132c0*/  STL [R1+0x2e68], R19 ;  /* 0x002e681301007387 */ /* 0x000fe80000100800 */
[----:B------:R-:W-:Y:S04]  /*132d0*/  STL [R1+0x2e6c], R20 ;  /* 0x002e6c1401007387 */ /* 0x000fe80000100800 */
[----:B------:R-:W-:Y:S04]  /*132e0*/  STL [R1+0x2e70], R22 ;  /* 0x002e701601007387 */ /* 0x000fe80000100800 */
[----:B------:R-:W-:Y:S01]  /*132f0*/  STL [R1+0x2e74], R23 ;  /* 0x002e741701007387 */ /* 0x000fe20000100800 */
[----:B---3--:R-:W-:-:S02]  /*13300*/  SHF.R.S32.HI R24, RZ, 0x1f, R24 ;  /* 0x0000001fff187819 */ /* 0x008fc40000011418 */
[----:B----4-:R-:W-:-:S03]  /*13310*/  SHF.R.S32.HI R25, RZ, 0x1f, R25 ;  /* 0x0000001fff197819 */ /* 0x010fc60000011419 */
[----:B------:R-:W-:Y:S01]  /*13320*/  STL [R1+0x2e78], R24 ;  /* 0x002e781801007387 */ /* 0x000fe20000100800 */
[----:B------:R-:W-:-:S03]  /*13330*/  SHF.R.S32.HI R26, RZ, 0x1f, R26 ;  /* 0x0000001fff1a7819 */ /* 0x000fc6000001141a */
        /* <DEDUP_REMOVED lines=8> */
[----:B------:R-:W-:Y:S01]  /*133c0*/  STL [R1], R8 ;  /* 0x0000000801007387 */ /* 0x000fe20000100800 */
[----:B------:R-:W-:-:S03]  /*133d0*/  SHF.R.S32.HI R7, RZ, 0x1f, R9 ;  /* 0x0000001fff077819 */ /* 0x000fc60000011409 */
[----:B------:R0:W-:Y:S01]  /*133e0*/  STL [R1+0x4], R5 ;  /* 0x0000040501007387 */ /* 0x0001e20000100800 */
[----:B------:R-:W-:-:S03]  /*133f0*/  SHF.R.S32.HI R6, RZ, 0x1f, R21 ;  /* 0x0000001fff067819 */ /* 0x000fc60000011415 */
[----:B------:R-:W-:Y:S01]  /*13400*/  STL [R1+0x8], R7 ;  /* 0x0000080701007387 */ /* 0x000fe20000100800 */
[----:B0-----:R-:W-:-:S03]  /*13410*/  SHF.R.S32.HI R5, RZ, 0x1f, R4 ;  /* 0x0000001fff057819 */ /* 0x001fc60000011404 */
[----:B------:R-:W-:Y:S01]  /*13420*/  STL [R1+0xc], R6 ;  /* 0x00000c0601007387 */ /* 0x000fe20000100800 */
[----:B------:R-:W-:Y:S02]  /*13430*/  SHF.R.S32.HI R4, RZ, 0x1f, R2 ;  /* 0x0000001fff047819 */ /* 0x000fe40000011402 */
[----:B------:R-:W-:Y:S01]  /*13440*/  SHF.R.S32.HI R2, RZ, 0x1f, R28 ;  /* 0x0000001fff027819 */ /* 0x000fe2000001141c */
[----:B------:R-:W-:Y:S04]  /*13450*/  STL [R1+0x10], R5 ;  /* 0x0000100501007387 */ /* 0x000fe80000100800 */
[----:B------:R-:W2:Y:S04]  /*13460*/  LDL R28, [R1+0x150] ;  /* 0x00015000011c7983 */ /* 0x000ea80000100800 */
[----:B------:R0:W-:Y:S04]  /*13470*/  STL [R1+0x14], R4 ;  /* 0x0000140401007387 */ /* 0x0001e80000100800 */
[----:B------:R1:W-:Y:S01]  /*13480*/  STL [R1+0x18], R2 ;  /* 0x0000180201007387 */ /* 0x0003e20000100800 */
[----:B0-----:R-:W-:-:S03]  /*13490*/  SHF.R.S32.HI R4, RZ, 0x1f, R0 ;  /* 0x0000001fff047819 */ /* 0x001fc60000011400 */
[----:B------:R-:W3:Y:S01]  /*134a0*/  LDL R0, [R1+0x14c] ;  /* 0x00014c0001007983 */ /* 0x000ee20000100800 */
[----:B-1----:R-:W-:-:S03]  /*134b0*/  SHF.R.S32.HI R2, RZ, 0x1f, R3 ;  /* 0x0000001fff027819 */ /* 0x002fc60000011403 */
[----:B------:R0:W-:Y:S04]  /*134c0*/  STL [R1+0x1c], R4 ;  /* 0x00001c0401007387 */ /* 0x0001e80000100800 */
[----:B------:R-:W4:Y:S04]  /*134d0*/  LDL R29, [R1+0x148] ;  /* 0x00014800011d7983 */ /* 0x000f280000100800 */
[----:B------:R-:W5:Y:S04]  /*134e0*/  LDL R27, [R1+0x144] ;  /* 0x00014400011b7983 */ /* 0x000f680000100800 */
[----:B------:R1:W-:Y:S04]  /*134f0*/  STL [R1+0x20], R2 ;  /* 0x0000200201007387 */ /* 0x0003e80000100800 */
[----:B------:R-:W5:Y:S04]  /*13500*/  LDL R26, [R1+0x140] ;  /* 0x00014000011a7983 */ /* 0x000f680000100800 */
        /* <DEDUP_REMOVED lines=21> */
[----:B0-----:R-:W5:Y:S04]  /*13660*/  LDL R4, [R1+0xe4] ;  /* 0x0000e40001047983 */ /* 0x001f680000100800 */
[----:B-1----:R-:W5:Y:S04]  /*13670*/  LDL R2, [R1+0xe0] ;  /* 0x0000e00001027983 */ /* 0x002f680000100800 */
[----:B------:R-:W5:Y:S01]  /*13680*/  LDL R3, [R1+0xdc] ;  /* 0x0000dc0001037983 */ /* 0x000f620000100800 */
[----:B--2---:R-:W-:-:S05]  /*13690*/  SHF.R.S32.HI R28, RZ, 0x1f, R28 ;  /* 0x0000001fff1c7819 */ /* 0x004fca000001141c */
[----:B------:R0:W-:Y:S04]  /*136a0*/  STL [R1+0x24], R28 ;  /* 0x0000241c01007387 */ /* 0x0001e80000100800 */
[----:B0-----:R-:W2:Y:S01]  /*136b0*/  LDL R28, [R1+0xd8] ;  /* 0x0000d800011c7983 */ /* 0x001ea20000100800 */
[----:B---3--:R-:W-:-:S05]  /*136c0*/  SHF.R.S32.HI R0, RZ, 0x1f, R0 ;  /* 0x0000001fff007819 */ /* 0x008fca0000011400 */
[----:B------:R0:W-:Y:S01]  /*136d0*/  STL [R1+0x28], R0 ;  /* 0x0000280001007387 */ /* 0x0001e20000100800 */
[----:B----4-:R-:W-:-:S03]  /*136e0*/  SHF.R.S32.HI R29, RZ, 0x1f, R29 ;  /* 0x0000001fff1d7819 */ /* 0x010fc6000001141d */
[----:B0-----:R-:W3:Y:S04]  /*136f0*/  LDL R0, [R1+0xd4] ;  /* 0x0000d40001007983 */ /* 0x001ee80000100800 */
[----:B------:R5:W-:Y:S02]  /*13700*/  STL [R1+0x40], R29 ;  /* 0x0000401d01007387 */ /* 0x000be40000100800 */
[----:B-----5:R-:W-:Y:S02]  /*13710*/  SHF.R.S32.HI R29, RZ, 0x1f, R27 ;  /* 0x0000001fff1d7819 */ /* 0x020fe4000001141b */
[----:B------:R-:W-:Y:S02]  /*13720*/  SHF.R.S32.HI R27, RZ, 0x1f, R26 ;  /* 0x0000001fff1b7819 */ /* 0x000fe4000001141a */
[----:B------:R-:W-:-:S02]  /*13730*/  SHF.R.S32.HI R26, RZ, 0x1f, R25 ;  /* 0x0000001fff1a7819 */ /* 0x000fc40000011419 */
[----:B------:R-:W-:Y:S01]  /*13740*/  SHF.R.S32.HI R25, RZ, 0x1f, R24 ;  /* 0x0000001fff197819 */ /* 0x000fe20000011418 */
[----:B------:R-:W-:Y:S01]  /*13750*/  STL [R1+0x44], R29 ;  /* 0x0000441d01007387 */ /* 0x000fe20000100800 */
[----:B------:R-:W-:Y:S02]  /*13760*/  SHF.R.S32.HI R24, RZ, 0x1f, R23 ;  /* 0x0000001fff187819 */ /* 0x000fe40000011417 */
[----:B------:R-:W-:Y:S01]  /*13770*/  SHF.R.S32.HI R23, RZ, 0x1f, R22 ;  /* 0x0000001fff177819 */ /* 0x000fe20000011416 */
        /* <DEDUP_REMOVED lines=30> */
[----:B------:R-:W-:Y:S04]  /*13960*/  STL [R1+0x1b8], R11 ;  /* 0x0001b80b01007387 */ /* 0x000fe80000100800 */
[----:B------:R-:W-:Y:S01]  /*13970*/  STL [R1+0x1c0], R10 ;  /* 0x0001c00a01007387 */ /* 0x000fe20000100800 */
[----:B------:R-:W-:-:S03]  /*13980*/  SHF.R.S32.HI R6, RZ, 0x1f, R21 ;  /* 0x0000001fff067819 */ /* 0x000fc60000011415 */
[----:B------:R0:W-:Y:S04]  /*13990*/  STL [R1+0x1cc], R7 ;  /* 0x0001cc0701007387 */ /* 0x0001e80000100800 */
[----:B------:R-:W-:Y:S04]  /*139a0*/  STL [R1+0x1d8], R8 ;  /* 0x0001d80801007387 */ /* 0x000fe80000100800 */
[----:B------:R1:W-:Y:S01]  /*139b0*/  STL [R1+0x1e4], R5 ;  /* 0x0001e40501007387 */ /* 0x0003e20000100800 */
[----:B0-----:R-:W-:Y:S02]  /*139c0*/  SHF.R.S32.HI R7, RZ, 0x1f, R9 ;  /* 0x0000001fff077819 */ /* 0x001fe40000011409 */
[----:B------:R-:W-:-:S03]  /*139d0*/  SHF.R.S32.HI R2, RZ, 0x1f, R2 ;  /* 0x0000001fff027819 */ /* 0x000fc60000011402 */
[----:B------:R-:W-:Y:S01]  /*139e0*/  STL [R1+0x1ec], R7 ;  /* 0x0001ec0701007387 */ /* 0x000fe20000100800 */
[----:B-1----:R-:W-:-:S03]  /*139f0*/  SHF.R.S32.HI R5, RZ, 0x1f, R4 ;  /* 0x0000001fff057819 */ /* 0x002fc60000011404 */
[----:B------:R-:W-:Y:S01]  /*13a00*/  STL [R1+0x1f8], R6 ;  /* 0x0001f80601007387 */ /* 0x000fe20000100800 */
[----:B------:R-:W-:-:S03]  /*13a10*/  SHF.R.S32.HI R4, RZ, 0x1f, R3 ;  /* 0x0000001fff047819 */ /* 0x000fc60000011403 */
[----:B------:R-:W-:Y:S04]  /*13a20*/  STL [R1+0x204], R5 ;  /* 0x0002040501007387 */ /* 0x000fe80000100800 */
[----:B------:R-:W4:Y:S04]  /*13a30*/  LDL R3, [R1+0xd0] ;  /* 0x0000d00001037983 */ /* 0x000f280000100800 */
[----:B------:R2:W-:Y:S04]  /*13a40*/  STL [R1+0x20c], R2 ;  /* 0x00020c0201007387 */ /* 0x0005e80000100800 */
[----:B------:R0:W-:Y:S01]  /*13a50*/  STL [R1+0x218], R4 ;  /* 0x0002180401007387 */ /* 0x0001e20000100800 */
[----:B--2---:R-:W-:-:S03]  /*13a60*/  SHF.R.S32.HI R2, RZ, 0x1f, R28 ;  /* 0x0000001fff027819 */ /* 0x004fc6000001141c */
[----:B------:R-:W2:Y:S04]  /*13a70*/  LDL R28, [R1+0xcc] ;  /* 0x0000cc00011c7983 */ /* 0x000ea80000100800 */
[----:B------:R1:W-:Y:S04]  /*13a80*/  STL [R1+0x224], R2 ;  /* 0x0002240201007387 */ /* 0x0003e80000100800 */
[----:B------:R-:W5:Y:S04]  /*13a90*/  LDL R29, [R1+0xc8] ;  /* 0x0000c800011d7983 */ /* 0x000f680000100800 */
[----:B------:R-:W5:Y:S01]  /*13aa0*/  LDL R27, [R1+0xc4] ;  /* 0x0000c400011b7983 */ /* 0x000f620000100800 */
[----:B---3--:R-:W-:-:S05]  /*13ab0*/  SHF.R.S32.HI R0, RZ, 0x1f, R0 ;  /* 0x0000001fff007819 */ /* 0x008fca0000011400 */
        /* <DEDUP_REMOVED lines=25> */
[----:B---3--:R-:W3:Y:S01]  /*13c50*/  LDL R0, [R1+0x1fc] ;  /* 0x0001fc0001007983 */ /* 0x008ee20000100800 */
[----:B----4-:R-:W-:-:S05]  /*13c60*/  SHF.R.S32.HI R3, RZ, 0x1f, R3 ;  /* 0x0000001fff037819 */ /* 0x010fca0000011403 */
[----:B------:R0:W-:Y:S04]  /*13c70*/  STL [R1+0x238], R3 ;  /* 0x0002380301007387 */ /* 0x0001e80000100800 */
[----:B0-----:R-:W4:Y:S01]  /*13c80*/  LDL R3, [R1+0x200] ;  /* 0x0002000001037983 */ /* 0x001f220000100800 */
[----:B--2---:R-:W-:-:S05]  /*13c90*/  SHF.R.S32.HI R28, RZ, 0x1f, R28 ;  /* 0x0000001fff1c7819 */ /* 0x004fca000001141c */
[----:B------:R0:W-:Y:S04]  /*13ca0*/  STL [R1+0x244], R28 ;  /* 0x0002441c01007387 */ /* 0x0001e80000100800 */
[----:B0-----:R-:W2:Y:S01]  /*13cb0*/  LDL R28, [R1+0x208] ;  /* 0x00020800011c7983 */ /* 0x001ea20000100800 */
[----:B-----5:R-:W-:-:S05]  /*13cc0*/  SHF.R.S32.HI R29, RZ, 0x1f, R29 ;  /* 0x0000001fff1d7819 */ /* 0x020fca000001141d */
[----:B------:R0:W-:Y:S02]  /*13cd0*/  STL [R1+0x24c], R29 ;  /* 0x00024c1d01007387 */ /* 0x0001e40000100800 */
[----:B0-----:R-:W-:Y:S02]  /*13ce0*/  SHF.R.S32.HI R29, RZ, 0x1f, R27 ;  /* 0x0000001fff1d7819 */ /* 0x001fe4000001141b */
[----:B------:R-:W-:Y:S02]  /*13cf0*/  SHF.R.S32.HI R27, RZ, 0x1f, R26 ;  /* 0x0000001fff1b7819 */ /* 0x000fe4000001141a */
[----:B------:R-:W-:Y:S02]  /*13d00*/  SHF.R.S32.HI R26, RZ, 0x1f, R25 ;  /* 0x0000001fff1a7819 */ /* 0x000fe40000011419 */
[----:B------:R-:W-:Y:S01]  /*13d10*/  SHF.R.S32.HI R25, RZ, 0x1f, R24 ;  /* 0x0000001fff197819 */ /* 0x000fe20000011418 */
[----:B------:R-:W-:Y:S01]  /*13d20*/  STL [R1+0x258], R29 ;  /* 0x0002581d01007387 */ /* 0x000fe20000100800 */
[----:B------:R-:W-:-:S02]  /*13d30*/  SHF.R.S32.HI R24, RZ, 0x1f, R23 ;  /* 0x0000001fff187819 */ /* 0x000fc40000011417 */
        /* <DEDUP_REMOVED lines=37> */
[----:B0-----:R-:W-:-:S05]  /*13f90*/  SHF.R.S32.HI R7, RZ, 0x1f, R9 ;  /* 0x0000001fff077819 */ /* 0x001fca0000011409 */
[----:B------:R-:W-:Y:S01]  /*13fa0*/  STL [R1+0x300], R7 ;  /* 0x0003000701007387 */ /* 0x000fe20000100800 */
[----:B-1----:R-:W-:Y:S02]  /*13fb0*/  SHF.R.S32.HI R5, RZ, 0x1f, R4 ;  /* 0x0000001fff057819 */ /* 0x002fe40000011404 */
[----:B------:R-:W-:Y:S01]  /*13fc0*/  SHF.R.S32.HI R4, RZ, 0x1f, R2 ;  /* 0x0000001fff047819 */ /* 0x000fe20000011402 */
[----:B------:R-:W-:Y:S01]  /*13fd0*/  STL [R1+0x304], R6 ;  /* 0x0003040601007387 */ /* 0x000fe20000100800 */
[----:B---3--:R-:W-:-:S03]  /*13fe0*/  SHF.R.S32.HI R2, RZ, 0x1f, R0 ;  /* 0x0000001fff027819 */ /* 0x008fc60000011400 */
[----:B------:R-:W-:Y:S04]  /*13ff0*/  STL [R1+0x308], R5 ;  /* 0x0003080501007387 */ /* 0x000fe80000100800 */
[----:B------:R-:W3:Y:S04]  /*14000*/  LDL R0, [R1+0x210] ;  /* 0x0002100001007983 */ /* 0x000ee80000100800 */
[----:B------:R4:W-:Y:S04]  /*14010*/  STL [R1+0x30c], R4 ;  /* 0x00030c0401007387 */ /* 0x0009e80000100800 */
[----:B------:R0:W-:Y:S01]  /*14020*/  STL [R1+0x310], R2 ;  /* 0x0003100201007387 */ /* 0x0001e20000100800 */
[----:B----4-:R-:W-:-:S03]  /*14030*/  SHF.R.S32.HI R4, RZ, 0x1f, R3 ;  /* 0x0000001fff047819 */ /* 0x010fc60000011403 */
[----:B0-----:R-:W4:Y:S04]  /*14040*/  LDL R2, [R1+0x214] ;  /* 0x0002140001027983 */ /* 0x001f280000100800 */
[----:B------:R0:W-:Y:S04]  /*14050*/  STL [R1+0x314], R4 ;  /* 0x0003140401007387 */ /* 0x0001e80000100800 */
[----:B------:R-:W5:Y:S04]  /*14060*/  LDL R29, [R1+0x21c] ;  /* 0x00021c00011d7983 */ /* 0x000f680000100800 */
[----:B------:R-:W5:Y:S01]  /*14070*/  LDL R27, [R1+0x220] ;  /* 0x00022000011b7983 */ /* 0x000f620000100800 */
[----:B--2---:R-:W-:-:S05]  /*14080*/  SHF.R.S32.HI R3, RZ, 0x1f, R28 ;  /* 0x0000001fff037819 */ /* 0x004fca000001141c */
[----:B------:R1:W-:Y:S04]  /*14090*/  STL [R1+0x318], R3 ;  /* 0x0003180301007387 */ /* 0x0003e80000100800 */
[----:B------:R-:W2:Y:S04]  /*140a0*/  LDL R26, [R1+0x228] ;  /* 0x00022800011a7983 */ /* 0x000ea80000100800 */
        /* <DEDUP_REMOVED lines=20> */
[----:B0-----:R-:W2:Y:S04]  /*141f0*/  LDL R4, [R1+0x2ac] ;  /* 0x0002ac0001047983 */ /* 0x001ea80000100800 */
[----:B------:R-:W2:Y:S04]  /*14200*/  LDL R21, [R1+0x2b4] ;  /* 0x0002b40001157983 */ /* 0x000ea80000100800 */
[----:B-1----:R-:W2:Y:S04]  /*14210*/  LDL R3, [R1+0x2bc] ;  /* 0x0002bc0001037983 */ /* 0x002ea80000100800 */
[----:B------:R-:W2:Y:S01]  /*14220*/  LDL R28, [R1+0x2c0] ;  /* 0x0002c000011c7983 */ /* 0x000ea20000100800 */
[----:B---3--:R-:W-:-:S05]  /*14230*/  SHF.R.S32.HI R0, RZ, 0x1f, R0 ;  /* 0x0000001fff007819 */ /* 0x008fca0000011400 */
[----:B------:R0:W-:Y:S04]  /*14240*/  STL [R1+0x31c], R0 ;  /* 0x00031c0001007387 */ /* 0x0001e80000100800 */
[----:B0-----:R-:W3:Y:S01]  /*14250*/  LDL R0, [R1+0x2cc] ;  /* 0x0002cc0001007983 */ /* 0x001ee20000100800 */
[----:B----4-:R-:W-:-:S05]  /*14260*/  SHF.R.S32.HI R2, RZ, 0x1f, R2 ;  /* 0x0000001fff027819 */ /* 0x010fca0000011402 */
[----:B------:R0:W-:Y:S01]  /*14270*/  STL [R1+0x320], R2 ;  /* 0x0003200201007387 */ /* 0x0001e20000100800 */
[----:B-----5:R-:W-:Y:S02]  /*14280*/  SHF.R.S32.HI R29, RZ, 0x1f, R29 ;  /* 0x0000001fff1d7819 */ /* 0x020fe4000001141d */
[----:B------:R-:W-:Y:S01]  /*14290*/  SHF.R.S32.HI R27, RZ, 0x1f, R27 ;  /* 0x0000001fff1b7819 */ /* 0x000fe2000001141b */
[----:B0-----:R-:W4:Y:S04]  /*142a0*/  LDL.LU R2, [R1+0x2c] ;  /* 0x00002c0001027983 */ /* 0x001f280000300800 */
[----:B------:R0:W-:Y:S04]  /*142b0*/  STL [R1+0x324], R29 ;  /* 0x0003241d01007387 */ /* 0x0001e80000100800 */
[----:B0-----:R-:W5:Y:S04]  /*142c0*/  LDL.LU R29, [R1+0x2e88] ;  /* 0x002e8800011d7983 */ /* 0x001f680000300800 */
[----:B------:R0:W-:Y:S04]  /*142d0*/  STL [R1+0x328], R27 ;  /* 0x0003281b01007387 */ /* 0x0001e80000100800 */
[----:B0-----:R-:W5:Y:S01]  /*142e0*/  LDL.LU R27, [R1+0x2e84] ;  /* 0x002e8400011b7983 */ /* 0x001f620000300800 */
[----:B--2---:R-:W-:-:S02]  /*142f0*/  SHF.R.S32.HI R26, RZ, 0x1f, R26 ;  /* 0x0000001fff1a7819 */ /* 0x004fc4000001141a */
[----:B------:R-:W-:-:S03]  /*14300*/  SHF.R.S32.HI R25, RZ, 0x1f, R25 ;  /* 0x0000001fff197819 */ /* 0x000fc60000011419 */
[----:B------:R0:W-:Y:S01]  /*14310*/  STL [R1+0x32c], R26 ;  /* 0x00032c1a01007387 */ /* 0x0001e20000100800 */
[----:B------:R-:W-:Y:S02]  /*14320*/  SHF.R.S32.HI R24, RZ, 0x1f, R24 ;  /* 0x0000001fff187819 */ /* 0x000fe40000011418 */
[----:B------:R-:W-:Y:S01]  /*14330*/  SHF.R.S32.HI R23, RZ, 0x1f, R23 ;  /* 0x0000001fff177819 */ /* 0x000fe20000011417 */
[----:B0-----:R-:W2:Y:S01]  /*14340*/  LDL.LU R26, [R1+0x2e80] ;  /* 0x002e8000011a7983 */ /* 0x001ea20000300800 */
[----:B------:R-:W-:-:S03]  /*14350*/  SHF.R.S32.HI R22, RZ, 0x1f, R22 ;  /* 0x0000001fff167819 */ /* 0x000fc60000011416 */
[----:B------:R0:W-:Y:S01]  /*14360*/  STL [R1+0x330], R25 ;  /* 0x0003301901007387 */ /* 0x0001e20000100800 */
[----:B------:R-:W-:Y:S02]  /*14370*/  SHF.R.S32.HI R20, RZ, 0x1f, R20 ;  /* 0x0000001fff147819 */ /* 0x000fe40000011414 */
[----:B------:R-:W-:Y:S01]  /*14380*/  SHF.R.S32.HI R19, RZ, 0x1f, R19 ;  /* 0x0000001fff137819 */ /* 0x000fe20000011413 */
[----:B0-----:R-:W5:Y:S04]  /*14390*/  LDL.LU R25, [R1+0x2e7c] ;  /* 0x002e7c0001197983 */ /* 0x001f680000300800 */
[----:B------:R0:W-:Y:S01]  /*143a0*/  STL [R1+0x334], R24 ;  /* 0x0003341801007387 */ /* 0x0001e20000100800 */
[----:B------:R-:W-:Y:S02]  /*143b0*/  SHF.R.S32.HI R18, RZ, 0x1f, R18 ;  /* 0x0000001fff127819 */ /* 0x000fe40000011412 */
[----:B------:R-:W-:Y:S01]  /*143c0*/  SHF.R.S32.HI R17, RZ, 0x1f, R17 ;  /* 0x0000001fff117819 */ /* 0x000fe20000011411 */
[----:B0-----:R-:W2:Y:S04]  /*143d0*/  LDL.LU R24, [R1+0x2e78] ;  /* 0x002e780001187983 */ /* 0x001ea80000300800 */
[----:B------:R0:W-:Y:S01]  /*143e0*/  STL [R1+0x338], R23 ;  /* 0x0003381701007387 */ /* 0x0001e20000100800 */
[----:B------:R-:W-:-:S03]  /*143f0*/  SHF.R.S32.HI R16, RZ, 0x1f, R16 ;  /* 0x0000001fff107819 */ /* 0x000fc60000011410 */
[----:B0-----:R-:W5:Y:S04]  /*14400*/  LDL.LU R23, [R1+0x2e74] ;  /* 0x002e740001177983 */ /* 0x001f680000300800 */
[----:B------:R0:W-:Y:S01]  /*14410*/  STL [R1+0x33c], R22 ;  /* 0x00033c1601007387 */ /* 0x0001e20000100800 */
[----:B------:R-:W-:-:S03]  /*14420*/  SHF.R.S32.HI R15, RZ, 0x1f, R15 ;  /* 0x0000001fff0f7819 */ /* 0x000fc6000001140f */
        /* <DEDUP_REMOVED lines=43> */
[----:B------:R0:W-:Y:S04]  /*146e0*/  STL [R1+0x378], R5 ;  /* 0x0003780501007387 */ /* 0x0001e80000100800 */
[----:B0-----:R-:W5:Y:S04]  /*146f0*/  LDL.LU R5, [R1+0x2e34] ;  /* 0x002e340001057983 */ /* 0x001f680000300800 */
[----:B------:R0:W-:Y:S04]  /*14700*/  STL [R1+0x37c], R9 ;  /* 0x00037c0901007387 */ /* 0x0001e80000100800 */
[----:B0-----:R-:W2:Y:S04]  /*14710*/  LDL.LU R9, [R1+0x2e30] ;  /* 0x002e300001097983 */ /* 0x001ea80000300800 */
[----:B------:R0:W-:Y:S04]  /*14720*/  STL [R1+0x380], R4 ;  /* 0x0003800401007387 */ /* 0x0001e80000100800 */
[----:B0-----:R-:W5:Y:S04]  /*14730*/  LDL.LU R4, [R1+0x2e2c] ;  /* 0x002e2c0001047983 */ /* 0x001f680000300800 */
[----:B------:R0:W-:Y:S04]  /*14740*/  STL [R1+0x384], R21 ;  /* 0x0003841501007387 */ /* 0x0001e80000100800 */
[----:B0-----:R-:W2:Y:S04]  /*14750*/  LDL.LU R21, [R1+0x2e28] ;  /* 0x002e280001157983 */ /* 0x001ea80000300800 */
[----:B------:R0:W-:Y:S04]  /*14760*/  STL [R1+0x388], R3 ;  /* 0x0003880301007387 */ /* 0x0001e80000100800 */
[----:B0-----:R-:W4:Y:S04]  /*14770*/  LDL.LU R3, [R1+0x2e24] ;  /* 0x002e240001037983 */ /* 0x001f280000300800 */
[----:B------:R0:W-:Y:S04]  /*14780*/  STL [R1+0x38c], R28 ;  /* 0x00038c1c01007387 */ /* 0x0001e80000100800 */
[----:B0-----:R-:W5:Y:S01]  /*14790*/  LDL.LU R28, [R1+0x2e20] ;  /* 0x002e2000011c7983 */ /* 0x001f620000300800 */
[----:B---3--:R-:W-:-:S02]  /*147a0*/  SHF.R.S32.HI R0, RZ, 0x1f, R0 ;  /* 0x0000001fff007819 */ /* 0x008fc40000011400 */
[----:B-----5:R-:W-:-:S05]  /*147b0*/  SHF.R.S32.HI R28, RZ, 0x1f, R28 ;  /* 0x0000001fff1c7819 */ /* 0x020fca000001141c */
[----:B------:R0:W-:Y:S04]  /*147c0*/  STL [R1+0x390], R28 ;  /* 0x0003901c01007387 */ /* 0x0001e80000100800 */
[----:B0-----:R-:W3:Y:S04]  /*147d0*/  LDL.LU R28, [R1+0x2e1c] ;  /* 0x002e1c00011c7983 */ /* 0x001ee80000300800 */
[----:B------:R4:W-:Y:S02]  /*147e0*/  STL [R1+0x394], R0 ;  /* 0x0003940001007387 */ /* 0x0009e40000100800 */
[----:B----4-:R-:W-:-:S02]  /*147f0*/  SHF.R.S32.HI R0, RZ, 0x1f, R3 ;  /* 0x0000001fff007819 */ /* 0x010fc40000011403 */
[----:B---3--:R-:W-:-:S05]  /*14800*/  IADD3 R3, P4, R2, R28, RZ ;  /* 0x0000001c02037210 */ /* 0x008fca0007f9e0ff */
[----:B------:R0:W-:Y:S04]  /*14810*/  STL [R1+0x2188], R3 ;  /* 0x0021880301007387 */ /* 0x0001e80000100800 */
[----:B0-----:R-:W3:Y:S02]  /*14820*/  LDL.LU R3, [R1+0x2e18] ;  /* 0x002e180001037983 */ /* 0x001ee40000300800 */
[----:B---3--:R-:W-:-:S05]  /*14830*/  IADD3 R2, P6, R2, R3, RZ ;  /* 0x0000000302027210 */ /* 0x008fca0007fde0ff */
[----:B------:R2:W-:Y:S02]  /*14840*/  STL [R1+0x2190], R2 ;  /* 0x0021900201007387 */ /* 0x0005e40000100800 */
[C---:B--2---:R-:W-:Y:S02]  /*14850*/  IADD3 R2, P3, R21.reuse, R28, RZ ;  /* 0x0000001c15027210 */ /* 0x044fe40007f7e0ff */
[----:B------:R-:W-:-:S03]  /*14860*/  IADD3 R21, P0, R21, R3, RZ ;  /* 0x0000000315157210 */ /* 0x000fc60007f1e0ff */
[----:B------:R0:W-:Y:S04]  /*14870*/  STL [R1+0x19bc], R2 ;  /* 0x0019bc0201007387 */ /* 0x0001e80000100800 */
[----:B0-----:R-:W2:Y:S04]  /*14880*/  LDL.LU R2, [R1+0x2e14] ;  /* 0x002e140001027983 */ /* 0x001ea80000300800 */
[----:B------:R0:W-:Y:S02]  /*14890*/  STL [R1+0x19c4], R21 ;  /* 0x0019c41501007387 */ /* 0x0001e40000100800 */
[----:B0-----:R-:W-:-:S05]  /*148a0*/  IADD3 R21, P2, R9, R28, RZ ;  /* 0x0000001c09157210 */ /* 0x001fca0007f5e0ff */
[----:B------:R0:W-:Y:S04]  /*148b0*/  STL [R1+0x19cc], R21 ;  /* 0x0019cc1501007387 */ /* 0x0001e80000100800 */
[----:B0-----:R-:W2:Y:S01]  /*148c0*/  LDL.LU R21, [R1+0x2e10] ;  /* 0x002e100001157983 */ /* 0x001ea20000300800 */
[----:B------:R-:W-:-:S05]  /*148d0*/  IADD3 R9, P1, R9, R3, RZ ;  /* 0x0000000309097210 */ /* 0x000fca0007f3e0ff */
[----:B------:R2:W-:Y:S02]  /*148e0*/  STL [R1+0x19d4], R9 ;  /* 0x0019d40901007387 */ /* 0x0005e40000100800 */
[----:B--2---:R-:W-:-:S05]  /*148f0*/  IMAD.X R9, R2, 0x1, R21, P4 ;  /* 0x0000000102097824 */ /* 0x004fca00020e0615 */
[----:B------:R0:W-:Y:S02]  /*14900*/  STL [R1+0x2184], R9 ;  /* 0x0021840901007387 */ /* 0x0001e40000100800 */
[----:B0-----:R-:W-:-:S05]  /*14910*/  IADD3 R9, P5, R5, R28, RZ ;  /* 0x0000001c05097210 */ /* 0x001fca0007fbe0ff */
[----:B------:R0:W-:Y:S04]  /*14920*/  STL [R1+0x19dc], R9 ;  /* 0x0019dc0901007387 */ /* 0x0001e80000100800 */
[----:B0-----:R-:W2:Y:S01]  /*14930*/  LDL.LU R9, [R1+0x2e0c] ;  /* 0x002e0c0001097983 */ /* 0x001ea20000300800 */
[----:B------:R-:W-:Y:S01]  /*14940*/  IADD3 R5, P4, R5, R3, RZ ;  /* 0x0000000305057210 */ /* 0x000fe20007f9e0ff */
[----:B--2---:R-:W-:-:S05]  /*14950*/  IMAD.X R2, R2, 0x1, R9, P6 ;  /* 0x0000000102027824 */ /* 0x004fca00030e0609 */
[----:B------:R0:W-:Y:S04]  /*14960*/  STL [R1+0x218c], R2 ;  /* 0x00218c0201007387 */ /* 0x0001e80000100800 */
[----:B0-----:R-:W2:Y:S04]  /*14970*/  LDL.LU R2, [R1+0x3c] ;  /* 0x00003c0001027983 */ /* 0x001ea80000300800 */
[----:B------:R0:W-:Y:S02]  /*14980*/  STL [R1+0x19e4], R5 ;  /* 0x0019e40501007387 */ /* 0x0001e40000100800 */
[----:B0-----:R-:W-:-:S05]  /*14990*/  IMAD.X R5, R4, 0x1, R21, P3 ;  /* 0x0000000104057824 */ /* 0x001fca00018e0615 */
[----:B------:R2:W-:Y:S02]  /*149a0*/  STL [R1+0x19b8], R5 ;  /* 0x0019b80501007387 */ /* 0x0005e40000100800 */
[----:B--2---:R-:W-:-:S05]  /*149b0*/  IADD3 R5, P3, R2, R28, RZ ;  /* 0x0000001c02057210 */ /* 0x004fca0007f7e0ff */
[----:B------:R0:W-:Y:S04]  /*149c0*/  STL [R1+0x19ec], R5 ;  /* 0x0019ec0501007387 */ /* 0x0001e80000100800 */
[----:B0-----:R-:W2:Y:S01]  /*149d0*/  LDL.LU R5, [R1+0x2e08] ;  /* 0x002e080001057983 */ /* 0x001ea20000300800 */
[----:B------:R-:W-:Y:S01]  /*149e0*/  IMAD.X R4, R4, 0x1, R9, P0 ;  /* 0x0000000104047824 */ /* 0x000fe200000e0609 */
[----:B------:R-:W-:-:S04]  /*149f0*/  IADD3 R2, P0, R2, R3, RZ ;  /* 0x0000000302027210 */ /* 0x000fc80007f1e0ff */
[----:B------:R0:W-:Y:S04]  /*14a00*/  STL [R1+0x19c0], R4 ;  /* 0x0019c00401007387 */ /* 0x0001e80000100800 */
[----:B0-----:R-:W3:Y:S04]  /*14a10*/  LDL.LU R4, [R1+0x60] ;  /* 0x0000600001047983 */ /* 0x001ee80000300800 */
[----:B------:R2:W-:Y:S02]  /*14a20*/  STL [R1+0x19f4], R2 ;  /* 0x0019f40201007387 */ /* 0x0005e40000100800 */
[----:B--2---:R-:W-:-:S05]  /*14a30*/  IMAD.X R2, R5, 0x1, R21, P2 ;  /* 0x0000000105027824 */ /* 0x004fca00010e0615 */
[----:B------:R0:W-:Y:S02]  /*14a40*/  STL [R1+0x19c8], R2 ;  /* 0x0019c80201007387 */ /* 0x0001e40000100800 */
[----:B0-----:R-:W-:-:S05]  /*14a50*/  IADD3 R2, P2, R7, R28, RZ ;  /* 0x0000001c07027210 */ /* 0x001fca0007f5e0ff */
[----:B------:R0:W-:Y:S02]  /*14a60*/  STL [R1+0x19fc], R2 ;  /* 0x0019fc0201007387 */ /* 0x0001e40000100800 */
[----:B0-----:R-:W-:Y:S02]  /*14a70*/  IMAD.X R2, R5, 0x1, R9, P1 ;  /* 0x0000000105027824 */ /* 0x001fe400008e0609 */
[----:B------:R-:W2:Y:S04]  /*14a80*/  LDL.LU R5, [R1+0x54] ;  /* 0x0000540001057983 */ /* 0x000ea80000300800 */
[----:B------:R0:W-:Y:S02]  /*14a90*/  STL [R1+0x19d0], R2 ;  /* 0x0019d00201007387 */ /* 0x0001e40000100800 */
[----:B0-----:R-:W-:Y:S01]  /*14aa0*/  IADD3 R2, P1, R7, R3, RZ ;  /* 0x0000000307027210 */ /* 0x001fe20007f3e0ff */
[----:B------:R-:W-:-:S04]  /*14ab0*/  IMAD.X R7, R6, 0x1, R21, P5 ;  /* 0x0000000106077824 */ /* 0x000fc800028e0615 */
[----:B------:R0:W-:Y:S04]  /*14ac0*/  STL [R1+0x1a04], R2 ;  /* 0x001a040201007387 */ /* 0x0001e80000100800 */
[----:B0-----:R-:W4:Y:S04]  /*14ad0*/  LDL.LU R2, [R1+0xa0] ;  /* 0x0000a00001027983 */ /* 0x001f280000300800 */
[----:B------:R2:W-:Y:S02]  /*14ae0*/  STL [R1+0x19d8], R7 ;  /* 0x0019d80701007387 */ /* 0x0005e40000100800 */
[----:B--2---:R-:W-:-:S05]  /*14af0*/  IADD3 R7, P5, R5, R28, RZ ;  /* 0x0000001c05077210 */ /* 0x004fca0007fbe0ff */
[----:B------:R0:W-:Y:S04]  /*14b00*/  STL [R1+0x1a0c], R7 ;  /* 0x001a0c0701007387 */ /* 0x0001e80000100800 */
[----:B0-----:R-:W2:Y:S01]  /*14b10*/  LDL.LU R7, [R1+0x2e04] ;  /* 0x002e040001077983 */ /* 0x001ea20000300800 */
[----:B------:R-:W-:-:S05]  /*14b20*/  IMAD.X R6, R6, 0x1, R9, P4 ;  /* 0x0000000106067824 */ /* 0x000fca00020e0609 */
[----:B------:R0:W-:Y:S02]  /*14b30*/  STL [R1+0x19e0], R6 ;  /* 0x0019e00601007387 */ /* 0x0001e40000100800 */
[----:B0-----:R-:W-:-:S05]  /*14b40*/  IADD3 R6, P4, R5, R3, RZ ;  /* 0x0000000305067210 */ /* 0x001fca0007f9e0ff */
[----:B------:R0:W-:Y:S04]  /*14b50*/  STL [R1+0x1a14], R6 ;  /* 0x001a140601007387 */ /* 0x0001e80000100800 */
[----:B0-----:R-:W5:Y:S01]  /*14b60*/  LDL.LU R6, [R1+0xa4] ;  /* 0x0000a40001067983 */ /* 0x001f620000300800 */
        /* <DEDUP_REMOVED lines=10> */
[----:B0-----:R-:W5:Y:S04]  /*14c10*/  LDL.LU R5, [R1+0x100] ;  /* 0x0001000001057983 */ /* 0x001f680000300800 */
[----:B------:R3:W-:Y:S02]  /*14c20*/  STL [R1+0x19f8], R10 ;  /* 0x0019f80a01007387 */ /* 0x0007e40000100800 */
[----:B---3--:R-:W-:-:S05]  /*14c30*/  IADD3 R10, P2, R4, R28, RZ ;  /* 0x0000001c040a7210 */ /* 0x008fca0007f5e0ff */
[----:B------:R0:W-:Y:S04]  /*14c40*/  STL [R1+0x1a2c], R10 ;  /* 0x001a2c0a01007387 */ /* 0x0001e80000100800 */
[----:B0-----:R-:W3:Y:S01]  /*14c50*/  LDL.LU R10, [R1+0x2e00] ;  /* 0x002e0000010a7983 */ /* 0x001ee20000300800 */
[----:B------:R-:W-:Y:S01]  /*14c60*/  IMAD.X R8, R8, 0x1, R9, P1 ;  /* 0x0000000108087824 */ /* 0x000fe200008e0609 */
[----:B------:R-:W-:-:S04]  /*14c70*/  IADD3 R4, P1, R4, R3, RZ ;  /* 0x0000000304047210 */ /* 0x000fc80007f3e0ff */
[----:B------:R-:W-:Y:S04]  /*14c80*/  STL [R1+0x1a00], R8 ;  /* 0x001a000801007387 */ /* 0x000fe80000100800 */
[----:B------:R0:W-:Y:S04]  /*14c90*/  STL [R1+0x1a34], R4 ;  /* 0x001a340401007387 */ /* 0x0001e80000100800 */
[----:B0-----:R-:W5:Y:S01]  /*14ca0*/  LDL.LU R4, [R1+0x198] ;  /* 0x0001980001047983 */ /* 0x001f620000300800 */
[----:B---3--:R-:W-:-:S05]  /*14cb0*/  IMAD.X R8, R10, 0x1, R21, P5 ;  /* 0x000000010a087824 */ /* 0x008fca00028e0615 */
[----:B------:R0:W-:Y:S02]  /*14cc0*/  STL [R1+0x1a08], R8 ;  /* 0x001a080801007387 */ /* 0x0001e40000100800 */
[----:B0-----:R-:W-:-:S05]  /*14cd0*/  IADD3 R8, P5, R12, R28, RZ ;  /* 0x0000001c0c087210 */ /* 0x001fca0007fbe0ff */
[----:B------:R0:W-:Y:S02]  /*14ce0*/  STL [R1+0x1a3c], R8 ;  /* 0x001a3c0801007387 */ /* 0x0001e40000100800 */
[----:B0-----:R-:W-:Y:S02]  /*14cf0*/  IMAD.X R8, R10, 0x1, R9, P4 ;  /* 0x000000010a087824 */ /* 0x001fe400020e0609 */
[----:B------:R-:W3:Y:S04]  /*14d00*/  LDL.LU R10, [R1+0x74] ;  /* 0x00007400010a7983 */ /* 0x000ee80000300800 */
[----:B------:R0:W-:Y:S02]  /*14d10*/  STL [R1+0x1a10], R8 ;  /* 0x001a100801007387 */ /* 0x0001e40000100800 */
[----:B0-----:R-:W-:Y:S01]  /*14d20*/  IADD3 R8, P4, R12, R3, RZ ;  /* 0x000000030c087210 */ /* 0x001fe20007f9e0ff */
[----:B------:R-:W-:-:S04]  /*14d30*/  IMAD.X R12, R11, 0x1, R21, P3 ;  /* 0x000000010b0c7824 */ /* 0x000fc800018e0615 */
[----:B------:R0:W-:Y:S04]  /*14d40*/  STL [R1+0x1a44], R8 ;  /* 0x001a440801007387 */ /* 0x0001e80000100800 */
[----:B0-----:R-:W5:Y:S04]  /*14d50*/  LDL.LU R8, [R1+0x194] ;  /* 0x0001940001087983 */ /* 0x001f680000300800 */
[----:B------:R2:W-:Y:S02]  /*14d60*/  STL [R1+0x1a18], R12 ;  /* 0x001a180c01007387 */ /* 0x0005e40000100800 */
[----:B--2---:R-:W-:-:S05]  /*14d70*/  IADD3 R12, P3, R7, R28, RZ ;  /* 0x0000001c070c7210 */ /* 0x004fca0007f7e0ff */
[----:B------:R0:W-:Y:S04]  /*14d80*/  STL [R1+0x1a4c], R12 ;  /* 0x001a4c0c01007387 */ /* 0x0001e80000100800 */
[----:B0-----:R-:W2:Y:S01]  /*14d90*/  LDL.LU R12, [R1+0x2dfc] ;  /* 0x002dfc00010c7983 */ /* 0x001ea20000300800 */
[----:B------:R-:W-:-:S05]  /*14da0*/  IMAD.X R11, R11, 0x1, R9, P0 ;  /* 0x000000010b0b7824 */ /* 0x000fca00000e0609 */
[----:B------:R0:W-:Y:S02]  /*14db0*/  STL [R1+0x1a20], R11 ;  /* 0x001a200b01007387 */ /* 0x0001e40000100800 */
[----:B0-----:R-:W-:Y:S02]  /*14dc0*/  IADD3 R11, P0, R7, R3, RZ ;  /* 0x00000003070b7210 */ /* 0x001fe40007f1e0ff */
[----:B------:R-:W5:Y:S04]  /*14dd0*/  LDL.LU R7, [R1+0x190] ;  /* 0x0001900001077983 */ /* 0x000f680000300800 */
[----:B------:R2:W-:Y:S02]  /*14de0*/  STL [R1+0x1a54], R11 ;  /* 0x001a540b01007387 */ /* 0x0005e40000100800 */
[----:B--2---:R-:W-:-:S05]  /*14df0*/  IMAD.X R11, R12, 0x1, R21, P2 ;  /* 0x000000010c0b7824 */ /* 0x004fca00010e0615 */
[----:B------:R3:W-:Y:S02]  /*14e00*/  STL [R1+0x1a28], R11 ;  /* 0x001a280b01007387 */ /* 0x0007e40000100800 */
[----:B---3--:R-:W-:-:S05]  /*14e10*/  IADD3 R11, P2, R10, R28, RZ ;  /* 0x0000001c0a0b7210 */ /* 0x008fca0007f5e0ff */
[----:B------:R0:W-:Y:S02]  /*14e20*/  STL [R1+0x1a5c], R11 ;  /* 0x001a5c0b01007387 */ /* 0x0001e40000100800 */
[----:B0-----:R-:W-:Y:S01]  /*14e30*/  IMAD.X R11, R12, 0x1, R9, P1 ;  /* 0x000000010c0b7824 */ /* 0x001fe200008e0609 */
[----:B------:R-:W-:Y:S02]  /*14e40*/  IADD3 R12, P1, R10, R3, RZ ;  /* 0x000000030a0c7210 */ /* 0x000fe40007f3e0ff */
[----:B------:R-:W2:Y:S04]  /*14e50*/  LDL.LU R10, [R1+0x18c] ;  /* 0x00018c00010a7983 */ /* 0x000ea80000300800 */
[----:B------:R0:W-:Y:S04]  /*14e60*/  STL [R1+0x1a30], R11 ;  /* 0x001a300b01007387 */ /* 0x0001e80000100800 */
[----:B------:R4:W-:Y:S01]  /*14e70*/  STL [R1+0x1a64], R12 ;  /* 0x001a640c01007387 */ /* 0x0009e20000100800 */
[----:B0-----:R-:W-:Y:S01]  /*14e80*/  IMAD.X R11, R13, 0x1, R21, P5 ;  /* 0x000000010d0b7824 */ /* 0x001fe200028e0615 */
[----:B----4-:R-:W-:-:S04]  /*14e90*/  IADD3 R12, P5, R2, R28, RZ ;  /* 0x0000001c020c7210 */ /* 0x010fc80007fbe0ff */
[----:B------:R0:W-:Y:S04]  /*14ea0*/  STL [R1+0x1a38], R11 ;  /* 0x001a380b01007387 */ /* 0x0001e80000100800 */
[----:B------:R1:W-:Y:S01]  /*14eb0*/  STL [R1+0x1a6c], R12 ;  /* 0x001a6c0c01007387 */ /* 0x0003e20000100800 */
[----:B0-----:R-:W-:Y:S01]  /*14ec0*/  IMAD.X R11, R13, 0x1, R9, P4 ;  /* 0x000000010d0b7824 */ /* 0x001fe200020e0609 */
[----:B-1----:R-:W-:Y:S02]  /*14ed0*/  IADD3 R12, P4, R2, R3, RZ ;  /* 0x00000003020c7210 */ /* 0x002fe40007f9e0ff */
[----:B------:R-:W3:Y:S04]  /*14ee0*/  LDL.LU R2, [R1+0x188] ;  /* 0x0001880001027983 */ /* 0x000ee80000300800 */
[----:B------:R0:W-:Y:S04]  /*14ef0*/  STL [R1+0x1a40], R11 ;  /* 0x001a400b01007387 */ /* 0x0001e80000100800 */
[----:B------:R1:W-:Y:S01]  /*14f00*/  STL [R1+0x1a74], R12 ;  /* 0x001a740c01007387 */ /* 0x0003e20000100800 */
[----:B0-----:R-:W-:Y:S01]  /*14f10*/  IMAD.X R11, R14, 0x1, R21, P3 ;  /* 0x000000010e0b7824 */ /* 0x001fe200018e0615 */
[----:B-----5:R-:W-:Y:S01]  /*14f20*/  IADD3 R13, P3, R6, R28, RZ ;  /* 0x0000001c060d7210 */ /* 0x020fe20007f7e0ff */
[----:B-1----:R-:W-:-:S03]  /*14f30*/  IMAD.X R12, R14, 0x1, R9, P0 ;  /* 0x000000010e0c7824 */ /* 0x002fc600000e0609 */
[----:B------:R0:W-:Y:S04]  /*14f40*/  STL [R1+0x1a48], R11 ;  /* 0x001a480b01007387 */ /* 0x0001e80000100800 */
[----:B------:R-:W-:Y:S01]  /*14f50*/  STL [R1+0x1a7c], R13 ;  /* 0x001a7c0d01007387 */ /* 0x000fe20000100800 */
[----:B0-----:R-:W-:-:S03]  /*14f60*/  IADD3 R11, P0, R6, R3, RZ ;  /* 0x00000003060b7210 */ /* 0x001fc60007f1e0ff */
[----:B------:R-:W4:Y:S04]  /*14f70*/  LDL.LU R6, [R1+0x184] ;  /* 0x0001840001067983 */ /* 0x000f280000300800 */
[----:B------:R0:W-:Y:S04]  /*14f80*/  STL [R1+0x1a50], R12 ;  /* 0x001a500c01007387 */ /* 0x0001e80000100800 */
[----:B------:R1:W-:Y:S01]  /*14f90*/  STL [R1+0x1a84], R11 ;  /* 0x001a840b01007387 */ /* 0x0003e20000100800 */
[----:B0-----:R-:W-:Y:S01]  /*14fa0*/  IMAD.X R12, R15, 0x1, R21, P2 ;  /* 0x000000010f0c7824 */ /* 0x001fe200010e0615 */
[----:B------:R-:W-:Y:S01]  /*14fb0*/  IADD3 R13, P2, R5, R28, RZ ;  /* 0x0000001c050d7210 */ /* 0x000fe20007f5e0ff */
[----:B-1----:R-:W-:-:S03]  /*14fc0*/  IMAD.X R11, R15, 0x1, R9, P1 ;  /* 0x000000010f0b7824 */ /* 0x002fc600008e0609 */
[----:B------:R0:W-:Y:S04]  /*14fd0*/  STL [R1+0x1a58], R12 ;  /* 0x001a580c01007387 */ /* 0x0001e80000100800 */
[----:B------:R1:W-:Y:S01]  /*14fe0*/  STL [R1+0x1a8c], R13 ;  /* 0x001a8c0d01007387 */ /* 0x0003e20000100800 */
[----:B0-----:R-:W-:-:S03]  /*14ff0*/  IADD3 R12, P1, R5, R3, RZ ;  /* 0x00000003050c7210 */ /* 0x001fc60007f3e0ff */
[----:B------:R-:W5:Y:S04]  /*15000*/  LDL.LU R5, [R1+0x180] ;  /* 0x0001800001057983 */ /* 0x000f680000300800 */
[----:B------:R0:W-:Y:S01]  /*15010*/  STL [R1+0x1a60], R11 ;  /* 0x001a600b01007387 */ /* 0x0001e20000100800 */
[----:B-1----:R-:W-:-:S03]  /*15020*/  IMAD.X R13, R16, 0x1, R9, P4 ;  /* 0x00000001100d7824 */ /* 0x002fc600020e0609 */
[----:B------:R1:W-:Y:S01]  /*15030*/  STL [R1+0x1a94], R12 ;  /* 0x001a940c01007387 */ /* 0x0003e20000100800 */
[----:B0-----:R-:W-:Y:S01]  /*15040*/  IMAD.X R11, R16, 0x1, R21, P5 ;  /* 0x00000001100b7824 */ /* 0x001fe200028e0615 */
[----:B-1----:R-:W-:-:S04]  /*15050*/  IADD3 R12, P5, R4, R28, RZ ;  /* 0x0000001c040c7210 */ /* 0x002fc80007fbe0ff */
[----:B------:R0:W-:Y:S04]  /*15060*/  STL [R1+0x1a68], R11 ;  /* 0x001a680b01007387 */ /* 0x0001e80000100800 */
[----:B------:R1:W-:Y:S04]  /*15070*/  STL [R1+0x1a9c], R12 ;  /* 0x001a9c0c01007387 */ /* 0x0003e80000100800 */
[----:B------:R-:W-:Y:S01]  /*15080*/  STL [R1+0x1a70], R13 ;  /* 0x001a700d01007387 */ /* 0x000fe20000100800 */
[----:B0-----:R-:W-:-:S03]  /*15090*/  IADD3 R11, P4, R4, R3, RZ ;  /* 0x00000003040b7210 */ /* 0x001fc60007f9e0ff */
[----:B------:R-:W5:Y:S01]  /*150a0*/  LDL.LU R4, [R1+0x17c] ;  /* 0x00017c0001047983 */ /* 0x000f620000300800 */
[----:B-1----:R-:W-:-:S03]  /*150b0*/  IMAD.X R12, R17, 0x1, R21, P3 ;  /* 0x00000001110c7824 */ /* 0x002fc600018e0615 */
[----:B------:R0:W-:Y:S04]  /*150c0*/  STL [R1+0x1aa4], R11 ;  /* 0x001aa40b01007387 */ /* 0x0001e80000100800 */
[----:B------:R1:W-:Y:S01]  /*150d0*/  STL [R1+0x1a78], R12 ;  /* 0x001a780c01007387 */ /* 0x0003e20000100800 */
[C---:B0-----:R-:W-:Y:S01]  /*150e0*/  IADD3 R11, P3, R8.reuse, R28, RZ ;  /* 0x0000001c080b7210 */ /* 0x041fe20007f7e0ff */
[----:B-1----:R-:W-:Y:S01]  /*150f0*/  IMAD.X R12, R17, 0x1, R9, P0 ;  /* 0x00000001110c7824 */ /* 0x002fe200000e0609 */
[----:B------:R-:W-:-:S03]  /*15100*/  IADD3 R8, P0, R8, R3, RZ ;  /* 0x0000000308087210 */ /* 0x000fc60007f1e0ff */
[----:B------:R-:W-:Y:S04]  /*15110*/  STL [R1+0x1aac], R11 ;  /* 0x001aac0b01007387 */ /* 0x000fe80000100800 */
[----:B------:R-:W-:Y:S04]  /*15120*/  STL [R1+0x1a80], R12 ;  /* 0x001a800c01007387 */ /* 0x000fe80000100800 */
[----:B------:R0:W-:Y:S04]  /*15130*/  STL [R1+0x1ab4], R8 ;  /* 0x001ab40801007387 */ /* 0x0001e80000100800 */
[----:B0-----:R-:W5:Y:S01]  /*15140*/  LDL.LU R8, [R1+0x178] ;  /* 0x0001780001087983 */ /* 0x001f620000300800 */
[----:B------:R-:W-:Y:S01]  /*15150*/  IMAD.X R11, R18, 0x1, R21, P2 ;  /* 0x00000001120b7824 */ /* 0x000fe200010e0615 */
[----:B------:R-:W-:-:S04]  /*15160*/  IADD3 R12, P2, R7, R28, RZ ;  /* 0x0000001c070c7210 */ /* 0x000fc80007f5e0ff */
[----:B------:R0:W-:Y:S04]  /*15170*/  STL [R1+0x1a88], R11 ;  /* 0x001a880b01007387 */ /* 0x0001e80000100800 */
[----:B------:R1:W-:Y:S01]  /*15180*/  STL [R1+0x1abc], R12 ;  /* 0x001abc0c01007387 */ /* 0x0003e20000100800 */
[----:B0-----:R-:W-:Y:S01]  /*15190*/  IMAD.X R11, R18, 0x1, R9, P1 ;  /* 0x00000001120b7824 */ /* 0x001fe200008e0609 */
[----:B-1----:R-:W-:Y:S01]  /*151a0*/  IADD3 R12, P1, R7, R3, RZ ;  /* 0x00000003070c7210 */ /* 0x002fe20007f3e0ff */
[----:B------:R-:W-:-:S03]  /*151b0*/  IMAD.X R7, R19, 0x1, R21, P5 ;  /* 0x0000000113077824 */ /* 0x000fc600028e0615 */
[----:B------:R-:W-:Y:S04]  /*151c0*/  STL [R1+0x1a90], R11 ;  /* 0x001a900b01007387 */ /* 0x000fe80000100800 */
[----:B------:R0:W-:Y:S04]  /*151d0*/  STL [R1+0x1ac4], R12 ;  /* 0x001ac40c01007387 */ /* 0x0001e80000100800 */
[----:B------:R1:W-:Y:S01]  /*151e0*/  STL [R1+0x1a98], R7 ;  /* 0x001a980701007387 */ /* 0x0003e20000100800 */
[----:B0-----:R-:W-:-:S03]  /*151f0*/  IMAD.X R12, R19, 0x1, R9, P4 ;  /* 0x00000001130c7824 */ /* 0x001fc600020e0609 */
[----:B-1----:R-:W5:Y:S01]  /*15200*/  LDL.LU R7, [R1+0x174] ;  /* 0x0001740001077983 */ /* 0x002f620000300800 */
[----:B--2---:R-:W-:-:S05]  /*15210*/  IADD3 R11, P5, R10, R28, RZ ;  /* 0x0000001c0a0b7210 */ /* 0x004fca0007fbe0ff */
[----:B------:R0:W-:Y:S04]  /*15220*/  STL [R1+0x1acc], R11 ;  /* 0x001acc0b01007387 */ /* 0x0001e80000100800 */
[----:B------:R-:W-:Y:S01]  /*15230*/  STL [R1+0x1aa0], R12 ;  /* 0x001aa00c01007387 */ /* 0x000fe20000100800 */
[----:B0-----:R-:W-:Y:S01]  /*15240*/  IADD3 R11, P4, R10, R3, RZ ;  /* 0x000000030a0b7210 */ /* 0x001fe20007f9e0ff */
[----:B------:R-:W-:-:S04]  /*15250*/  IMAD.X R10, R20, 0x1, R21, P3 ;  /* 0x00000001140a7824 */ /* 0x000fc800018e0615 */
[----:B------:R0:W-:Y:S04]  /*15260*/  STL [R1+0x1ad4], R11 ;  /* 0x001ad40b01007387 */ /* 0x0001e80000100800 */
[----:B------:R1:W-:Y:S01]  /*15270*/  STL [R1+0x1aa8], R10 ;  /* 0x001aa80a01007387 */ /* 0x0003e20000100800 */
[----:B0-----:R-:W-:Y:S01]  /*15280*/  IMAD.X R11, R20, 0x1, R9, P0 ;  /* 0x00000001140b7824 */ /* 0x001fe200000e0609 */
[C---:B---3--:R-:W-:Y:S02]  /*15290*/  IADD3 R12, P3, R2.reuse, R28, RZ ;  /* 0x0000001c020c7210 */ /* 0x048fe40007f7e0ff */
[----:B-1----:R-:W-:-:S03]  /*152a0*/  IADD3 R10, P0, R2, R3, RZ ;  /* 0x00000003020a7210 */ /* 0x002fc60007f1e0ff */
[----:B------:R0:W-:Y:S04]  /*152b0*/  STL [R1+0x1adc], R12 ;  /* 0x001adc0c01007387 */ /* 0x0001e80000100800 */
[----:B------:R-:W2:Y:S04]  /*152c0*/  LDL.LU R2, [R1+0x170] ;  /* 0x0001700001027983 */ /* 0x000ea80000300800 */
[----:B------:R1:W-:Y:S01]  /*152d0*/  STL [R1+0x1ab0], R11 ;  /* 0x001ab00b01007387 */ /* 0x0003e20000100800 */
[----:B0-----:R-:W-:-:S03]  /*152e0*/  IMAD.X R12, R22, 0x1, R9, P1 ;  /* 0x00000001160c7824 */ /* 0x001fc600008e0609 */
[----:B------:R4:W-:Y:S01]  /*152f0*/  STL [R1+0x1ae4], R10 ;  /* 0x001ae40a01007387 */ /* 0x0009e20000100800 */
[----:B-1----:R-:W-:-:S05]  /*15300*/  IMAD.X R11, R22, 0x1, R21, P2 ;  /* 0x00000001160b7824 */ /* 0x002fca00010e0615 */
[----:B------:R0:W-:Y:S01]  /*15310*/  STL [R1+0x1ab8], R11 ;  /* 0x001ab80b01007387 */ /* 0x0001e20000100800 */
[----:B----4-:R-:W-:-:S05]  /*15320*/  IADD3 R10, P2, R6, R28, RZ ;  /* 0x0000001c060a7210 */ /* 0x010fca0007f5e0ff */
[----:B------:R1:W-:Y:S01]  /*15330*/  STL [R1+0x1aec], R10 ;  /* 0x001aec0a01007387 */ /* 0x0003e20000100800 */
[----:B0-----:R-:W-:-:S03]  /*15340*/  IADD3 R11, P1, R6, R3, RZ ;  /* 0x00000003060b7210 */ /* 0x001fc60007f3e0ff */
[----:B------:R-:W-:Y:S04]  /*15350*/  STL [R1+0x1ac0], R12 ;  /* 0x001ac00c01007387 */ /* 0x000fe80000100800 */
[----:B------:R-:W3:Y:S01]  /*15360*/  LDL.LU R6, [R1+0x16c] ;  /* 0x00016c0001067983 */ /* 0x000ee20000300800 */
[----:B-1----:R-:W-:-:S03]  /*15370*/  IMAD.X R10, R23, 0x1, R21, P5 ;  /* 0x00000001170a7824 */ /* 0x002fc600028e0615 */
[----:B------:R5:W-:Y:S04]  /*15380*/  STL [R1+0x1af4], R11 ;  /* 0x001af40b01007387 */ /* 0x000be80000100800 */
[----:B------:R0:W-:Y:S01]  /*15390*/  STL [R1+0x1ac8], R10 ;  /* 0x001ac80a01007387 */ /* 0x0001e20000100800 */
[----:B-----5:R-:W-:Y:S01]  /*153a0*/  IADD3 R11, P5, R5, R28, RZ ;  /* 0x0000001c050b7210 */ /* 0x020fe20007fbe0ff */
[----:B0-----:R-:W-:Y:S01]  /*153b0*/  IMAD.X R10, R23, 0x1, R9, P4 ;  /* 0x00000001170a7824 */ /* 0x001fe200020e0609 */
[----:B------:R-:W-:-:S03]  /*153c0*/  IADD3 R5, P4, R5, R3, RZ ;  /* 0x0000000305057210 */ /* 0x000fc60007f9e0ff */
[----:B------:R-:W-:Y:S04]  /*153d0*/  STL [R1+0x1afc], R11 ;  /* 0x001afc0b01007387 */ /* 0x000fe80000100800 */
[----:B------:R-:W4:Y:S04]  /*153e0*/  LDL.LU R14, [R1] ;  /* 0x00000000010e7983 */ /* 0x000f280000300800 */
[----:B------:R0:W-:Y:S04]  /*153f0*/  STL [R1+0x1ad0], R10 ;  /* 0x001ad00a01007387 */ /* 0x0001e80000100800 */
[----:B------:R1:W-:Y:S01]  /*15400*/  STL [R1+0x1b04], R5 ;  /* 0x001b040501007387 */ /* 0x0003e20000100800 */
[----:B0-----:R-:W-:-:S03]  /*15410*/  IMAD.X R10, R24, 0x1, R21, P3 ;  /* 0x00000001180a7824 */ /* 0x001fc600018e0615 */
[----:B-1----:R-:W5:Y:S01]  /*15420*/  LDL.LU R5, [R1+0x168] ;  /* 0x0001680001057983 */ /* 0x002f620000300800 */
[----:B------:R-:W-:-:S03]  /*15430*/  IADD3 R11, P3, R4, R28, RZ ;  /* 0x0000001c040b7210 */ /* 0x000fc60007f7e0ff */
[----:B------:R0:W-:Y:S04]  /*15440*/  STL [R1+0x1ad8], R10 ;  /* 0x001ad80a01007387 */ /* 0x0001e80000100800 */
[----:B------:R1:W-:Y:S04]  /*15450*/  STL [R1+0x1b0c], R11 ;  /* 0x001b0c0b01007387 */ /* 0x0003e80000100800 */
[----:B------:R-:W5:Y:S01]  /*15460*/  LDL.LU R13, [R1+0x4] ;  /* 0x00000400010d7983 */ /* 0x000f620000300800 */
[----:B0-----:R-:W-:Y:S01]  /*15470*/  IMAD.X R10, R24, 0x1, R9, P0 ;  /* 0x00000001180a7824 */ /* 0x001fe200000e0609 */
[----:B------:R-:W-:-:S04]  /*15480*/  IADD3 R4, P0, R4, R3, RZ ;  /* 0x0000000304047210 */ /* 0x000fc80007f1e0ff */
[----:B------:R0:W-:Y:S04]  /*15490*/  STL [R1+0x1ae0], R10 ;  /* 0x001ae00a01007387 */ /* 0x0001e80000100800 */
[----:B------:R0:W-:Y:S01]  /*154a0*/  STL [R1+0x1b14], R4 ;  /* 0x001b140401007387 */ /* 0x0001e20000100800 */
[C---:B-1----:R-:W-:Y:S02]  /*154b0*/  IMAD.X R11, R25.reuse, 0x1, R9, P1 ;  /* 0x00000001190b7824 */ /* 0x042fe400008e0609 */
[----:B0-----:R-:W-:Y:S01]  /*154c0*/  IMAD.X R10, R25, 0x1, R21, P2 ;  /* 0x00000001190a7824 */ /* 0x001fe200010e0615 */
[----:B------:R-:W5:Y:S04]  /*154d0*/  LDL.LU R4, [R1+0x164] ;  /* 0x0001640001047983 */ /* 0x000f680000300800 */
[----:B------:R0:W-:Y:S01]  /*154e0*/  STL [R1+0x1ae8], R10 ;  /* 0x001ae80a01007387 */ /* 0x0001e20000100800 */
[----:B------:R-:W-:-:S05]  /*154f0*/  IADD3 R12, P2, R8, R28, RZ ;  /* 0x0000001c080c7210 */ /* 0x000fca0007f5e0ff */
[----:B------:R1:W-:Y:S01]  /*15500*/  STL [R1+0x1b1c], R12 ;  /* 0x001b1c0c01007387 */ /* 0x0003e20000100800 */
[----:B0-----:R-:W-:-:S03]  /*15510*/  IADD3 R10, P1, R8, R3, RZ ;  /* 0x00000003080a7210 */ /* 0x001fc60007f3e0ff */
[----:B-1----:R-:W5:Y:S04]  /*15520*/  LDL.LU R12, [R1+0x8] ;  /* 0x00000800010c7983 */ /* 0x002f680000300800 */
[----:B------:R0:W-:Y:S04]  /*15530*/  STL [R1+0x1af0], R11 ;  /* 0x001af00b01007387 */ /* 0x0001e80000100800 */
[----:B------:R1:W-:Y:S04]  /*15540*/  STL [R1+0x1b24], R10 ;  /* 0x001b240a01007387 */ /* 0x0003e80000100800 */
[----:B0-----:R-:W5:Y:S01]  /*15550*/  LDL.LU R11, [R1+0x160] ;  /* 0x00016000010b7983 */ /* 0x001f620000300800 */
[----:B------:R-:W-:-:S02]  /*15560*/  IMAD.X R8, R26, 0x1, R21, P5 ;  /* 0x000000011a087824 */ /* 0x000fc400028e0615 */
[----:B------:R-:W-:-:S03]  /*15570*/  IMAD.X R15, R26, 0x1, R9, P4 ;  /* 0x000000011a0f7824 */ /* 0x000fc600020e0609 */
[----:B------:R0:W-:Y:S01]  /*15580*/  STL [R1+0x1af8], R8 ;  /* 0x001af80801007387 */ /* 0x0001e20000100800 */
[C---:B-1----:R-:W-:Y:S02]  /*15590*/  IADD3 R10, P5, R7.reuse, R28, RZ ;  /* 0x0000001c070a7210 */ /* 0x042fe40007fbe0ff */
[----:B0-----:R-:W-:-:S03]  /*155a0*/  IADD3 R8, P4, R7, R3, RZ ;  /* 0x0000000307087210 */ /* 0x001fc60007f9e0ff */
[----:B------:R0:W-:Y:S01]  /*155b0*/  STL [R1+0x1b2c], R10 ;  /* 0x001b2c0a01007387 */ /* 0x0001e20000100800 */
[----:B------:R-:W-:-:S03]  /*155c0*/  IMAD.X R7, R27, 0x1, R21, P3 ;  /* 0x000000011b077824 */ /* 0x000fc600018e0615 */
[----:B0-----:R-:W5:Y:S04]  /*155d0*/  LDL.LU R10, [R1+0xc] ;  /* 0x00000c00010a7983 */ /* 0x001f680000300800 */
[----:B------:R-:W-:Y:S04]  /*155e0*/  STL [R1+0x1b00], R15 ;  /* 0x001b000f01007387 */ /* 0x000fe80000100800 */
[----:B------:R0:W-:Y:S04]  /*155f0*/  STL [R1+0x1b34], R8 ;  /* 0x001b340801007387 */ /* 0x0001e80000100800 */
[----:B0-----:R-:W5:Y:S04]  /*15600*/  LDL.LU R8, [R1+0x15c] ;  /* 0x00015c0001087983 */ /* 0x001f680000300800 */
[----:B------:R0:W-:Y:S01]  /*15610*/  STL [R1+0x1b08], R7 ;  /* 0x001b080701007387 */ /* 0x0001e20000100800 */
[----:B------:R-:W-:-:S02]  /*15620*/  IMAD.X R16, R29, 0x1, R21, P2 ;  /* 0x000000011d107824 */ /* 0x000fc400010e0615 */
[----:B0-----:R-:W-:Y:S01]  /*15630*/  IMAD.X R7, R27, 0x1, R9, P0 ;  /* 0x000000011b077824 */ /* 0x001fe200000e0609 */
[C---:B--2---:R-:W-:Y:S02]  /*15640*/  IADD3 R15, P3, R2.reuse, R28, RZ ;  /* 0x0000001c020f7210 */ /* 0x044fe40007f7e0ff */
[----:B------:R-:W-:-:S03]  /*15650*/  IADD3 R2, P0, R2, R3, RZ ;  /* 0x0000000302027210 */ /* 0x000fc60007f1e0ff */
[----:B------:R0:W-:Y:S04]  /*15660*/  STL [R1+0x1b3c], R15 ;  /* 0x001b3c0f01007387 */ /* 0x0001e80000100800 */
[----:B0-----:R-:W2:Y:S04]  /*15670*/  LDL.LU R15, [R1+0x10] ;  /* 0x00001000010f7983 */ /* 0x001ea80000300800 */
[----:B------:R-:W-:Y:S04]  /*15680*/  STL [R1+0x1b10], R7 ;  /* 0x001b100701007387 */ /* 0x000fe80000100800 */
[----:B------:R0:W-:Y:S04]  /*15690*/  STL [R1+0x1b44], R2 ;  /* 0x001b440201007387 */ /* 0x0001e80000100800 */
[----:B0-----:R-:W2:Y:S01]  /*156a0*/  LDL.LU R2, [R1+0x158] ;  /* 0x0001580001027983 */ /* 0x001ea20000300800 */
[----:B---3--:R-:W-:-:S03]  /*156b0*/  IADD3 R7, P2, R6, R28, RZ ;  /* 0x0000001c06077210 */ /* 0x008fc60007f5e0ff */
[----:B------:R0:W-:Y:S04]  /*156c0*/  STL [R1+0x1b18], R16 ;  /* 0x001b181001007387 */ /* 0x0001e80000100800 */
[----:B------:R1:W-:Y:S01]  /*156d0*/  STL [R1+0x1b4c], R7 ;  /* 0x001b4c0701007387 */ /* 0x0003e20000100800 */
[----:B0-----:R-:W-:Y:S01]  /*156e0*/  IMAD.X R16, R29, 0x1, R9, P1 ;  /* 0x000000011d107824 */ /* 0x001fe200008e0609 */
[----:B------:R-:W-:Y:S02]  /*156f0*/  IADD3 R6, P1, R6, R3, RZ ;  /* 0x0000000306067210 */ /* 0x000fe40007f3e0ff */
[----:B-1----:R-:W3:Y:S04]  /*15700*/  LDL.LU R7, [R1+0x14] ;  /* 0x0000140001077983 */ /* 0x002ee80000300800 */
[----:B------:R4:W-:Y:S04]  /*15710*/  STL [R1+0x1b20], R16 ;  /* 0x001b201001007387 */ /* 0x0009e80000100800 */
[----:B------:R0:W-:Y:S01]  /*15720*/  STL [R1+0x1b54], R6 ;  /* 0x001b540601007387 */ /* 0x0001e20000100800 */
[----:B----4-:R-:W-:-:S03]  /*15730*/  IMAD.X R16, R14, 0x1, R21, P5 ;  /* 0x000000010e107824 */ /* 0x010fc600028e0615 */
[----:B0-----:R-:W4:Y:S04]  /*15740*/  LDL.LU R6, [R1+0x154] ;  /* 0x0001540001067983 */ /* 0x001f280000300800 */
[----:B------:R0:W-:Y:S01]  /*15750*/  STL [R1+0x1b28], R16 ;  /* 0x001b281001007387 */ /* 0x0001e20000100800 */
[C---:B-----5:R-:W-:Y:S01]  /*15760*/  IADD3 R17, P5, R5.reuse, R28, RZ ;  /* 0x0000001c05117210 */ /* 0x060fe20007fbe0ff */
[----:B0-----:R-:W-:Y:S01]  /*15770*/  IMAD.X R16, R14, 0x1, R9, P4 ;  /* 0x000000010e107824 */ /* 0x001fe200020e0609 */
[----:B------:R-:W-:-:S03]  /*15780*/  IADD3 R5, P4, R5, R3, RZ ;  /* 0x0000000305057210 */ /* 0x000fc60007f9e0ff */
[----:B------:R-:W-:Y:S04]  /*15790*/  STL [R1+0x1b5c], R17 ;  /* 0x001b5c1101007387 */ /* 0x000fe80000100800 */
[----:B------:R-:W5:Y:S04]  /*157a0*/  LDL.LU R14, [R1+0x18] ;  /* 0x00001800010e7983 */ /* 0x000f680000300800 */
[----:B------:R0:W-:Y:S04]  /*157b0*/  STL [R1+0x1b30], R16 ;  /* 0x001b301001007387 */ /* 0x0001e80000100800 */
[----:B------:R1:W-:Y:S01]  /*157c0*/  STL [R1+0x1b64], R5 ;  /* 0x001b640501007387 */ /* 0x0003e20000100800 */
[----:B0-----:R-:W-:-:S03]  /*157d0*/  IMAD.X R16, R13, 0x1, R21, P3 ;  /* 0x000000010d107824 */ /* 0x001fc600018e0615 */
[----:B-1----:R-:W5:Y:S04]  /*157e0*/  LDL.LU R5, [R1+0x150] ;  /* 0x0001500001057983 */ /* 0x002f680000300800 */
[----:B------:R0:W-:Y:S01]  /*157f0*/  STL [R1+0x1b38], R16 ;  /* 0x001b381001007387 */ /* 0x0001e20000100800 */
[----:B------:R-:W-:-:S05]  /*15800*/  IADD3 R17, P3, R4, R28, RZ ;  /* 0x0000001c04117210 */ /* 0x000fca0007f7e0ff */
[----:B------:R-:W-:Y:S01]  /*15810*/  STL [R1+0x1b6c], R17 ;  /* 0x001b6c1101007387 */ /* 0x000fe20000100800 */
[----:B0-----:R-:W-:Y:S01]  /*15820*/  IMAD.X R16, R13, 0x1, R9, P0 ;  /* 0x000000010d107824 */ /* 0x001fe200000e0609 */
[----:B------:R-:W-:Y:S02]  /*15830*/  IADD3 R4, P0, R4, R3, RZ ;  /* 0x0000000304047210 */ /* 0x000fe40007f1e0ff */
[----:B------:R-:W5:Y:S04]  /*15840*/  LDL.LU R13, [R1+0x1c] ;  /* 0x00001c00010d7983 */ /* 0x000f680000300800 */
[----:B------:R0:W-:Y:S04]  /*15850*/  STL [R1+0x1b40], R16 ;  /* 0x001b401001007387 */ /* 0x0001e80000100800 */
[----:B------:R1:W-:Y:S01]  /*15860*/  STL [R1+0x1b74], R4 ;  /* 0x001b740401007387 */ /* 0x0003e20000100800 */
[----:B0-----:R-:W-:-:S03]  /*15870*/  IMAD.X R16, R12, 0x1, R21, P2 ;  /* 0x000000010c107824 */ /* 0x001fc600010e0615 */
[----:B-1----:R-:W5:Y:S04]  /*15880*/  LDL.LU R4, [R1+0x14c] ;  /* 0x00014c0001047983 */ /* 0x002f680000300800 */
[----:B------:R0:W-:Y:S01]  /*15890*/  STL [R1+0x1b48], R16 ;  /* 0x001b481001007387 */ /* 0x0001e20000100800 */
[C---:B------:R-:W-:Y:S01]  /*158a0*/  IADD3 R17, P2, R11.reuse, R28, RZ ;  /* 0x0000001c0b117210 */ /* 0x040fe20007f5e0ff */
[----:B0-----:R-:W-:Y:S01]  /*158b0*/  IMAD.X R16, R12, 0x1, R9, P1 ;  /* 0x000000010c107824 */ /* 0x001fe200008e0609 */
[----:B------:R-:W-:-:S03]  /*158c0*/  IADD3 R11, P1, R11, R3, RZ ;  /* 0x000000030b0b7210 */ /* 0x000fc60007f3e0ff */
[----:B------:R-:W-:Y:S04]  /*158d0*/  STL [R1+0x1b7c], R17 ;  /* 0x001b7c1101007387 */ /* 0x000fe80000100800 */
[----:B------:R-:W5:Y:S04]  /*158e0*/  LDL.LU R12, [R1+0x20] ;  /* 0x00002000010c7983 */ /* 0x000f680000300800 */
[----:B------:R-:W-:Y:S04]  /*158f0*/  STL [R1+0x1b50], R16 ;  /* 0x001b501001007387 */ /* 0x000fe80000100800 */
[----:B------:R0:W-:Y:S04]  /*15900*/  STL [R1+0x1b84], R11 ;  /* 0x001b840b01007387 */ /* 0x0001e80000100800 */
[----:B0-----:R-:W5:Y:S01]  /*15910*/  LDL.LU R11, [R1+0x148] ;  /* 0x00014800010b7983 */ /* 0x001f620000300800 */
[----:B------:R-:W-:-:S05]  /*15920*/  IMAD.X R16, R10, 0x1, R21, P5 ;  /* 0x000000010a107824 */ /* 0x000fca00028e0615 */
[----:B------:R0:W-:Y:S01]  /*15930*/  STL [R1+0x1b58], R16 ;  /* 0x001b581001007387 */ /* 0x0001e20000100800 */
[----:B------:R-:W-:Y:S01]  /*15940*/  IADD3 R17, P5, R8, R28, RZ ;  /* 0x0000001c08117210 */ /* 0x000fe20007fbe0ff */
[----:B0-----:R-:W-:Y:S01]  /*15950*/  IMAD.X R16, R10, 0x1, R9, P4 ;  /* 0x000000010a107824 */ /* 0x001fe200020e0609 */
[----:B------:R-:W-:-:S03]  /*15960*/  IADD3 R8, P4, R8, R3, RZ ;  /* 0x0000000308087210 */ /* 0x000fc60007f9e0ff */
[----:B------:R-:W-:Y:S04]  /*15970*/  STL [R1+0x1b8c], R17 ;  /* 0x001b8c1101007387 */ /* 0x000fe80000100800 */
[----:B------:R-:W5:Y:S04]  /*15980*/  LDL.LU R10, [R1+0x24] ;  /* 0x00002400010a7983 */ /* 0x000f680000300800 */
[----:B------:R-:W-:Y:S04]  /*15990*/  STL [R1+0x1b60], R16 ;  /* 0x001b601001007387 */ /* 0x000fe80000100800 */
[----:B------:R0:W-:Y:S04]  /*159a0*/  STL [R1+0x1b94], R8 ;  /* 0x001b940801007387 */ /* 0x0001e80000100800 */
[----:B0-----:R-:W5:Y:S01]  /*159b0*/  LDL.LU R8, [R1+0x144] ;  /* 0x0001440001087983 */ /* 0x001f620000300800 */
[----:B--2---:R-:W-:-:S05]  /*159c0*/  IMAD.X R16, R15, 0x1, R21, P3 ;  /* 0x000000010f107824 */ /* 0x004fca00018e0615 */
[----:B------:R0:W-:Y:S02]  /*159d0*/  STL [R1+0x1b68], R16 ;  /* 0x001b681001007387 */ /* 0x0001e40000100800 */
[----:B0-----:R-:W-:Y:S01]  /*159e0*/  IMAD.X R16, R15, 0x1, R9, P0 ;  /* 0x000000010f107824 */ /* 0x001fe200000e0609 */
[C---:B------:R-:W-:Y:S02]  /*159f0*/  IADD3 R17, P3, R2.reuse, R28, RZ ;  /* 0x0000001c02117210 */ /* 0x040fe40007f7e0ff */
[----:B------:R-:W-:-:S03]  /*15a00*/  IADD3 R2, P0, R2, R3, RZ ;  /* 0x0000000302027210 */ /* 0x000fc60007f1e0ff */
[----:B------:R-:W-:Y:S04]  /*15a10*/  STL [R1+0x1b9c], R17 ;  /* 0x001b9c1101007387 */ /* 0x000fe80000100800 */
[----:B------:R-:W2:Y:S04]  /*15a20*/  LDL.LU R15, [R1+0x28] ;  /* 0x00002800010f7983 */ /* 0x000ea80000300800 */
[----:B------:R3:W-:Y:S04]  /*15a30*/  STL [R1+0x1b70], R16 ;  /* 0x001b701001007387 */ /* 0x0007e80000100800 */
[----:B------:R0:W-:Y:S01]  /*15a40*/  STL [R1+0x1ba4], R2 ;  /* 0x001ba40201007387 */ /* 0x0001e20000100800 */
[----:B---3--:R-:W-:-:S03]  /*15a50*/  IMAD.X R16, R7, 0x1, R21, P2 ;  /* 0x0000000107107824 */ /* 0x008fc600010e0615 */
[----:B0-----:R-:W3:Y:S04]  /*15a60*/  LDL.LU R2, [R1+0x140] ;  /* 0x0001400001027983 */ /* 0x001ee80000300800 */
[----:B------:R0:W-:Y:S01]  /*15a70*/  STL [R1+0x1b78], R16 ;  /* 0x001b781001007387 */ /* 0x0001e20000100800 */
[C---:B----4-:R-:W-:Y:S01]  /*15a80*/  IADD3 R17, P2, R6.reuse, R28, RZ ;  /* 0x0000001c06117210 */ /* 0x050fe20007f5e0ff */
[----:B0-----:R-:W-:Y:S01]  /*15a90*/  IMAD.X R16, R7, 0x1, R9, P1 ;  /* 0x0000000107107824 */ /* 0x001fe200008e0609 */
[----:B------:R-:W-:-:S03]  /*15aa0*/  IADD3 R6, P1, R6, R3, RZ ;  /* 0x0000000306067210 */ /* 0x000fc60007f3e0ff */
[----:B------:R-:W-:Y:S04]  /*15ab0*/  STL [R1+0x1bac], R17 ;  /* 0x001bac1101007387 */ /* 0x000fe80000100800 */
[----:B------:R-:W4:Y:S04]  /*15ac0*/  LDL.LU R7, [R1+0x40] ;  /* 0x0000400001077983 */ /* 0x000f280000300800 */
[----:B------:R5:W-:Y:S04]  /*15ad0*/  STL [R1+0x1b80], R16 ;  /* 0x001b801001007387 */ /* 0x000be80000100800 */
[----:B------:R0:W-:Y:S01]  /*15ae0*/  STL [R1+0x1bb4], R6 ;  /* 0x001bb40601007387 */ /* 0x0001e20000100800 */
[----:B-----5:R-:W-:-:S03]  /*15af0*/  IMAD.X R16, R14, 0x1, R21, P5 ;  /* 0x000000010e107824 */ /* 0x020fc600028e0615 */
[----:B0-----:R-:W5:Y:S04]  /*15b00*/  LDL.LU R6, [R1+0x13c] ;  /* 0x00013c0001067983 */ /* 0x001f680000300800 */
[----:B------:R0:W-:Y:S01]  /*15b10*/  STL [R1+0x1b88], R16 ;  /* 0x001b881001007387 */ /* 0x0001e20000100800 */
[C---:B------:R-:W-:Y:S01]  /*15b20*/  IADD3 R17, P5, R5.reuse, R28, RZ ;  /* 0x0000001c05117210 */ /* 0x040fe20007fbe0ff */
        /* <DEDUP_REMOVED lines=40> */
[C---:B---3--:R-:W-:Y:S02]  /*15db0*/  IADD3 R17, P3, R2.reuse, R28, RZ ;  /* 0x0000001c02117210 */ /* 0x048fe40007f7e0ff */
[----:B------:R-:W-:-:S03]  /*15dc0*/  IADD3 R2, P0, R2, R3, RZ ;  /* 0x0000000302027210 */ /* 0x000fc60007f1e0ff */
[----:B------:R-:W-:Y:S04]  /*15dd0*/  STL [R1+0x1bfc], R17 ;  /* 0x001bfc1101007387 */ /* 0x000fe80000100800 */
[----:B------:R-:W2:Y:S04]  /*15de0*/  LDL.LU R15, [R1+0x64] ;  /* 0x00006400010f7983 */ /* 0x000ea80000300800 */
[----:B------:R4:W-:Y:S04]  /*15df0*/  STL [R1+0x1bd0], R16 ;  /* 0x001bd01001007387 */ /* 0x0009e80000100800 */
[----:B------:R0:W-:Y:S01]  /*15e00*/  STL [R1+0x1c04], R2 ;  /* 0x001c040201007387 */ /* 0x0001e20000100800 */
[----:B----4-:R-:W-:-:S03]  /*15e10*/  IMAD.X R16, R7, 0x1, R21, P2 ;  /* 0x0000000107107824 */ /* 0x010fc600010e0615 */
[----:B0-----:R-:W3:Y:S04]  /*15e20*/  LDL.LU R2, [R1+0x128] ;  /* 0x0001280001027983 */ /* 0x001ee80000300800 */
[----:B------:R0:W-:Y:S01]  /*15e30*/  STL [R1+0x1bd8], R16 ;  /* 0x001bd81001007387 */ /* 0x0001e20000100800 */
[C---:B-----5:R-:W-:Y:S01]  /*15e40*/  IADD3 R17, P2, R6.reuse, R28, RZ ;  /* 0x0000001c06117210 */ /* 0x060fe20007f5e0ff */
[----:B0-----:R-:W-:Y:S01]  /*15e50*/  IMAD.X R16, R7, 0x1, R9, P1 ;  /* 0x0000000107107824 */ /* 0x001fe200008e0609 */
[----:B------:R-:W-:-:S03]  /*15e60*/  IADD3 R6, P1, R6, R3, RZ ;  /* 0x0000000306067210 */ /* 0x000fc60007f3e0ff */
[----:B------:R-:W-:Y:S04]  /*15e70*/  STL [R1+0x1c0c], R17 ;  /* 0x001c0c1101007387 */ /* 0x000fe80000100800 */
[----:B------:R-:W4:Y:S04]  /*15e80*/  LDL.LU R7, [R1+0x68] ;  /* 0x0000680001077983 */ /* 0x000f280000300800 */
        /* <DEDUP_REMOVED lines=636> */
[----:B0-----:R-:W-:Y:S02]  /*18650*/  IMAD.X R16, R10, 0x1, R9, P4 ;  /* 0x000000010a107824 */ /* 0x001fe400020e0609 */
[----:B------:R-:W5:Y:S04]  /*18660*/  LDL.LU R10, [R1+0x344] ;  /* 0x00034400010a7983 */ /* 0x000f680000300800 */
[----:B------:R0:W-:Y:S04]  /*18670*/  STL [R1+0x200c], R17 ;  /* 0x00200c1101007387 */ /* 0x0001e80000100800 */
[----:B------:R2:W-:Y:S01]  /*18680*/  STL [R1+0x1fe0], R16 ;  /* 0x001fe01001007387 */ /* 0x0005e20000100800 */
[----:B0-----:R-:W-:-:S03]  /*18690*/  IADD3 R17, P4, R8, R3, RZ ;  /* 0x0000000308117210 */ /* 0x001fc60007f9e0ff */
[----:B------:R-:W5:Y:S04]  /*186a0*/  LDL.LU R8, [R1+0x260] ;  /* 0x0002600001087983 */ /* 0x000f680000300800 */
[----:B------:R-:W-:Y:S01]  /*186b0*/  STL [R1+0x2014], R17 ;  /* 0x0020141101007387 */ /* 0x000fe20000100800 */
[----:B--2---:R-:W-:-:S05]  /*186c0*/  IMAD.X R16, R15, 0x1, R21, P3 ;  /* 0x000000010f107824 */ /* 0x004fca00018e0615 */
[----:B------:R0:W-:Y:S02]  /*186d0*/  STL [R1+0x1fe8], R16 ;  /* 0x001fe81001007387 */ /* 0x0001e40000100800 */
[----:B0-----:R-:W-:Y:S02]  /*186e0*/  IMAD.X R16, R15, 0x1, R9, P0 ;  /* 0x000000010f107824 */ /* 0x001fe400000e0609 */
[----:B------:R-:W2:Y:S01]  /*186f0*/  LDL.LU R15, [R1+0x348] ;  /* 0x00034800010f7983 */ /* 0x000ea20000300800 */
[----:B---3--:R-:W-:-:S05]  /*18700*/  IADD3 R17, P3, R2, R28, RZ ;  /* 0x0000001c02117210 */ /* 0x008fca0007f7e0ff */
[----:B------:R0:W-:Y:S04]  /*18710*/  STL [R1+0x201c], R17 ;  /* 0x00201c1101007387 */ /* 0x0001e80000100800 */
[----:B------:R4:W-:Y:S01]  /*18720*/  STL [R1+0x1ff0], R16 ;  /* 0x001ff01001007387 */ /* 0x0009e20000100800 */
[----:B0-----:R-:W-:-:S03]  /*18730*/  IADD3 R17, P0, R2, R3, RZ ;  /* 0x0000000302117210 */ /* 0x001fc60007f1e0ff */
[----:B------:R-:W3:Y:S01]  /*18740*/  LDL.LU R2, [R1+0x268] ;  /* 0x0002680001027983 */ /* 0x000ee20000300800 */
[----:B----4-:R-:W-:-:S03]  /*18750*/  IMAD.X R16, R7, 0x1, R21, P2 ;  /* 0x0000000107107824 */ /* 0x010fc600010e0615 */
[----:B------:R-:W-:Y:S04]  /*18760*/  STL [R1+0x2024], R17 ;  /* 0x0020241101007387 */ /* 0x000fe80000100800 */
[----:B------:R0:W-:Y:S02]  /*18770*/  STL [R1+0x1ff8], R16 ;  /* 0x001ff81001007387 */ /* 0x0001e40000100800 */
[----:B0-----:R-:W-:Y:S02]  /*18780*/  IMAD.X R16, R7, 0x1, R9, P1 ;  /* 0x0000000107107824 */ /* 0x001fe400008e0609 */
[----:B------:R-:W4:Y:S01]  /*18790*/  LDL.LU R7, [R1+0x34c] ;  /* 0x00034c0001077983 */ /* 0x000f220000300800 */
[----:B-----5:R-:W-:-:S05]  /*187a0*/  IADD3 R17, P2, R6, R28, RZ ;  /* 0x0000001c06117210 */ /* 0x020fca0007f5e0ff */
[----:B------:R0:W-:Y:S04]  /*187b0*/  STL [R1+0x202c], R17 ;  /* 0x00202c1101007387 */ /* 0x0001e80000100800 */
[----:B------:R1:W-:Y:S01]  /*187c0*/  STL [R1+0x2000], R16 ;  /* 0x0020001001007387 */ /* 0x0003e20000100800 */
[----:B0-----:R-:W-:-:S03]  /*187d0*/  IADD3 R17, P1, R6, R3, RZ ;  /* 0x0000000306117210 */ /* 0x001fc60007f3e0ff */
[----:B------:R-:W5:Y:S01]  /*187e0*/  LDL.LU R6, [R1+0x270] ;  /* 0x0002700001067983 */ /* 0x000f620000300800 */
[----:B-1----:R-:W-:-:S03]  /*187f0*/  IMAD.X R16, R14, 0x1, R21, P5 ;  /* 0x000000010e107824 */ /* 0x002fc600028e0615 */
[----:B------:R-:W-:Y:S04]  /*18800*/  STL [R1+0x2034], R17 ;  /* 0x0020341101007387 */ /* 0x000fe80000100800 */
[----:B------:R0:W-:Y:S02]  /*18810*/  STL [R1+0x2008], R16 ;  /* 0x0020081001007387 */ /* 0x0001e40000100800 */
[----:B0-----:R-:W-:Y:S02]  /*18820*/  IMAD.X R16, R14, 0x1, R9, P4 ;  /* 0x000000010e107824 */ /* 0x001fe400020e0609 */
[----:B------:R-:W5:Y:S01]  /*18830*/  LDL.LU R14, [R1+0x350] ;  /* 0x00035000010e7983 */ /* 0x000f620000300800 */
[----:B------:R-:W-:-:S05]  /*18840*/  IADD3 R17, P5, R5, R28, RZ ;  /* 0x0000001c05117210 */ /* 0x000fca0007fbe0ff */
[----:B------:R0:W-:Y:S04]  /*18850*/  STL [R1+0x203c], R17 ;  /* 0x00203c1101007387 */ /* 0x0001e80000100800 */
[----:B------:R1:W-:Y:S01]  /*18860*/  STL [R1+0x2010], R16 ;  /* 0x0020101001007387 */ /* 0x0003e20000100800 */
[----:B0-----:R-:W-:-:S03]  /*18870*/  IADD3 R17, P4, R5, R3, RZ ;  /* 0x0000000305117210 */ /* 0x001fc60007f9e0ff */
[----:B------:R-:W5:Y:S01]  /*18880*/  LDL.LU R5, [R1+0x274] ;  /* 0x0002740001057983 */ /* 0x000f620000300800 */
[----:B-1----:R-:W-:-:S03]  /*18890*/  IMAD.X R16, R13, 0x1, R21, P3 ;  /* 0x000000010d107824 */ /* 0x002fc600018e0615 */
[----:B------:R-:W-:Y:S04]  /*188a0*/  STL [R1+0x2044], R17 ;  /* 0x0020441101007387 */ /* 0x000fe80000100800 */
[----:B------:R0:W-:Y:S02]  /*188b0*/  STL [R1+0x2018], R16 ;  /* 0x0020181001007387 */ /* 0x0001e40000100800 */
[----:B0-----:R-:W-:Y:S01]  /*188c0*/  IMAD.X R16, R13, 0x1, R9, P0 ;  /* 0x000000010d107824 */ /* 0x001fe200000e0609 */
[C---:B------:R-:W-:Y:S02]  /*188d0*/  IADD3 R17, P3, R4.reuse, R28, RZ ;  /* 0x0000001c04117210 */ /* 0x040fe40007f7e0ff */
[----:B------:R-:W-:-:S03]  /*188e0*/  IADD3 R13, P0, R4, R3, RZ ;  /* 0x00000003040d7210 */ /* 0x000fc60007f1e0ff */
[----:B------:R0:W-:Y:S04]  /*188f0*/  STL [R1+0x204c], R17 ;  /* 0x00204c1101007387 */ /* 0x0001e80000100800 */
[----:B------:R-:W5:Y:S04]  /*18900*/  LDL.LU R4, [R1+0x354] ;  /* 0x0003540001047983 */ /* 0x000f680000300800 */
[----:B------:R-:W-:Y:S04]  /*18910*/  STL [R1+0x2020], R16 ;  /* 0x0020201001007387 */ /* 0x000fe80000100800 */
[----:B------:R1:W-:Y:S01]  /*18920*/  STL [R1+0x2054], R13 ;  /* 0x0020540d01007387 */ /* 0x0003e20000100800 */
[----:B0-----:R-:W-:-:S02]  /*18930*/  IMAD.X R17, R12, 0x1, R21, P2 ;  /* 0x000000010c117824 */ /* 0x001fc400010e0615 */
[----:B------:R-:W-:Y:S01]  /*18940*/  IMAD.X R12, R12, 0x1, R9, P1 ;  /* 0x000000010c0c7824 */ /* 0x000fe200008e0609 */
[----:B-1----:R-:W5:Y:S04]  /*18950*/  LDL.LU R13, [R1+0x27c] ;  /* 0x00027c00010d7983 */ /* 0x002f680000300800 */
[----:B------:R-:W-:Y:S01]  /*18960*/  STL [R1+0x2028], R17 ;  /* 0x0020281101007387 */ /* 0x000fe20000100800 */
[----:B------:R-:W-:-:S05]  /*18970*/  IADD3 R16, P2, R11, R28, RZ ;  /* 0x0000001c0b107210 */ /* 0x000fca0007f5e0ff */
[----:B------:R-:W-:Y:S04]  /*18980*/  STL [R1+0x205c], R16 ;  /* 0x00205c1001007387 */ /* 0x000fe80000100800 */
[----:B------:R0:W-:Y:S04]  /*18990*/  STL [R1+0x2030], R12 ;  /* 0x0020300c01007387 */ /* 0x0001e80000100800 */
[----:B0-----:R-:W5:Y:S01]  /*189a0*/  LDL.LU R12, [R1+0x358] ;  /* 0x00035800010c7983 */ /* 0x001f620000300800 */
[----:B------:R-:W-:Y:S01]  /*189b0*/  IADD3 R11, P1, R11, R3, RZ ;  /* 0x000000030b0b7210 */ /* 0x000fe20007f3e0ff */
[----:B------:R-:W-:-:S04]  /*189c0*/  IMAD.X R16, R10, 0x1, R21, P5 ;  /* 0x000000010a107824 */ /* 0x000fc800028e0615 */
[----:B------:R0:W-:Y:S01]  /*189d0*/  STL [R1+0x2064], R11 ;  /* 0x0020640b01007387 */ /* 0x0001e20000100800 */
[----:B------:R-:W-:-:S03]  /*189e0*/  IMAD.X R10, R10, 0x1, R9, P4 ;  /* 0x000000010a0a7824 */ /* 0x000fc600020e0609 */
[----:B0-----:R-:W5:Y:S04]  /*189f0*/  LDL.LU R11, [R1+0x280] ;  /* 0x00028000010b7983 */ /* 0x001f680000300800 */
[----:B------:R0:W-:Y:S02]  /*18a00*/  STL [R1+0x2038], R16 ;  /* 0x0020381001007387 */ /* 0x0001e40000100800 */
[C---:B0-----:R-:W-:Y:S02]  /*18a10*/  IADD3 R16, P5, R8.reuse, R28, RZ ;  /* 0x0000001c08107210 */ /* 0x041fe40007fbe0ff */
[----:B------:R-:W-:-:S03]  /*18a20*/  IADD3 R8, P4, R8, R3, RZ ;  /* 0x0000000308087210 */ /* 0x000fc60007f9e0ff */
[----:B------:R-:W-:Y:S04]  /*18a30*/  STL [R1+0x206c], R16 ;  /* 0x00206c1001007387 */ /* 0x000fe80000100800 */
[----:B------:R0:W-:Y:S04]  /*18a40*/  STL [R1+0x2040], R10 ;  /* 0x0020400a01007387 */ /* 0x0001e80000100800 */
[----:B0-----:R-:W5:Y:S04]  /*18a50*/  LDL.LU R10, [R1+0x35c] ;  /* 0x00035c00010a7983 */ /* 0x001f680000300800 */
[----:B------:R0:W-:Y:S04]  /*18a60*/  STL [R1+0x2074], R8 ;  /* 0x0020740801007387 */ /* 0x0001e80000100800 */
[----:B0-----:R-:W5:Y:S01]  /*18a70*/  LDL.LU R8, [R1+0x288] ;  /* 0x0002880001087983 */ /* 0x001f620000300800 */
[----:B--2---:R-:W-:-:S02]  /*18a80*/  IMAD.X R16, R15, 0x1, R21, P3 ;  /* 0x000000010f107824 */ /* 0x004fc400018e0615 */
[----:B------:R-:W-:-:S03]  /*18a90*/  IMAD.X R17, R15, 0x1, R9, P0 ;  /* 0x000000010f117824 */ /* 0x000fc600000e0609 */
[----:B------:R0:W-:Y:S01]  /*18aa0*/  STL [R1+0x2048], R16 ;  /* 0x0020481001007387 */ /* 0x0001e20000100800 */
[C---:B---3--:R-:W-:Y:S02]  /*18ab0*/  IADD3 R18, P3, R2.reuse, R28, RZ ;  /* 0x0000001c02127210 */ /* 0x048fe40007f7e0ff */
[----:B0-----:R-:W-:-:S03]  /*18ac0*/  IADD3 R16, P0, R2, R3, RZ ;  /* 0x0000000302107210 */ /* 0x001fc60007f1e0ff */
[----:B------:R-:W-:Y:S04]  /*18ad0*/  STL [R1+0x207c], R18 ;  /* 0x00207c1201007387 */ /* 0x000fe80000100800 */
[----:B------:R-:W-:Y:S04]  /*18ae0*/  STL [R1+0x2050], R17 ;  /* 0x0020501101007387 */ /* 0x000fe80000100800 */
[----:B------:R-:W2:Y:S04]  /*18af0*/  LDL.LU R2, [R1+0x360] ;  /* 0x0003600001027983 */ /* 0x000ea80000300800 */
[----:B------:R0:W-:Y:S01]  /*18b00*/  STL [R1+0x2084], R16 ;  /* 0x0020841001007387 */ /* 0x0001e20000100800 */
[----:B----4-:R-:W-:-:S02]  /*18b10*/  IMAD.X R15, R7, 0x1, R21, P2 ;  /* 0x00000001070f7824 */ /* 0x010fc400010e0615 */
[----:B------:R-:W-:Y:S01]  /*18b20*/  IMAD.X R7, R7, 0x1, R9, P1 ;  /* 0x0000000107077824 */ /* 0x000fe200008e0609 */
[----:B0-----:R-:W3:Y:S04]  /*18b30*/  LDL.LU R16, [R1+0x28c] ;  /* 0x00028c0001107983 */ /* 0x001ee80000300800 */
[----:B------:R5:W-:Y:S02]  /*18b40*/  STL [R1+0x2058], R15 ;  /* 0x0020580f01007387 */ /* 0x000be40000100800 */
[C---:B-----5:R-:W-:Y:S02]  /*18b50*/  IADD3 R15, P2, R6.reuse, R28, RZ ;  /* 0x0000001c060f7210 */ /* 0x060fe40007f5e0ff */
[----:B------:R-:W-:-:S03]  /*18b60*/  IADD3 R6, P1, R6, R3, RZ ;  /* 0x0000000306067210 */ /* 0x000fc60007f3e0ff */
[----:B------:R-:W-:Y:S04]  /*18b70*/  STL [R1+0x208c], R15 ;  /* 0x00208c0f01007387 */ /* 0x000fe80000100800 */
[----:B------:R0:W-:Y:S04]  /*18b80*/  STL [R1+0x2060], R7 ;  /* 0x0020600701007387 */ /* 0x0001e80000100800 */
[----:B0-----:R-:W4:Y:S01]  /*18b90*/  LDL.LU R7, [R1+0x364] ;  /* 0x0003640001077983 */ /* 0x001f220000300800 */
[----:B------:R-:W-:-:S03]  /*18ba0*/  IMAD.X R15, R14, 0x1, R21, P5 ;  /* 0x000000010e0f7824 */ /* 0x000fc600028e0615 */
[----:B------:R0:W-:Y:S01]  /*18bb0*/  STL [R1+0x2094], R6 ;  /* 0x0020940601007387 */ /* 0x0001e20000100800 */
[----:B------:R-:W-:-:S03]  /*18bc0*/  IMAD.X R17, R14, 0x1, R9, P4 ;  /* 0x000000010e117824 */ /* 0x000fc600020e0609 */
[----:B0-----:R-:W5:Y:S01]  /*18bd0*/  LDL.LU R6, [R1+0x294] ;  /* 0x0002940001067983 */ /* 0x001f620000300800 */
[----:B------:R-:W-:-:S03]  /*18be0*/  IADD3 R18, P5, R5, R28, RZ ;  /* 0x0000001c05127210 */ /* 0x000fc60007fbe0ff */
[----:B------:R0:W-:Y:S01]  /*18bf0*/  STL [R1+0x2068], R15 ;  /* 0x0020680f01007387 */ /* 0x0001e20000100800 */
[----:B------:R-:W-:-:S03]  /*18c00*/  IADD3 R14, P4, R5, R3, RZ ;  /* 0x00000003050e7210 */ /* 0x000fc60007f9e0ff */
[----:B0-----:R-:W5:Y:S04]  /*18c10*/  LDL.LU R15, [R1+0x368] ;  /* 0x00036800010f7983 */ /* 0x001f680000300800 */
[----:B------:R-:W-:Y:S04]  /*18c20*/  STL [R1+0x209c], R18 ;  /* 0x00209c1201007387 */ /* 0x000fe80000100800 */
[----:B------:R0:W-:Y:S04]  /*18c30*/  STL [R1+0x2070], R17 ;  /* 0x0020701101007387 */ /* 0x0001e80000100800 */
[----:B------:R-:W5:Y:S04]  /*18c40*/  LDL.LU R5, [R1+0x29c] ;  /* 0x00029c0001057983 */ /* 0x000f680000300800 */
[----:B------:R-:W-:Y:S01]  /*18c50*/  STL [R1+0x20a4], R14 ;  /* 0x0020a40e01007387 */ /* 0x000fe20000100800 */
[----:B0-----:R-:W-:-:S05]  /*18c60*/  IMAD.X R17, R4, 0x1, R21, P3 ;  /* 0x0000000104117824 */ /* 0x001fca00018e0615 */
[----:B------:R0:W-:Y:S02]  /*18c70*/  STL [R1+0x2078], R17 ;  /* 0x0020781101007387 */ /* 0x0001e40000100800 */
[----:B0-----:R-:W-:Y:S02]  /*18c80*/  IMAD.X R17, R4, 0x1, R9, P0 ;  /* 0x0000000104117824 */ /* 0x001fe400000e0609 */
[----:B------:R-:W5:Y:S01]  /*18c90*/  LDL.LU R4, [R1+0x36c] ;  /* 0x00036c0001047983 */ /* 0x000f620000300800 */
[----:B------:R-:W-:-:S05]  /*18ca0*/  IADD3 R14, P3, R13, R28, RZ ;  /* 0x0000001c0d0e7210 */ /* 0x000fca0007f7e0ff */
[----:B------:R0:W-:Y:S04]  /*18cb0*/  STL [R1+0x20ac], R14 ;  /* 0x0020ac0e01007387 */ /* 0x0001e80000100800 */
[----:B0-----:R-:W5:Y:S04]  /*18cc0*/  LDL.LU R14, [R1+0x2a0] ;  /* 0x0002a000010e7983 */ /* 0x001f680000300800 */
[----:B------:R0:W-:Y:S02]  /*18cd0*/  STL [R1+0x2080], R17 ;  /* 0x0020801101007387 */ /* 0x0001e40000100800 */
[----:B0-----:R-:W-:Y:S01]  /*18ce0*/  IADD3 R17, P0, R13, R3, RZ ;  /* 0x000000030d117210 */ /* 0x001fe20007f1e0ff */
[----:B------:R-:W-:-:S04]  /*18cf0*/  IMAD.X R13, R12, 0x1, R21, P2 ;  /* 0x000000010c0d7824 */ /* 0x000fc800010e0615 */
[----:B------:R-:W-:Y:S04]  /*18d00*/  STL [R1+0x20b4], R17 ;  /* 0x0020b41101007387 */ /* 0x000fe80000100800 */
[----:B------:R0:W-:Y:S04]  /*18d10*/  STL [R1+0x2088], R13 ;  /* 0x0020880d01007387 */ /* 0x0001e80000100800 */
[----:B0-----:R-:W5:Y:S01]  /*18d20*/  LDL.LU R13, [R1+0x370] ;  /* 0x00037000010d7983 */ /* 0x001f620000300800 */
[----:B------:R-:W-:Y:S01]  /*18d30*/  IADD3 R18, P2, R11, R28, RZ ;  /* 0x0000001c0b127210 */ /* 0x000fe20007f5e0ff */
[----:B------:R-:W-:-:S04]  /*18d40*/  IMAD.X R17, R12, 0x1, R9, P1 ;  /* 0x000000010c117824 */ /* 0x000fc800008e0609 */
[----:B------:R-:W-:Y:S04]  /*18d50*/  STL [R1+0x20bc], R18 ;  /* 0x0020bc1201007387 */ /* 0x000fe80000100800 */
[----:B------:R-:W5:Y:S04]  /*18d60*/  LDL.LU R12, [R1+0x2a8] ;  /* 0x0002a800010c7983 */ /* 0x000f680000300800 */
[----:B------:R0:W-:Y:S02]  /*18d70*/  STL [R1+0x2090], R17 ;  /* 0x0020901101007387 */ /* 0x0001e40000100800 */
[----:B0-----:R-:W-:Y:S01]  /*18d80*/  IADD3 R17, P1, R11, R3, RZ ;  /* 0x000000030b117210 */ /* 0x001fe20007f3e0ff */
[----:B------:R-:W-:-:S04]  /*18d90*/  IMAD.X R11, R10, 0x1, R21, P5 ;  /* 0x000000010a0b7824 */ /* 0x000fc800028e0615 */
[----:B------:R0:W-:Y:S04]  /*18da0*/  STL [R1+0x20c4], R17 ;  /* 0x0020c41101007387 */ /* 0x0001e80000100800 */
[----:B------:R1:W-:Y:S01]  /*18db0*/  STL [R1+0x2098], R11 ;  /* 0x0020980b01007387 */ /* 0x0003e20000100800 */
[----:B0-----:R-:W-:Y:S01]  /*18dc0*/  IMAD.X R17, R10, 0x1, R9, P4 ;  /* 0x000000010a117824 */ /* 0x001fe200020e0609 */
[C---:B------:R-:W-:Y:S02]  /*18dd0*/  IADD3 R18, P5, R8.reuse, R28, RZ ;  /* 0x0000001c08127210 */ /* 0x040fe40007fbe0ff */
[----:B-1----:R-:W5:Y:S04]  /*18de0*/  LDL.LU R11, [R1+0x374] ;  /* 0x00037400010b7983 */ /* 0x002f680000300800 */
[----:B------:R-:W-:Y:S04]  /*18df0*/  STL [R1+0x20cc], R18 ;  /* 0x0020cc1201007387 */ /* 0x000fe80000100800 */
[----:B------:R-:W5:Y:S04]  /*18e00*/  LDL.LU R10, [R1+0x2ac] ;  /* 0x0002ac00010a7983 */ /* 0x000f680000300800 */
[----:B------:R0:W-:Y:S02]  /*18e10*/  STL [R1+0x20a0], R17 ;  /* 0x0020a01101007387 */ /* 0x0001e40000100800 */
[----:B0-----:R-:W-:-:S05]  /*18e20*/  IADD3 R17, P4, R8, R3, RZ ;  /* 0x0000000308117210 */ /* 0x001fca0007f9e0ff */
[----:B------:R0:W-:Y:S01]  /*18e30*/  STL [R1+0x20d4], R17 ;  /* 0x0020d41101007387 */ /* 0x0001e20000100800 */
[C---:B--2---:R-:W-:Y:S02]  /*18e40*/  IMAD.X R8, R2.reuse, 0x1, R21, P3 ;  /* 0x0000000102087824 */ /* 0x044fe400018e0615 */
[----:B0-----:R-:W-:-:S03]  /*18e50*/  IMAD.X R17, R2, 0x1, R9, P0 ;  /* 0x0000000102117824 */ /* 0x001fc600000e0609 */
[----:B------:R0:W-:Y:S01]  /*18e60*/  STL [R1+0x20a8], R8 ;  /* 0x0020a80801007387 */ /* 0x0001e20000100800 */
[----:B---3--:R-:W-:-:S03]  /*18e70*/  IADD3 R18, P3, R16, R28, RZ ;  /* 0x0000001c10127210 */ /* 0x008fc60007f7e0ff */
[----:B0-----:R-:W2:Y:S04]  /*18e80*/  LDL.LU R8, [R1+0x378] ;  /* 0x0003780001087983 */ /* 0x001ea80000300800 */
[----:B------:R0:W-:Y:S04]  /*18e90*/  STL [R1+0x20dc], R18 ;  /* 0x0020dc1201007387 */ /* 0x0001e80000100800 */
[----:B------:R-:W3:Y:S04]  /*18ea0*/  LDL.LU R2, [R1+0x2b4] ;  /* 0x0002b40001027983 */ /* 0x000ee80000300800 */
[----:B------:R4:W-:Y:S01]  /*18eb0*/  STL [R1+0x20b0], R17 ;  /* 0x0020b01101007387 */ /* 0x0009e20000100800 */
[----:B0-----:R-:W-:-:S05]  /*18ec0*/  IADD3 R18, P0, R16, R3, RZ ;  /* 0x0000000310127210 */ /* 0x001fca0007f1e0ff */
[----:B------:R-:W-:Y:S01]  /*18ed0*/  STL [R1+0x20e4], R18 ;  /* 0x0020e41201007387 */ /* 0x000fe20000100800 */
[C---:B----4-:R-:W-:Y:S02]  /*18ee0*/  IMAD.X R17, R7.reuse, 0x1, R21, P2 ;  /* 0x0000000107117824 */ /* 0x050fe400010e0615 */
[----:B------:R-:W-:-:S03]  /*18ef0*/  IMAD.X R7, R7, 0x1, R9, P1 ;  /* 0x0000000107077824 */ /* 0x000fc600008e0609 */
[----:B------:R-:W-:Y:S01]  /*18f00*/  STL [R1+0x20b8], R17 ;  /* 0x0020b81101007387 */ /* 0x000fe20000100800 */
[C---:B-----5:R-:W-:Y:S02]  /*18f10*/  IADD3 R16, P2, R6.reuse, R28, RZ ;  /* 0x0000001c06107210 */ /* 0x060fe40007f5e0ff */
[----:B------:R-:W-:-:S03]  /*18f20*/  IADD3 R6, P1, R6, R3, RZ ;  /* 0x0000000306067210 */ /* 0x000fc60007f3e0ff */
[----:B------:R0:W-:Y:S04]  /*18f30*/  STL [R1+0x20ec], R16 ;  /* 0x0020ec1001007387 */ /* 0x0001e80000100800 */
[----:B------:R1:W-:Y:S01]  /*18f40*/  STL [R1+0x20c0], R7 ;  /* 0x0020c00701007387 */ /* 0x0003e20000100800 */
[----:B0-----:R-:W-:-:S03]  /*18f50*/  IMAD.X R16, R15, 0x1, R21, P5 ;  /* 0x000000010f107824 */ /* 0x001fc600028e0615 */
[----:B-1----:R-:W4:Y:S04]  /*18f60*/  LDL.LU R7, [R1+0x37c] ;  /* 0x00037c0001077983 */ /* 0x002f280000300800 */
[----:B------:R0:W-:Y:S01]  /*18f70*/  STL [R1+0x20f4], R6 ;  /* 0x0020f40601007387 */ /* 0x0001e20000100800 */
[----:B------:R-:W-:-:S03]  /*18f80*/  IADD3 R17, P5, R5, R28, RZ ;  /* 0x0000001c05117210 */ /* 0x000fc60007fbe0ff */
[----:B0-----:R-:W5:Y:S04]  /*18f90*/  LDL.LU R6, [R1+0x2bc] ;  /* 0x0002bc0001067983 */ /* 0x001f680000300800 */
[----:B------:R0:W-:Y:S04]  /*18fa0*/  STL [R1+0x20c8], R16 ;  /* 0x0020c81001007387 */ /* 0x0001e80000100800 */
[----:B------:R-:W-:Y:S01]  /*18fb0*/  STL [R1+0x20fc], R17 ;  /* 0x0020fc1101007387 */ /* 0x000fe20000100800 */
[----:B0-----:R-:W-:Y:S01]  /*18fc0*/  IMAD.X R16, R15, 0x1, R9, P4 ;  /* 0x000000010f107824 */ /* 0x001fe200020e0609 */
[----:B------:R-:W-:Y:S01]  /*18fd0*/  IADD3 R5, P4, R5, R3, RZ ;  /* 0x0000000305057210 */ /* 0x000fe20007f9e0ff */
[----:B------:R-:W-:-:S03]  /*18fe0*/  IMAD.X R15, R4, 0x1, R21, P3 ;  /* 0x00000001040f7824 */ /* 0x000fc600018e0615 */
[----:B------:R0:W-:Y:S04]  /*18ff0*/  STL [R1+0x20d0], R16 ;  /* 0x0020d01001007387 */ /* 0x0001e80000100800 */
[----:B------:R1:W-:Y:S01]  /*19000*/  STL [R1+0x2104], R5 ;  /* 0x0021040501007387 */ /* 0x0003e20000100800 */
[----:B0-----:R-:W-:-:S03]  /*19010*/  IADD3 R16, P3, R14, R28, RZ ;  /* 0x0000001c0e107210 */ /* 0x001fc60007f7e0ff */
[----:B-1----:R-:W5:Y:S04]  /*19020*/  LDL.LU R5, [R1+0x380] ;  /* 0x0003800001057983 */ /* 0x002f680000300800 */
[----:B------:R0:W-:Y:S04]  /*19030*/  STL [R1+0x20d8], R15 ;  /* 0x0020d80f01007387 */ /* 0x0001e80000100800 */
[----:B------:R1:W-:Y:S01]  /*19040*/  STL [R1+0x210c], R16 ;  /* 0x00210c1001007387 */ /* 0x0003e20000100800 */
[----:B0-----:R-:W-:-:S03]  /*19050*/  IMAD.X R15, R4, 0x1, R9, P0 ;  /* 0x00000001040f7824 */ /* 0x001fc600000e0609 */
[----:B------:R-:W5:Y:S01]  /*19060*/  LDL.LU R4, [R1+0x2c0] ;  /* 0x0002c00001047983 */ /* 0x000f620000300800 */
[----:B-1----:R-:W-:-:S03]  /*19070*/  IADD3 R16, P0, R14, R3, RZ ;  /* 0x000000030e107210 */ /* 0x002fc60007f1e0ff */
[----:B------:R0:W-:Y:S04]  /*19080*/  STL [R1+0x20e0], R15 ;  /* 0x0020e00f01007387 */ /* 0x0001e80000100800 */
[----:B------:R-:W-:Y:S04]  /*19090*/  STL [R1+0x2114], R16 ;  /* 0x0021141001007387 */ /* 0x000fe80000100800 */
[----:B------:R-:W5:Y:S01]  /*190a0*/  LDL.LU R20, [R1+0x384] ;  /* 0x0003840001147983 */ /* 0x000f620000300800 */
[----:B0-----:R-:W-:-:S05]  /*190b0*/  IMAD.X R15, R13, 0x1, R21, P2 ;  /* 0x000000010d0f7824 */ /* 0x001fca00010e0615 */
[----:B------:R0:W-:Y:S04]  /*190c0*/  STL [R1+0x20e8], R15 ;  /* 0x0020e80f01007387 */ /* 0x0001e80000100800 */
[----:B------:R-:W5:Y:S01]  /*190d0*/  LDL.LU R19, [R1+0x2c8] ;  /* 0x0002c80001137983 */ /* 0x000f620000300800 */
[----:B------:R-:W-:-:S05]  /*190e0*/  IADD3 R14, P2, R12, R28, RZ ;  /* 0x0000001c0c0e7210 */ /* 0x000fca0007f5e0ff */
[----:B------:R1:W-:Y:S01]  /*190f0*/  STL [R1+0x211c], R14 ;  /* 0x00211c0e01007387 */ /* 0x0003e20000100800 */
[----:B0-----:R-:W-:-:S05]  /*19100*/  IMAD.X R15, R13, 0x1, R9, P1 ;  /* 0x000000010d0f7824 */ /* 0x001fca00008e0609 */
[----:B------:R-:W-:Y:S01]  /*19110*/  STL [R1+0x20f0], R15 ;  /* 0x0020f00f01007387 */ /* 0x000fe20000100800 */
[----:B-1----:R-:W-:-:S05]  /*19120*/  IADD3 R14, P1, R12, R3, RZ ;  /* 0x000000030c0e7210 */ /* 0x002fca0007f3e0ff */
[----:B------:R-:W-:Y:S01]  /*19130*/  STL [R1+0x2124], R14 ;  /* 0x0021240e01007387 */ /* 0x000fe20000100800 */
[C---:B------:R-:W-:Y:S02]  /*19140*/  IMAD.X R13, R11.reuse, 0x1, R21, P5 ;  /* 0x000000010b0d7824 */ /* 0x040fe400028e0615 */
[----:B------:R-:W-:Y:S01]  /*19150*/  IMAD.X R11, R11, 0x1, R9, P4 ;  /* 0x000000010b0b7824 */ /* 0x000fe200020e0609 */
[C---:B------:R-:W-:Y:S02]  /*19160*/  IADD3 R12, P5, R10.reuse, R28, RZ ;  /* 0x0000001c0a0c7210 */ /* 0x040fe40007fbe0ff */
[----:B------:R-:W-:Y:S01]  /*19170*/  STL [R1+0x20f8], R13 ;  /* 0x0020f80d01007387 */ /* 0x000fe20000100800 */
[----:B------:R-:W-:-:S03]  /*19180*/  IADD3 R10, P4, R10, R3, RZ ;  /* 0x000000030a0a7210 */ /* 0x000fc60007f9e0ff */
[----:B------:R-:W-:Y:S04]  /*19190*/  STL [R1+0x212c], R12 ;  /* 0x00212c0c01007387 */ /* 0x000fe80000100800 */
[----:B------:R-:W5:Y:S04]  /*191a0*/  LDL.LU R18, [R1+0x388] ;  /* 0x0003880001127983 */ /* 0x000f680000300800 */
[----:B------:R2:W-:Y:S04]  /*191b0*/  STL [R1+0x2100], R11 ;  /* 0x0021000b01007387 */ /* 0x0005e80000100800 */
[----:B------:R-:W5:Y:S04]  /*191c0*/  LDL.LU R17, [R1+0x2cc] ;  /* 0x0002cc0001117983 */ /* 0x000f680000300800 */
[----:B------:R3:W-:Y:S04]  /*191d0*/  STL [R1+0x2134], R10 ;  /* 0x0021340a01007387 */ /* 0x0007e80000100800 */
[----:B------:R-:W5:Y:S01]  /*191e0*/  LDL.LU R16, [R1+0x38c] ;  /* 0x00038c0001107983 */ /* 0x000f620000300800 */
[----:B--2---:R-:W-:-:S05]  /*191f0*/  IMAD.X R11, R8, 0x1, R21, P3 ;  /* 0x00000001080b7824 */ /* 0x004fca00018e0615 */
[----:B------:R-:W-:Y:S01]  /*19200*/  STL [R1+0x2108], R11 ;  /* 0x0021080b01007387 */ /* 0x000fe20000100800 */
[----:B---3--:R-:W-:-:S03]  /*19210*/  IADD3 R10, P3, R2, R28, RZ ;  /* 0x0000001c020a7210 */ /* 0x008fc60007f7e0ff */
[----:B------:R-:W2:Y:S04]  /*19220*/  LDL.LU R15, [R1+0x2d4] ;  /* 0x0002d400010f7983 */ /* 0x000ea80000300800 */
[----:B------:R0:W-:Y:S04]  /*19230*/  STL [R1+0x213c], R10 ;  /* 0x00213c0a01007387 */ /* 0x0001e80000100800 */
[----:B------:R-:W3:Y:S01]  /*19240*/  LDL.LU R14, [R1+0x390] ;  /* 0x00039000010e7983 */ /* 0x000ee20000300800 */
[----:B0-----:R-:W-:Y:S01]  /*19250*/  IMAD.X R10, R8, 0x1, R9, P0 ;  /* 0x00000001080a7824 */ /* 0x001fe200000e0609 */
[----:B------:R-:W-:-:S04]  /*19260*/  IADD3 R8, P0, R2, R3, RZ ;  /* 0x0000000302087210 */ /* 0x000fc80007f1e0ff */
[----:B------:R4:W-:Y:S04]  /*19270*/  STL [R1+0x2110], R10 ;  /* 0x0021100a01007387 */ /* 0x0009e80000100800 */
[----:B------:R-:W3:Y:S04]  /*19280*/  LDL.LU R2, [R1+0x2dc] ;  /* 0x0002dc0001027983 */ /* 0x000ee80000300800 */
[----:B------:R5:W-:Y:S01]  /*19290*/  STL [R1+0x2144], R8 ;  /* 0x0021440801007387 */ /* 0x000be20000100800 */
[C---:B----4-:R-:W-:Y:S02]  /*192a0*/  IMAD.X R10, R7.reuse, 0x1, R21, P2 ;  /* 0x00000001070a7824 */ /* 0x050fe400010e0615 */
[----:B------:R-:W-:-:S03]  /*192b0*/  IMAD.X R7, R7, 0x1, R9, P1 ;  /* 0x0000000107077824 */ /* 0x000fc600008e0609 */
[----:B------:R0:W-:Y:S04]  /*192c0*/  STL [R1+0x2118], R10 ;  /* 0x0021180a01007387 */ /* 0x0001e80000100800 */
[----:B------:R-:W4:Y:S01]  /*192d0*/  LDL.LU R13, [R1+0x394] ;  /* 0x00039400010d7983 */ /* 0x000f220000300800 */
[C---:B-----5:R-:W-:Y:S02]  /*192e0*/  IADD3 R8, P2, R6.reuse, R28, RZ ;  /* 0x0000001c06087210 */ /* 0x060fe40007f5e0ff */
[----:B------:R-:W-:-:S03]  /*192f0*/  IADD3 R6, P1, R6, R3, RZ ;  /* 0x0000000306067210 */ /* 0x000fc60007f3e0ff */
[----:B------:R-:W-:Y:S04]  /*19300*/  STL [R1+0x214c], R8 ;  /* 0x00214c0801007387 */ /* 0x000fe80000100800 */
[----:B------:R-:W5:Y:S04]  /*19310*/  LDL R12, [R1+0xf64] ;  /* 0x000f6400010c7983 */ /* 0x000f680000100800 */
[----:B------:R1:W-:Y:S04]  /*19320*/  STL [R1+0x2120], R7 ;  /* 0x0021200701007387 */ /* 0x0003e80000100800 */
[----:B------:R-:W5:Y:S04]  /*19330*/  LDL R11, [R1+0xf5c] ;  /* 0x000f5c00010b7983 */ /* 0x000f680000100800 */
[----:B------:R1:W-:Y:S04]  /*19340*/  STL [R1+0x2154], R6 ;  /* 0x0021540601007387 */ /* 0x0003e80000100800 */
[----:B0-----:R-:W5:Y:S01]  /*19350*/  LDL R10, [R1+0xf54] ;  /* 0x000f5400010a7983 */ /* 0x001f620000100800 */
[----:B-1----:R-:W-:-:S05]  /*19360*/  IMAD.X R7, R5, 0x1, R21, P5 ;  /* 0x0000000105077824 */ /* 0x002fca00028e0615 */
[----:B------:R0:W-:Y:S04]  /*19370*/  STL [R1+0x2128], R7 ;  /* 0x0021280701007387 */ /* 0x0001e80000100800 */
[----:B------:R-:W5:Y:S01]  /*19380*/  LDL R8, [R1+0xf4c] ;  /* 0x000f4c0001087983 */ /* 0x000f620000100800 */
[----:B------:R-:W-:Y:S01]  /*19390*/  IADD3 R6, P5, R4, R28, RZ ;  /* 0x0000001c04067210 */ /* 0x000fe20007fbe0ff */
[----:B0-----:R-:W-:-:S04]  /*193a0*/  IMAD.X R7, R5, 0x1, R9, P4 ;  /* 0x0000000105077824 */ /* 0x001fc800020e0609 */
[----:B------:R0:W-:Y:S04]  /*193b0*/  STL [R1+0x215c], R6 ;  /* 0x00215c0601007387 */ /* 0x0001e80000100800 */
[----:B------:R1:W-:Y:S01]  /*193c0*/  STL [R1+0x2130], R7 ;  /* 0x0021300701007387 */ /* 0x0003e20000100800 */
[----:B------:R-:W-:Y:S01]  /*193d0*/  IMAD.X R5, R20, 0x1, R21, P3 ;  /* 0x0000000114057824 */ /* 0x000fe200018e0615 */
[----:B0-----:R-:W-:-:S05]  /*193e0*/  IADD3 R6, P4, R4, R3, RZ ;  /* 0x0000000304067210 */ /* 0x001fca0007f9e0ff */
[----:B------:R0:W-:Y:S04]  /*193f0*/  STL [R1+0x2164], R6 ;  /* 0x0021640601007387 */ /* 0x0001e80000100800 */
[----:B-1----:R-:W5:Y:S01]  /*19400*/  LDL R7, [R1+0xf60] ;  /* 0x000f600001077983 */ /* 0x002f620000100800 */
[----:B------:R-:W-:-:S03]  /*19410*/  IADD3 R4, P3, R19, R28, RZ ;  /* 0x0000001c13047210 */ /* 0x000fc60007f7e0ff */
[----:B------:R1:W-:Y:S04]  /*19420*/  STL [R1+0x2138], R5 ;  /* 0x0021380501007387 */ /* 0x0003e80000100800 */
[----:B0-----:R-:W5:Y:S04]  /*19430*/  LDL R6, [R1+0xf58] ;  /* 0x000f580001067983 */ /* 0x001f680000100800 */
[----:B------:R0:W-:Y:S04]  /*19440*/  STL [R1+0x216c], R4 ;  /* 0x00216c0401007387 */ /* 0x0001e80000100800 */
[----:B-1----:R-:W5:Y:S04]  /*19450*/  LDL R5, [R1+0xf50] ;  /* 0x000f500001057983 */ /* 0x002f680000100800 */
[----:B0-----:R-:W5:Y:S01]  /*19460*/  LDL R4, [R1+0xf48] ;  /* 0x000f480001047983 */ /* 0x001f620000100800 */
[----:B------:R-:W-:Y:S01]  /*19470*/  IMAD.X R20, R20, 0x1, R9, P0 ;  /* 0x0000000114147824 */ /* 0x000fe200000e0609 */
[----:B------:R-:W-:-:S04]  /*19480*/  IADD3 R19, P0, R19, R3, RZ ;  /* 0x0000000313137210 */ /* 0x000fc80007f1e0ff */
[----:B------:R-:W-:Y:S04]  /*19490*/  STL [R1+0x2140], R20 ;  /* 0x0021401401007387 */ /* 0x000fe80000100800 */
[----:B------:R0:W-:Y:S01]  /*194a0*/  STL [R1+0x2170], R19 ;  /* 0x0021701301007387 */ /* 0x0001e20000100800 */
[C---:B------:R-:W-:Y:S02]  /*194b0*/  IMAD.X R22, R18.reuse, 0x1, R21, P2 ;  /* 0x0000000112167824 */ /* 0x040fe400010e0615 */
[----:B0-----:R-:W-:Y:S01]  /*194c0*/  IMAD.X R19, R18, 0x1, R9, P1 ;  /* 0x0000000112137824 */ /* 0x001fe200008e0609 */
[C---:B------:R-:W-:Y:S02]  /*194d0*/  IADD3 R20, P2, R17.reuse, R28, RZ ;  /* 0x0000001c11147210 */ /* 0x040fe40007f5e0ff */
[----:B------:R-:W-:Y:S01]  /*194e0*/  IADD3 R18, P1, R17, R3, RZ ;  /* 0x0000000311127210 */ /* 0x000fe20007f3e0ff */
[----:B------:R-:W-:Y:S01]  /*194f0*/  STL [R1+0x2148], R22 ;  /* 0x0021481601007387 */ /* 0x000fe20000100800 */
[----:B------:R-:W-:-:S03]  /*19500*/  IMAD.X R17, R16, 0x1, R21, P5 ;  /* 0x0000000110117824 */ /* 0x000fc600028e0615 */
[----:B------:R-:W-:Y:S04]  /*19510*/  STL [R1+0x2174], R20 ;  /* 0x0021741401007387 */ /* 0x000fe80000100800 */
[----:B------:R-:W-:Y:S04]  /*19520*/  STL [R1+0x2150], R19 ;  /* 0x0021501301007387 */ /* 0x000fe80000100800 */
[----:B------:R0:W-:Y:S04]  /*19530*/  STL [R1+0x2178], R18 ;  /* 0x0021781201007387 */ /* 0x0001e80000100800 */
[----:B------:R1:W-:Y:S01]  /*19540*/  STL [R1+0x2158], R17 ;  /* 0x0021581101007387 */ /* 0x0003e20000100800 */
[----:B0-----:R-:W-:Y:S01]  /*19550*/  IMAD.X R18, R16, 0x1, R9, P4 ;  /* 0x0000000110127824 */ /* 0x001fe200020e0609 */
[----:B------:R-:W-:Y:S01]  /*19560*/  USHF.R.S32.HI UR35, URZ, 0x1f, UR5 ;  /* 0x0000001f3f237899 */ /* 0x000fe20008011405 */
[----:B--2---:R-:W-:-:S02]  /*19570*/  IADD3 R19, P5, R15, R28, RZ ;  /* 0x0000001c0f137210 */ /* 0x004fc40007fbe0ff */
[----:B-1----:R-:W-:-:S03]  /*19580*/  IADD3 R17, P4, R15, R3, RZ ;  /* 0x000000030f117210 */ /* 0x002fc60007f9e0ff */
[----:B------:R-:W-:Y:S01]  /*19590*/  STL [R1+0x217c], R19 ;  /* 0x00217c1301007387 */ /* 0x000fe20000100800 */
[----:B---3--:R-:W-:-:S03]  /*195a0*/  IMAD.X R16, R14, 0x1, R21, P3 ;  /* 0x000000010e107824 */ /* 0x008fc600018e0615 */
[----:B------:R-:W-:Y:S01]  /*195b0*/  STL [R1+0x2160], R18 ;  /* 0x0021601201007387 */ /* 0x000fe20000100800 */
[----:B------:R-:W-:-:S03]  /*195c0*/  IMAD.X R14, R14, 0x1, R9, P0 ;  /* 0x000000010e0e7824 */ /* 0x000fc600000e0609 */
[----:B------:R-:W-:Y:S04]  /*195d0*/  STL [R1+0x2180], R17 ;  /* 0x0021801101007387 */ /* 0x000fe80000100800 */
[----:B------:R-:W-:Y:S01]  /*195e0*/  STL [R1+0x2168], R16 ;  /* 0x0021681001007387 */ /* 0x000fe20000100800 */
[C---:B------:R-:W-:Y:S02]  /*195f0*/  IADD3 R15, P3, R2.reuse, R28, RZ ;  /* 0x0000001c020f7210 */ /* 0x040fe40007f7e0ff */
[----:B------:R-:W-:-:S03]  /*19600*/  IADD3 R3, P0, R2, R3, RZ ;  /* 0x0000000302037210 */ /* 0x000fc60007f1e0ff */
[----:B------:R4:W-:Y:S04]  /*19610*/  STL [R1+0x19b4], R15 ;  /* 0x0019b40f01007387 */ /* 0x0009e80000100800 */
[----:B------:R-:W-:Y:S04]  /*19620*/  STL [R1+0x19b0], R14 ;  /* 0x0019b00e01007387 */ /* 0x000fe80000100800 */
[----:B------:R0:W-:Y:S01]  /*19630*/  STL [R1+0x199c], R3 ;  /* 0x00199c0301007387 */ /* 0x0001e20000100800 */
[----:B------:R-:W-:Y:S01]  /*19640*/  SHF.R.S32.HI R2, RZ, 0x1f, R2 ;  /* 0x0000001fff027819 */ /* 0x000fe20000011402 */
[----:B----4-:R-:W-:-:S02]  /*19650*/  IMAD.X R15, R13, 0x1, R21, P2 ;  /* 0x000000010d0f7824 */ /* 0x010fc400010e0615 */
[----:B0-----:R-:W-:-:S03]  /*19660*/  IMAD.X R3, R13, 0x1, R9, P1 ;  /* 0x000000010d037824 */ /* 0x001fc600008e0609 */
[----:B------:R-:W-:Y:S01]  /*19670*/  STL [R1+0x198c], R15 ;  /* 0x00198c0f01007387 */ /* 0x000fe20000100800 */
[----:B-----5:R-:W-:-:S05]  /*19680*/  IADD3 R14, P2, R12, UR5, RZ ;  /* 0x000000050c0e7c10 */ /* 0x020fca000ff5e0ff */
[----:B------:R0:W-:Y:S01]  /*19690*/  STL [R1+0x19a0], R14 ;  /* 0x0019a00e01007387 */ /* 0x0001e20000100800 */
[----:B------:R-:W-:-:S03]  /*196a0*/  IADD3 R13, P1, R11, UR5, RZ ;  /* 0x000000050b0d7c10 */ /* 0x000fc6000ff3e0ff */
[----:B------:R1:W-:Y:S01]  /*196b0*/  STL [R1+0x1990], R3 ;  /* 0x0019900301007387 */ /* 0x0003e20000100800 */
[----:B0-----:R-:W-:-:S03]  /*196c0*/  IMAD.X R14, R0, 0x1, R21, P5 ;  /* 0x00000001000e7824 */ /* 0x001fc600028e0615 */
[----:B------:R0:W-:Y:S01]  /*196d0*/  STL [R1+0x19a4], R13 ;  /* 0x0019a40d01007387 */ /* 0x0001e20000100800 */
[----:B-1----:R-:W-:-:S03]  /*196e0*/  IADD3 R3, P5, R10, UR5, RZ ;  /* 0x000000050a037c10 */ /* 0x002fc6000ffbe0ff */
[----:B------:R-:W-:Y:S01]  /*196f0*/  STL [R1+0x1994], R14 ;  /* 0x0019940e01007387 */ /* 0x000fe20000100800 */
[----:B0-----:R-:W-:-:S03]  /*19700*/  IMAD.X R13, R0, 0x1, R9, P4 ;  /* 0x00000001000d7824 */ /* 0x001fc600020e0609 */
[----:B------:R-:W2:Y:S04]  /*19710*/  LDL.LU R0, [R1+0x2df8] ;  /* 0x002df80001007983 */ /* 0x000ea80000300800 */
[----:B------:R0:W-:Y:S04]  /*19720*/  STL [R1+0x19a8], R3 ;  /* 0x0019a80301007387 */ /* 0x0001e80000100800 */
[----:B------:R1:W-:Y:S01]  /*19730*/  STL [R1+0x1998], R13 ;  /* 0x0019980d01007387 */ /* 0x0003e20000100800 */
[----:B0-----:R-:W-:Y:S01]  /*19740*/  IADD3 R3, P4, R8, UR5, RZ ;  /* 0x0000000508037c10 */ /* 0x001fe2000ff9e0ff */
[----:B------:R-:W-:Y:S01]  /*19750*/  ULDC UR5, c[0x0][0x238] ;  /* 0x00008e0000057ab9 */ /* 0x000fe20000000800 */
[----:B-1----:R-:W-:-:S03]  /*19760*/  IMAD.X R13, R2, 0x1, R21, P3 ;  /* 0x00000001020d7824 */ /* 0x002fc600018e0615 */
[----:B------:R0:W-:Y:S04]  /*19770*/  STL [R1+0x19ac], R3 ;  /* 0x0019ac0301007387 */ /* 0x0001e80000100800 */
[----:B------:R-:W-:Y:S01]  /*19780*/  STL [R1+0x1988], R13 ;  /* 0x0019880d01007387 */ /* 0x000fe20000100800 */
[----:B0-----:R-:W-:Y:S01]  /*19790*/  IMAD.X R3, R2, 0x1, R9, P0 ;  /* 0x0000000102037824 */ /* 0x001fe200000e0609 */
[----:B------:R-:W-:-:S04]  /*197a0*/  IADD3.X R2, R7, UR35, RZ, P2, !PT ;  /* 0x0000002307027c10 */ /* 0x000fc800097fe4ff */
[----:B------:R0:W-:Y:S04]  /*197b0*/  STL [R1+0x1314], R3 ;  /* 0x0013140301007387 */ /* 0x0001e80000100800 */
[----:B------:R1:W-:Y:S01]  /*197c0*/  STL [R1+0x1318], R2 ;  /* 0x0013180201007387 */ /* 0x0003e20000100800 */
[----:B------:R-:W-:Y:S02]  /*197d0*/  IADD3.X R9, R6, UR35, RZ, P1, !PT ;  /* 0x0000002306097c10 */ /* 0x000fe40008ffe4ff */
[----:B0-----:R-:W-:-:S03]  /*197e0*/  IADD3.X R3, R5, UR35, RZ, P5, !PT ;  /* 0x0000002305037c10 */ /* 0x001fc6000affe4ff */
[----:B------:R0:W-:Y:S01]  /*197f0*/  STL [R1+0x131c], R9 ;  /* 0x00131c0901007387 */ /* 0x0001e20000100800 */
[----:B-1----:R-:W-:-:S03]  /*19800*/  IADD3.X R2, R4, UR35, RZ, P4, !PT ;  /* 0x0000002304027c10 */ /* 0x002fc6000a7fe4ff */
[----:B------:R1:W-:Y:S01]  /*19810*/  STL [R1+0x1320], R3 ;  /* 0x0013200301007387 */ /* 0x0003e20000100800 */
[----:B------:R-:W-:-:S03]  /*19820*/  USHF.R.S32.HI UR35, URZ, 0x1f, UR6 ;  /* 0x0000001f3f237899 */ /* 0x000fc60008011406 */
[----:B------:R3:W-:Y:S01]  /*19830*/  STL [R1+0x1324], R2 ;  /* 0x0013240201007387 */ /* 0x0007e20000100800 */
[----:B0-----:R-:W-:Y:S02]  /*19840*/  IADD3 R9, P1, R11, UR6, RZ ;  /* 0x000000060b097c10 */ /* 0x001fe4000ff3e0ff */
[----:B-1----:R-:W-:Y:S02]  /*19850*/  IADD3 R3, P0, R12, UR6, RZ ;  /* 0x000000060c037c10 */ /* 0x002fe4000ff1e0ff */
[----:B---3--:R-:W-:-:S03]  /*19860*/  IADD3 R2, P2, R10, UR6, RZ ;  /* 0x000000060a027c10 */ /* 0x008fc6000ff5e0ff */
[----:B------:R0:W-:Y:S04]  /*19870*/  STL [R1+0x132c], R3 ;  /* 0x00132c0301007387 */ /* 0x0001e80000100800 */
[----:B------:R1:W-:Y:S04]  /*19880*/  STL [R1+0x1334], R9 ;  /* 0x0013340901007387 */ /* 0x0003e80000100800 */
[----:B------:R3:W-:Y:S01]  /*19890*/  STL [R1+0x133c], R2 ;  /* 0x00133c0201007387 */ /* 0x0007e20000100800 */
[----:B0-----:R-:W-:Y:S01]  /*198a0*/  IADD3 R3, P3, R8, UR6, RZ ;  /* 0x0000000608037c10 */ /* 0x001fe2000ff7e0ff */
[----:B------:R-:W-:Y:S01]  /*198b0*/  ULDC UR6, c[0x0][0x238] ;  /* 0x00008e0000067ab9 */ /* 0x000fe20000000800 */
[----:B-1----:R-:W-:-:S02]  /*198c0*/  IADD3.X R9, R6, UR35, RZ, P1, !PT ;  /* 0x0000002306097c10 */ /* 0x002fc40008ffe4ff */
[----:B---3--:R-:W-:Y:S01]  /*198d0*/  IADD3.X R2, R7, UR35, RZ, P0, !PT ;  /* 0x0000002307027c10 */ /* 0x008fe200087fe4ff */
[----:B------:R0:W-:Y:S04]  /*198e0*/  STL [R1+0x1344], R3 ;  /* 0x0013440301007387 */ /* 0x0001e80000100800 */
[----:B------:R1:W-:Y:S01]  /*198f0*/  STL [R1+0x1328], R2 ;  /* 0x0013280201007387 */ /* 0x0003e20000100800 */
[----:B0-----:R-:W-:-:S03]  /*19900*/  IADD3.X R3, R5, UR35, RZ, P2, !PT ;  /* 0x0000002305037c10 */ /* 0x001fc600097fe4ff */
[----:B------:R-:W-:Y:S01]  /*19910*/  STL [R1+0x1330], R9 ;  /* 0x0013300901007387 */ /* 0x000fe20000100800 */
[----:B-1----:R-:W-:-:S03]  /*19920*/  IADD3.X R2, R4, UR35, RZ, P3, !PT ;  /* 0x0000002304027c10 */ /* 0x002fc60009ffe4ff */
[----:B------:R-:W-:Y:S01]  /*19930*/  STL [R1+0x1338], R3 ;  /* 0x0013380301007387 */ /* 0x000fe20000100800 */
[----:B------:R-:W-:-:S03]  /*19940*/  ULDC UR35, c[0x0][0x238] ;  /* 0x00008e0000237ab9 */ /* 0x000fc60000000800 */
[----:B------:R0:W-:Y:S04]  /*19950*/  STL [R1+0x1340], R2 ;  /* 0x0013400201007387 */ /* 0x0001e80000100800 */
        /* <DEDUP_REMOVED lines=503> */
[----:B0-----:R-:W-:-:S03]  /*1b8d0*/  IADD3 R2, P0, R12, UR8, RZ ;  /* 0x000000080c027c10 */ /* 0x001fc6000ff1e0ff */
[----:B------:R-:W-:Y:S04]  /*1b8e0*/  STL [R1+0x6a8], RZ ;  /* 0x0006a8ff01007387 */ /* 0x000fe80000100800 */
[----:B------:R-:W-:Y:S04]  /*1b8f0*/  STL [R1+0x6ac], RZ ;  /* 0x0006acff01007387 */ /* 0x000fe80000100800 */
[----:B------:R-:W-:Y:S04]  /*1b900*/  STL [R1+0x690], RZ ;  /* 0x000690ff01007387 */ /* 0x000fe80000100800 */
[----:B------:R-:W-:Y:S01]  /*1b910*/  STL [R1+0x694], RZ ;  /* 0x000694ff01007387 */ /* 0x000fe20000100800 */
[----:B------:R-:W-:-:S03]  /*1b920*/  IADD3 R9, P1, R11, UR8, RZ ;  /* 0x000000080b097c10 */ /* 0x000fc6000ff3e0ff */
[----:B------:R-:W-:Y:S01]  /*1b930*/  STL [R1+0x698], RZ ;  /* 0x000698ff01007387 */ /* 0x000fe20000100800 */
[----:B------:R-:W-:-:S03]  /*1b940*/  IADD3 R3, P2, R10, UR8, RZ ;  /* 0x000000080a037c10 */ /* 0x000fc6000ff5e0ff */
[----:B------:R-:W-:Y:S04]  /*1b950*/  STL [R1+0x69c], RZ ;  /* 0x00069cff01007387 */ /* 0x000fe80000100800 */
[----:B------:R-:W-:Y:S04]  /*1b960*/  STL [R1+0x680], RZ ;  /* 0x000680ff01007387 */ /* 0x000fe80000100800 */
[----:B------:R-:W-:Y:S04]  /*1b970*/  STL [R1+0x684], RZ ;  /* 0x000684ff01007387 */ /* 0x000fe80000100800 */
[----:B------:R0:W-:Y:S04]  /*1b980*/  STL [R1+0x134c], R2 ;  /* 0x00134c0201007387 */ /* 0x0001e80000100800 */
[----:B------:R-:W-:Y:S01]  /*1b990*/  STL [R1+0x1354], R9 ;  /* 0x0013540901007387 */ /* 0x000fe20000100800 */
[----:B0-----:R-:W-:-:S03]  /*1b9a0*/  IADD3 R2, P3, R8, UR8, RZ ;  /* 0x0000000808027c10 */ /* 0x001fc6000ff7e0ff */
[----:B------:R-:W-:Y:S04]  /*1b9b0*/  STL [R1+0x135c], R3 ;  /* 0x00135c0301007387 */ /* 0x000fe80000100800 */
[----:B------:R0:W-:Y:S04]  /*1b9c0*/  STL [R1+0x1364], R2 ;  /* 0x0013640201007387 */ /* 0x0001e80000100800 */
[----:B------:R-:W-:Y:S04]  /*1b9d0*/  STL [R1+0x688], RZ ;  /* 0x000688ff01007387 */ /* 0x000fe80000100800 */
[----:B------:R-:W-:Y:S01]  /*1b9e0*/  STL [R1+0x68c], RZ ;  /* 0x00068cff01007387 */ /* 0x000fe20000100800 */
[----:B------:R-:W-:-:S02]  /*1b9f0*/  USHF.L.U32 UR7, UR7, 0x7, URZ ;  /* 0x0000000707077899 */ /* 0x000fc4000800063f */
[----:B------:R-:W-:Y:S02]  /*1ba00*/  UIMAD UR59, UR59, 0x31, URZ ;  /* 0x000000313b3b78a4 */ /* 0x000fe4000f8e023f */
[----:B------:R-:W-:Y:S02]  /*1ba10*/  UIMAD UR9, UR9, 0x30, URZ ;  /* 0x00000030090978a4 */ /* 0x000fe4000f8e023f */
[----:B------:R-:W-:Y:S02]  /*1ba20*/  UIMAD UR10, UR10, 0x2f, URZ ;  /* 0x0000002f0a0a78a4 */ /* 0x000fe4000f8e023f */
[----:B------:R-:W-:Y:S02]  /*1ba30*/  UIMAD UR11, UR11, 0x2e, URZ ;  /* 0x0000002e0b0b78a4 */ /* 0x000fe4000f8e023f */
[----:B------:R-:W-:Y:S02]  /*1ba40*/  UIMAD UR12, UR12, 0x2d, URZ ;  /* 0x0000002d0c0c78a4 */ /* 0x000fe4000f8e023f */
[----:B------:R-:W-:-:S02]  /*1ba50*/  UIMAD UR13, UR13, 0x2c, URZ ;  /* 0x0000002c0d0d78a4 */ /* 0x000fc4000f8e023f */
        /* <DEDUP_REMOVED lines=27> */
[----:B------:R-:W-:Y:S02]  /*1bc10*/  USHF.L.U32 UR44, UR44, 0x4, URZ ;  /* 0x000000042c2c7899 */ /* 0x000fe4000800063f */
        /* <DEDUP_REMOVED lines=11> */
[----:B------:R-:W-:Y:S02]  /*1bcd0*/  USHF.L.U32 UR56, UR56, 0x2, URZ ;  /* 0x0000000238387899 */ /* 0x000fe4000800063f */
[----:B------:R-:W-:Y:S02]  /*1bce0*/  UIMAD UR57, UR57, 0x3, URZ ;  /* 0x00000003393978a4 */ /* 0x000fe4000f8e023f */
[----:B------:R-:W-:-:S02]  /*1bcf0*/  USHF.R.S32.HI UR8, URZ, 0x1f, UR8 ;  /* 0x0000001f3f087899 */ /* 0x000fc40008011408 */
[----:B------:R-:W-:Y:S02]  /*1bd00*/  USHF.L.U32 UR58, UR58, 0x1, URZ ;  /* 0x000000013a3a7899 */ /* 0x000fe4000800063f */
[----:B------:R-:W-:Y:S02]  /*1bd10*/  USHF.R.S32.HI UR60, URZ, 0x1f, UR60 ;  /* 0x0000001f3f3c7899 */ /* 0x000fe4000801143c */
[----:B0-----:R-:W-:Y:S01]  /*1bd20*/  IADD3.X R2, R7, UR8, RZ, P0, !PT ;  /* 0x0000000807027c10 */ /* 0x001fe200087fe4ff */
[----:B------:R-:W0:Y:S01]  /*1bd30*/  LDC R15, c[0x0][0x230] ;  /* 0x00008c00ff0f7b82 */ /* 0x000e220000000800 */
[----:B------:R-:W-:Y:S02]  /*1bd40*/  IADD3.X R9, R6, UR8, RZ, P1, !PT ;  /* 0x0000000806097c10 */ /* 0x000fe40008ffe4ff */
[----:B------:R-:W-:Y:S01]  /*1bd50*/  IADD3.X R3, R5, UR8, RZ, P2, !PT ;  /* 0x0000000805037c10 */ /* 0x000fe200097fe4ff */
[----:B------:R1:W-:Y:S04]  /*1bd60*/  STL [R1+0x1348], R2 ;  /* 0x0013480201007387 */ /* 0x0003e80000100800 */
[----:B------:R3:W-:Y:S04]  /*1bd70*/  STL [R1+0x1350], R9 ;  /* 0x0013500901007387 */ /* 0x0007e80000100800 */
[----:B------:R4:W-:Y:S01]  /*1bd80*/  STL [R1+0x1358], R3 ;  /* 0x0013580301007387 */ /* 0x0009e20000100800 */
[----:B-1----:R-:W-:Y:S01]  /*1bd90*/  IADD3.X R2, R4, UR8, RZ, P3, !PT ;  /* 0x0000000804027c10 */ /* 0x002fe20009ffe4ff */
[----:B------:R-:W-:-:S02]  /*1bda0*/  USHF.R.S32.HI UR8, URZ, 0x1f, UR59 ;  /* 0x0000001f3f087899 */ /* 0x000fc4000801143b */
[----:B---3--:R-:W-:Y:S02]  /*1bdb0*/  IADD3 R9, P1, R11, UR59, RZ ;  /* 0x0000003b0b097c10 */ /* 0x008fe4000ff3e0ff */
[----:B------:R1:W-:Y:S01]  /*1bdc0*/  STL [R1+0x1360], R2 ;  /* 0x0013600201007387 */ /* 0x0003e20000100800 */
[----:B----4-:R-:W-:-:S05]  /*1bdd0*/  IADD3 R3, P0, R12, UR59, RZ ;  /* 0x0000003b0c037c10 */ /* 0x010fca000ff1e0ff */
[----:B------:R3:W-:Y:S01]  /*1bde0*/  STL [R1+0x136c], R3 ;  /* 0x00136c0301007387 */ /* 0x0007e20000100800 */
[----:B-1----:R-:W-:-:S03]  /*1bdf0*/  IADD3 R2, P2, R10, UR59, RZ ;  /* 0x0000003b0a027c10 */ /* 0x002fc6000ff5e0ff */
[----:B------:R1:W-:Y:S04]  /*1be00*/  STL [R1+0x1374], R9 ;  /* 0x0013740901007387 */ /* 0x0003e80000100800 */
[----:B------:R4:W-:Y:S01]  /*1be10*/  STL [R1+0x137c], R2 ;  /* 0x00137c0201007387 */ /* 0x0009e20000100800 */
[----:B---3--:R-:W-:Y:S01]  /*1be20*/  IADD3 R3, P3, R8, UR59, RZ ;  /* 0x0000003b08037c10 */ /* 0x008fe2000ff7e0ff */
[----:B------:R-:W-:Y:S01]  /*1be30*/  USHF.R.S32.HI UR59, URZ, 0x1f, UR9 ;  /* 0x0000001f3f3b7899 */ /* 0x000fe20008011409 */
[----:B-1----:R-:W-:-:S03]  /*1be40*/  IADD3.X R9, R6, UR8, RZ, P1, !PT ;  /* 0x0000000806097c10 */ /* 0x002fc60008ffe4ff */
[----:B------:R1:W-:Y:S01]  /*1be50*/  STL [R1+0x1384], R3 ;  /* 0x0013840301007387 */ /* 0x0003e20000100800 */
[----:B----4-:R-:W-:-:S05]  /*1be60*/  IADD3.X R2, R7, UR8, RZ, P0, !PT ;  /* 0x0000000807027c10 */ /* 0x010fca00087fe4ff */
[----:B------:R3:W-:Y:S01]  /*1be70*/  STL [R1+0x1368], R2 ;  /* 0x0013680201007387 */ /* 0x0007e20000100800 */
[----:B-1----:R-:W-:-:S03]  /*1be80*/  IADD3.X R3, R5, UR8, RZ, P2, !PT ;  /* 0x0000000805037c10 */ /* 0x002fc600097fe4ff */
[----:B------:R1:W-:Y:S04]  /*1be90*/  STL [R1+0x1370], R9 ;  /* 0x0013700901007387 */ /* 0x0003e80000100800 */
[----:B------:R4:W-:Y:S01]  /*1bea0*/  STL [R1+0x1378], R3 ;  /* 0x0013780301007387 */ /* 0x0009e20000100800 */
[----:B---3--:R-:W-:Y:S01]  /*1beb0*/  IADD3.X R2, R4, UR8, RZ, P3, !PT ;  /* 0x0000000804027c10 */ /* 0x008fe20009ffe4ff */
[----:B------:R-:W-:Y:S01]  /*1bec0*/  USHF.R.S32.HI UR8, URZ, 0x1f, UR10 ;  /* 0x0000001f3f087899 */ /* 0x000fe2000801140a */
[----:B-1----:R-:W-:-:S03]  /*1bed0*/  IADD3 R9, P1, R11, UR9, RZ ;  /* 0x000000090b097c10 */ /* 0x002fc6000ff3e0ff */
        /* <DEDUP_REMOVED lines=196> */
[----:B0-----:R-:W-:Y:S01]  /*1cb20*/  VIADD R15, R15, 0x7f ;  /* 0x0000007f0f0f7836 */ /* 0x001fe20000000000 */
[----:B------:R-:W-:Y:S01]  /*1cb30*/  USHF.R.S32.HI UR13, URZ, 0x1f, UR31 ;  /* 0x0000001f3f0d7899 */ /* 0x000fe2000801141f */
[----:B-1----:R-:W-:Y:S02]  /*1cb40*/  IADD3 R9, P1, R11, UR19, RZ ;  /* 0x000000130b097c10 */ /* 0x002fe4000ff3e0ff */
[----:B------:R0:W-:Y:S01]  /*1cb50*/  STL [R1+0x14e0], R2 ;  /* 0x0014e00201007387 */ /* 0x0001e20000100800 */
[----:B----4-:R-:W-:-:S05]  /*1cb60*/  IADD3 R3, P0, R12, UR19, RZ ;  /* 0x000000130c037c10 */ /* 0x010fca000ff1e0ff */
[----:B------:R1:W-:Y:S01]  /*1cb70*/  STL [R1+0x14ec], R3 ;  /* 0x0014ec0301007387 */ /* 0x0003e20000100800 */
[----:B0-----:R-:W-:-:S03]  /*1cb80*/  IADD3 R2, P2, R10, UR19, RZ ;  /* 0x000000130a027c10 */ /* 0x001fc6000ff5e0ff */
[----:B------:R0:W-:Y:S04]  /*1cb90*/  STL [R1+0x14f4], R9 ;  /* 0x0014f40901007387 */ /* 0x0001e80000100800 */
[----:B------:R3:W-:Y:S01]  /*1cba0*/  STL [R1+0x14fc], R2 ;  /* 0x0014fc0201007387 */ /* 0x0007e20000100800 */
[----:B-1----:R-:W-:Y:S01]  /*1cbb0*/  IADD3 R3, P3, R8, UR19, RZ ;  /* 0x0000001308037c10 */ /* 0x002fe2000ff7e0ff */
[----:B------:R-:W-:Y:S01]  /*1cbc0*/  USHF.R.S32.HI UR19, URZ, 0x1f, UR36 ;  /* 0x0000001f3f137899 */ /* 0x000fe20008011424 */
[----:B0-----:R-:W-:-:S03]  /*1cbd0*/  IADD3.X R9, R6, UR10, RZ, P1, !PT ;  /* 0x0000000a06097c10 */ /* 0x001fc60008ffe4ff */
[----:B------:R0:W-:Y:S01]  /*1cbe0*/  STL [R1+0x1504], R3 ;  /* 0x0015040301007387 */ /* 0x0001e20000100800 */
[----:B---3--:R-:W-:-:S05]  /*1cbf0*/  IADD3.X R2, R7, UR10, RZ, P0, !PT ;  /* 0x0000000a07027c10 */ /* 0x008fca00087fe4ff */
[----:B------:R1:W-:Y:S01]  /*1cc00*/  STL [R1+0x14e8], R2 ;  /* 0x0014e80201007387 */ /* 0x0003e20000100800 */
[----:B0-----:R-:W-:-:S03]  /*1cc10*/  IADD3.X R3, R5, UR10, RZ, P2, !PT ;  /* 0x0000000a05037c10 */ /* 0x001fc600097fe4ff */
[----:B------:R0:W-:Y:S04]  /*1cc20*/  STL [R1+0x14f0], R9 ;  /* 0x0014f00901007387 */ /* 0x0001e80000100800 */
[----:B------:R3:W-:Y:S01]  /*1cc30*/  STL [R1+0x14f8], R3 ;  /* 0x0014f80301007387 */ /* 0x0007e20000100800 */
[----:B-1----:R-:W-:Y:S01]  /*1cc40*/  IADD3.X R2, R4, UR10, RZ, P3, !PT ;  /* 0x0000000a04027c10 */ /* 0x002fe20009ffe4ff */
[----:B------:R-:W-:Y:S01]  /*1cc50*/  USHF.R.S32.HI UR10, URZ, 0x1f, UR37 ;  /* 0x0000001f3f0a7899 */ /* 0x000fe20008011425 */
[----:B0-----:R-:W-:-:S03]  /*1cc60*/  IADD3 R9, P1, R11, UR20, RZ ;  /* 0x000000140b097c10 */ /* 0x001fc6000ff3e0ff */
[----:B------:R0:W-:Y:S01]  /*1cc70*/  STL [R1+0x1500], R2 ;  /* 0x0015000201007387 */ /* 0x0001e20000100800 */
[----:B---3--:R-:W-:-:S05]  /*1cc80*/  IADD3 R3, P0, R12, UR20, RZ ;  /* 0x000000140c037c10 */ /* 0x008fca000ff1e0ff */
        /* <DEDUP_REMOVED lines=137> */
[----:B------:R-:W-:Y:S04]  /*1d520*/  STL [R1+0x15f0], R9 ;  /* 0x0015f00901007387 */ /* 0x000fe80000100800 */
[----:B------:R0:W-:Y:S01]  /*1d530*/  STL [R1+0x15f8], R3 ;  /* 0x0015f80301007387 */ /* 0x0001e20000100800 */
[----:B-1----:R-:W-:Y:S01]  /*1d540*/  IADD3.X R2, R4, UR12, RZ, P3, !PT ;  /* 0x0000000c04027c10 */ /* 0x002fe20009ffe4ff */
[----:B------:R-:W-:-:S04]  /*1d550*/  USHF.R.S32.HI UR12, URZ, 0x1f, UR53 ;  /* 0x0000001f3f0c7899 */ /* 0x000fc80008011435 */
[----:B------:R1:W-:Y:S01]  /*1d560*/  STL [R1+0x1600], R2 ;  /* 0x0016000201007387 */ /* 0x0003e20000100800 */
[----:B0-----:R-:W-:-:S03]  /*1d570*/  IADD3 R3, P0, R12, UR28, RZ ;  /* 0x0000001c0c037c10 */ /* 0x001fc6000ff1e0ff */
[----:B------:R-:W3:Y:S01]  /*1d580*/  LDL R13, [R1+0xe34] ;  /* 0x000e3400010d7983 */ /* 0x000ee20000100800 */
[----:B-1----:R-:W-:-:S03]  /*1d590*/  IADD3 R2, P1, R11, UR28, RZ ;  /* 0x0000001c0b027c10 */ /* 0x002fc6000ff3e0ff */
[----:B------:R0:W-:Y:S04]  /*1d5a0*/  STL [R1+0x160c], R3 ;  /* 0x00160c0301007387 */ /* 0x0001e80000100800 */
[----:B------:R1:W-:Y:S01]  /*1d5b0*/  STL [R1+0x1614], R2 ;  /* 0x0016140201007387 */ /* 0x0003e20000100800 */
[----:B0-----:R-:W-:Y:S02]  /*1d5c0*/  IADD3 R3, P2, R10, UR28, RZ ;  /* 0x0000001c0a037c10 */ /* 0x001fe4000ff5e0ff */
[----:B-1----:R-:W-:-:S03]  /*1d5d0*/  IADD3 R2, P3, R8, UR28, RZ ;  /* 0x0000001c08027c10 */ /* 0x002fc6000ff7e0ff */
[----:B------:R0:W-:Y:S01]  /*1d5e0*/  STL [R1+0x161c], R3 ;  /* 0x00161c0301007387 */ /* 0x0001e20000100800 */
[----:B------:R-:W-:-:S03]  /*1d5f0*/  IADD3.X R9, R6, UR17, RZ, P1, !PT ;  /* 0x0000001106097c10 */ /* 0x000fc60008ffe4ff */
[----:B------:R1:W-:Y:S01]  /*1d600*/  STL [R1+0x1624], R2 ;  /* 0x0016240201007387 */ /* 0x0003e20000100800 */
[----:B0-----:R-:W-:Y:S02]  /*1d610*/  IADD3.X R3, R7, UR17, RZ, P0, !PT ;  /* 0x0000001107037c10 */ /* 0x001fe400087fe4ff */
[----:B-1----:R-:W-:-:S03]  /*1d620*/  IADD3.X R2, R5, UR17, RZ, P2, !PT ;  /* 0x0000001105027c10 */ /* 0x002fc600097fe4ff */
[----:B------:R0:W-:Y:S04]  /*1d630*/  STL [R1+0x1608], R3 ;  /* 0x0016080301007387 */ /* 0x0001e80000100800 */
[----:B------:R1:W-:Y:S04]  /*1d640*/  STL [R1+0x1610], R9 ;  /* 0x0016100901007387 */ /* 0x0003e80000100800 */
[----:B------:R4:W-:Y:S01]  /*1d650*/  STL [R1+0x1618], R2 ;  /* 0x0016180201007387 */ /* 0x0009e20000100800 */
[----:B0-----:R-:W-:Y:S02]  /*1d660*/  IADD3.X R3, R4, UR17, RZ, P3, !PT ;  /* 0x0000001104037c10 */ /* 0x001fe40009ffe4ff */
[----:B-1----:R-:W-:-:S03]  /*1d670*/  IADD3 R9, P1, R11, UR29, RZ ;  /* 0x0000001d0b097c10 */ /* 0x002fc6000ff3e0ff */
[----:B------:R0:W-:Y:S01]  /*1d680*/  STL [R1+0x1620], R3 ;  /* 0x0016200301007387 */ /* 0x0001e20000100800 */
[----:B----4-:R-:W-:-:S05]  /*1d690*/  IADD3 R2, P0, R12, UR29, RZ ;  /* 0x0000001d0c027c10 */ /* 0x010fca000ff1e0ff */
[----:B------:R1:W-:Y:S01]  /*1d6a0*/  STL [R1+0x162c], R2 ;  /* 0x00162c0201007387 */ /* 0x0003e20000100800 */
[----:B0-----:R-:W-:-:S03]  /*1d6b0*/  IADD3 R3, P2, R10, UR29, RZ ;  /* 0x0000001d0a037c10 */ /* 0x001fc6000ff5e0ff */
[----:B------:R0:W-:Y:S01]  /*1d6c0*/  STL [R1+0x1634], R9 ;  /* 0x0016340901007387 */ /* 0x0001e20000100800 */
[----:B-1----:R-:W-:-:S03]  /*1d6d0*/  IADD3 R2, P3, R8, UR29, RZ ;  /* 0x0000001d08027c10 */ /* 0x002fc6000ff7e0ff */
[----:B------:R1:W-:Y:S01]  /*1d6e0*/  STL [R1+0x163c], R3 ;  /* 0x00163c0301007387 */ /* 0x0003e20000100800 */
[----:B0-----:R-:W-:-:S03]  /*1d6f0*/  IADD3.X R9, R6, UR59, RZ, P1, !PT ;  /* 0x0000003b06097c10 */ /* 0x001fc60008ffe4ff */
[----:B------:R0:W-:Y:S01]  /*1d700*/  STL [R1+0x1644], R2 ;  /* 0x0016440201007387 */ /* 0x0001e20000100800 */
[----:B-1----:R-:W-:Y:S02]  /*1d710*/  IADD3.X R3, R7, UR59, RZ, P0, !PT ;  /* 0x0000003b07037c10 */ /* 0x002fe400087fe4ff */
[----:B0-----:R-:W-:-:S03]  /*1d720*/  IADD3.X R2, R5, UR59, RZ, P2, !PT ;  /* 0x0000003b05027c10 */ /* 0x001fc600097fe4ff */
[----:B------:R0:W-:Y:S04]  /*1d730*/  STL [R1+0x1628], R3 ;  /* 0x0016280301007387 */ /* 0x0001e80000100800 */
[----:B------:R1:W-:Y:S04]  /*1d740*/  STL [R1+0x1630], R9 ;  /* 0x0016300901007387 */ /* 0x0003e80000100800 */
[----:B------:R4:W-:Y:S01]  /*1d750*/  STL [R1+0x1638], R2 ;  /* 0x0016380201007387 */ /* 0x0009e20000100800 */
[----:B0-----:R-:W-:Y:S02]  /*1d760*/  IADD3.X R3, R4, UR59, RZ, P3, !PT ;  /* 0x0000003b04037c10 */ /* 0x001fe40009ffe4ff */
[----:B-1----:R-:W-:-:S02]  /*1d770*/  IADD3 R9, P1, R11, UR30, RZ ;  /* 0x0000001e0b097c10 */ /* 0x002fc4000ff3e0ff */
[----:B----4-:R-:W-:Y:S01]  /*1d780*/  IADD3 R2, P0, R12, UR30, RZ ;  /* 0x0000001e0c027c10 */ /* 0x010fe2000ff1e0ff */
[----:B------:R0:W-:Y:S04]  /*1d790*/  STL [R1+0x1640], R3 ;  /* 0x0016400301007387 */ /* 0x0001e80000100800 */
[----:B------:R1:W-:Y:S01]  /*1d7a0*/  STL [R1+0x164c], R2 ;  /* 0x00164c0201007387 */ /* 0x0003e20000100800 */
[----:B0-----:R-:W-:-:S03]  /*1d7b0*/  IADD3 R3, P2, R10, UR30, RZ ;  /* 0x0000001e0a037c10 */ /* 0x001fc6000ff5e0ff */
[----:B------:R-:W-:Y:S01]  /*1d7c0*/  STL [R1+0x1654], R9 ;  /* 0x0016540901007387 */ /* 0x000fe20000100800 */
[----:B-1----:R-:W-:-:S03]  /*1d7d0*/  IADD3 R2, P3, R8, UR30, RZ ;  /* 0x0000001e08027c10 */ /* 0x002fc6000ff7e0ff */
[----:B------:R0:W-:Y:S04]  /*1d7e0*/  STL [R1+0x165c], R3 ;  /* 0x00165c0301007387 */ /* 0x0001e80000100800 */
[----:B------:R1:W-:Y:S01]  /*1d7f0*/  STL [R1+0x1664], R2 ;  /* 0x0016640201007387 */ /* 0x0003e20000100800 */
[----:B------:R-:W-:Y:S02]  /*1d800*/  SHF.R.S32.HI R14, RZ, 0x1f, R15 ;  /* 0x0000001fff0e7819 */ /* 0x000fe4000001140f */
[----:B0-----:R-:W-:Y:S02]  /*1d810*/  IADD3.X R3, R7, UR18, RZ, P0, !PT ;  /* 0x0000001207037c10 */ /* 0x001fe400087fe4ff */
[----:B-1----:R-:W-:-:S03]  /*1d820*/  IADD3.X R2, R6, UR18, RZ, P1, !PT ;  /* 0x0000001206027c10 */ /* 0x002fc60008ffe4ff */
[----:B------:R0:W-:Y:S01]  /*1d830*/  STL [R1+0x1648], R3 ;  /* 0x0016480301007387 */ /* 0x0001e20000100800 */
[----:B------:R-:W-:-:S03]  /*1d840*/  LEA.HI R14, R14, R15, RZ, 0x7 ;  /* 0x0000000f0e0e7211 */ /* 0x000fc600078f38ff */
[----:B------:R1:W-:Y:S01]  /*1d850*/  STL [R1+0x1650], R2 ;  /* 0x0016500201007387 */ /* 0x0003e20000100800 */
[----:B0-----:R-:W-:Y:S02]  /*1d860*/  IADD3.X R3, R5, UR18, RZ, P2, !PT ;  /* 0x0000001205037c10 */ /* 0x001fe400097fe4ff */
[----:B-1----:R-:W-:-:S03]  /*1d870*/  IADD3.X R2, R4, UR18, RZ, P3, !PT ;  /* 0x0000001204027c10 */ /* 0x002fc60009ffe4ff */
[----:B------:R0:W-:Y:S04]  /*1d880*/  STL [R1+0x1658], R3 ;  /* 0x0016580301007387 */ /* 0x0001e80000100800 */
[----:B------:R-:W-:Y:S01]  /*1d890*/  STL [R1+0x1660], R2 ;  /* 0x0016600201007387 */ /* 0x000fe20000100800 */
[C---:B--2---:R-:W-:Y:S02]  /*1d8a0*/  LOP3.LUT R9, R0.reuse, 0x210, RZ, 0x3c, !PT ;  /* 0x0000021000097812 */ /* 0x044fe400078e3cff */
[----:B0-----:R-:W-:Y:S02]  /*1d8b0*/  SHF.R.S32.HI R3, RZ, 0x7, R14 ;  /* 0x00000007ff037819 */ /* 0x001fe4000001140e */
[C---:B------:R-:W-:Y:S02]  /*1d8c0*/  LOP3.LUT R3, R0.reuse, 0x20, RZ, 0x3c, !PT ;  /* 0x0000002000037812 */ /* 0x040fe400078e3cff */
[----:B------:R-:W-:-:S03]  /*1d8d0*/  LOP3.LUT R9, R0, 0x40, RZ, 0x3c, !PT ;  /* 0x0000004000097812 */ /* 0x000fc600078e3cff */
[----:B------:R0:W-:Y:S02]  /*1d8e0*/  STL [R1+0x2de8], R3 ;  /* 0x002de80301007387 */ /* 0x0001e40000100800 */
[C---:B0-----:R-:W-:Y:S02]  /*1d8f0*/  LOP3.LUT R3, R0.reuse, 0x250, RZ, 0x3c, !PT ;  /* 0x0000025000037812 */ /* 0x041fe400078e3cff */
[----:B---3--:R-:W-:Y:S02]  /*1d900*/  LOP3.LUT R2, R13, 0x40, RZ, 0x3c, !PT ;  /* 0x000000400d027812 */ /* 0x008fe400078e3cff */
[----:B------:R-:W-:-:S05]  /*1d910*/  LOP3.LUT R2, R0, 0x230, RZ, 0x3c, !PT ;  /* 0x0000023000027812 */ /* 0x000fca00078e3cff */
[----:B------:R0:W-:Y:S04]  /*1d920*/  STL [R1+0x2de4], R2 ;  /* 0x002de40201007387 */ /* 0x0001e80000100800 */
[----:B------:R1:W-:Y:S01]  /*1d930*/  STL [R1+0x2de0], R9 ;  /* 0x002de00901007387 */ /* 0x0003e20000100800 */
[----:B0-----:R-:W-:-:S03]  /*1d940*/  LOP3.LUT R2, R0, 0x60, RZ, 0x3c, !PT ;  /* 0x0000006000027812 */ /* 0x001fc600078e3cff */
[----:B------:R0:W-:Y:S01]  /*1d950*/  STL [R1+0x2ddc], R3 ;  /* 0x002ddc0301007387 */ /* 0x0001e20000100800 */
[----:B-1----:R-:W-:-:S03]  /*1d960*/  LOP3.LUT R9, R0, 0x270, RZ, 0x3c, !PT ;  /* 0x0000027000097812 */ /* 0x002fc600078e3cff */
[----:B------:R1:W-:Y:S01]  /*1d970*/  STL [R1+0x2dd8], R2 ;  /* 0x002dd80201007387 */ /* 0x0003e20000100800 */
[----:B0-----:R-:W-:-:S03]  /*1d980*/  IADD3 R3, P2, R12, UR31, RZ ;  /* 0x0000001f0c037c10 */ /* 0x001fc6000ff5e0ff */
[----:B------:R0:W-:Y:S01]  /*1d990*/  STL [R1+0x2dd4], R9 ;  /* 0x002dd40901007387 */ /* 0x0001e20000100800 */
[----:B-1----:R-:W-:-:S03]  /*1d9a0*/  IADD3 R2, P1, R11, UR31, RZ ;  /* 0x0000001f0b027c10 */ /* 0x002fc6000ff3e0ff */
[----:B------:R1:W-:Y:S04]  /*1d9b0*/  STL [R1+0x166c], R3 ;  /* 0x00166c0301007387 */ /* 0x0003e80000100800 */
[----:B------:R2:W-:Y:S01]  /*1d9c0*/  STL [R1+0x1674], R2 ;  /* 0x0016740201007387 */ /* 0x0005e20000100800 */
[----:B0-----:R-:W-:Y:S02]  /*1d9d0*/  IADD3 R9, P0, R10, UR31, RZ ;  /* 0x0000001f0a097c10 */ /* 0x001fe4000ff1e0ff */
[----:B-1----:R-:W-:-:S03]  /*1d9e0*/  IADD3 R3, P4, R8, UR31, RZ ;  /* 0x0000001f08037c10 */ /* 0x002fc6000ff9e0ff */
[----:B------:R0:W-:Y:S01]  /*1d9f0*/  STL [R1+0x167c], R9 ;  /* 0x00167c0901007387 */ /* 0x0001e20000100800 */
[----:B--2---:R-:W-:-:S03]  /*1da00*/  IADD3 R2, P6, R12, UR36, RZ ;  /* 0x000000240c027c10 */ /* 0x004fc6000ffde0ff */
[----:B------:R1:W-:Y:S04]  /*1da10*/  STL [R1+0x1684], R3 ;  /* 0x0016840301007387 */ /* 0x0003e80000100800 */
[----:B------:R2:W-:Y:S01]  /*1da20*/  STL [R1+0x168c], R2 ;  /* 0x00168c0201007387 */ /* 0x0005e20000100800 */
[----:B0-----:R-:W-:Y:S02]  /*1da30*/  IADD3 R9, P5, R11, UR36, RZ ;  /* 0x000000240b097c10 */ /* 0x001fe4000ffbe0ff */
[----:B-1----:R-:W-:-:S03]  /*1da40*/  IADD3 R3, P3, R10, UR36, RZ ;  /* 0x000000240a037c10 */ /* 0x002fc6000ff7e0ff */
[----:B------:R0:W-:Y:S01]  /*1da50*/  STL [R1+0x1694], R9 ;  /* 0x0016940901007387 */ /* 0x0001e20000100800 */
[----:B--2---:R-:W-:-:S03]  /*1da60*/  IADD3.X R2, R7, UR13, RZ, P2, !PT ;  /* 0x0000000d07027c10 */ /* 0x004fc600097fe4ff */
[----:B------:R1:W-:Y:S04]  /*1da70*/  STL [R1+0x169c], R3 ;  /* 0x00169c0301007387 */ /* 0x0003e80000100800 */
[----:B------:R2:W-:Y:S01]  /*1da80*/  STL [R1+0x1668], R2 ;  /* 0x0016680201007387 */ /* 0x0005e20000100800 */
[----:B0-----:R-:W-:Y:S02]  /*1da90*/  IADD3 R9, P2, R8, UR36, RZ ;  /* 0x0000002408097c10 */ /* 0x001fe4000ff5e0ff */
[----:B-1----:R-:W-:-:S03]  /*1daa0*/  IADD3.X R3, R6, UR13, RZ, P1, !PT ;  /* 0x0000000d06037c10 */ /* 0x002fc60008ffe4ff */
[----:B------:R0:W-:Y:S01]  /*1dab0*/  STL [R1+0x16a4], R9 ;  /* 0x0016a40901007387 */ /* 0x0001e20000100800 */
[----:B--2---:R-:W-:-:S03]  /*1dac0*/  IADD3 R2, P1, R12, UR37, RZ ;  /* 0x000000250c027c10 */ /* 0x004fc6000ff3e0ff */
[----:B------:R1:W-:Y:S04]  /*1dad0*/  STL [R1+0x1670], R3 ;  /* 0x0016700301007387 */ /* 0x0003e80000100800 */
[----:B------:R2:W-:Y:S01]  /*1dae0*/  STL [R1+0x16ac], R2 ;  /* 0x0016ac0201007387 */ /* 0x0005e20000100800 */
[----:B0-----:R-:W-:Y:S02]  /*1daf0*/  IADD3.X R9, R5, UR13, RZ, P0, !PT ;  /* 0x0000000d05097c10 */ /* 0x001fe400087fe4ff */
        /* <DEDUP_REMOVED lines=285> */
[----:B------:R1:W-:Y:S01]  /*1ecd0*/  STL [R1+0x18b0], R3 ;  /* 0x0018b00301007387 */ /* 0x0003e20000100800 */
[----:B------:R-:W-:-:S03]  /*1ece0*/  USHF.R.S32.HI UR28, URZ, 0x1f, UR54 ;  /* 0x0000001f3f1c7899 */ /* 0x000fc60008011436 */
        /* <DEDUP_REMOVED lines=16> */
[----:B--2---:R-:W-:Y:S01]  /*1edf0*/  IADD3.X R2, R5, UR28, RZ, P1, !PT ;  /* 0x0000001c05027c10 */ /* 0x004fe20008ffe4ff */
[----:B------:R-:W-:Y:S02]  /*1ee00*/  USHF.R.S32.HI UR17, URZ, 0x1f, UR55 ;  /* 0x0000001f3f117899 */ /* 0x000fe40008011437 */
        /* <DEDUP_REMOVED lines=12> */
[----:B------:R1:W-:Y:S01]  /*1eed0*/  STL [R1+0x1924], R3 ;  /* 0x0019240301007387 */ /* 0x0003e20000100800 */
[----:B------:R-:W-:-:S03]  /*1eee0*/  USHF.R.S32.HI UR29, URZ, 0x1f, UR56 ;  /* 0x0000001f3f1d7899 */ /* 0x000fc60008011438 */
        /* <DEDUP_REMOVED lines=47> */
[----:B------:R-:W-:Y:S01]  /*1f1e0*/  STL [R1+0x1948], R9 ;  /* 0x0019480901007387 */ /* 0x000fe20000100800 */
[----:B--2---:R-:W-:-:S03]  /*1f1f0*/  IADD3.X R2, R6, UR30, RZ, P0, !PT ;  /* 0x0000001e06027c10 */ /* 0x004fc600087fe4ff */
[----:B------:R0:W-:Y:S01]  /*1f200*/  STL [R1+0x1984], R3 ;  /* 0x0019840301007387 */ /* 0x0001e20000100800 */
[----:B------:R-:W-:-:S03]  /*1f210*/  IADD3.X R8, R5, UR30, RZ, P4, !PT ;  /* 0x0000001e05087c10 */ /* 0x000fc6000a7fe4ff */
[----:B------:R1:W-:Y:S01]  /*1f220*/  STL [R1+0x1950], R2 ;  /* 0x0019500201007387 */ /* 0x0003e20000100800 */
[----:B0-----:R-:W-:-:S03]  /*1f230*/  IADD3.X R3, R4, UR30, RZ, P6, !PT ;  /* 0x0000001e04037c10 */ /* 0x001fc6000b7fe4ff */
[----:B------:R-:W-:Y:S01]  /*1f240*/  STL [R1+0x1958], R8 ;  /* 0x0019580801007387 */ /* 0x000fe20000100800 */
[----:B-1----:R-:W-:-:S03]  /*1f250*/  IADD3.X R2, R7, UR60, RZ, P5, !PT ;  /* 0x0000003c07027c10 */ /* 0x002fc6000affe4ff */
[----:B------:R0:W-:Y:S01]  /*1f260*/  STL [R1+0x1960], R3 ;  /* 0x0019600301007387 */ /* 0x0001e20000100800 */
[----:B------:R-:W-:-:S03]  /*1f270*/  IADD3.X R6, R6, UR60, RZ, P3, !PT ;  /* 0x0000003c06067c10 */ /* 0x000fc60009ffe4ff */
[----:B------:R1:W-:Y:S01]  /*1f280*/  STL [R1+0x1968], R2 ;  /* 0x0019680201007387 */ /* 0x0003e20000100800 */
[----:B0-----:R-:W-:Y:S02]  /*1f290*/  IADD3.X R3, R5, UR60, RZ, P2, !PT ;  /* 0x0000003c05037c10 */ /* 0x001fe400097fe4ff */
[----:B-1----:R-:W-:Y:S01]  /*1f2a0*/  IADD3.X R2, R4, UR60, RZ, P1, !PT ;  /* 0x0000003c04027c10 */ /* 0x002fe20008ffe4ff */
[----:B------:R0:W-:Y:S04]  /*1f2b0*/  STL [R1+0x1970], R6 ;  /* 0x0019700601007387 */ /* 0x0001e80000100800 */
[----:B------:R0:W-:Y:S04]  /*1f2c0*/  STL [R1+0x1980], R2 ;  /* 0x0019800201007387 */ /* 0x0001e80000100800 */
[----:B------:R0:W-:Y:S01]  /*1f2d0*/  STL [R1+0x1978], R3 ;  /* 0x0019780301007387 */ /* 0x0001e20000100800 */
[----:B------:R-:W-:-:S12]  /*1f2e0*/  USHF.R.S32.HI UR18, URZ, 0x1f, UR7 ;  /* 0x0000001f3f127899 */ /* 0x000fd80008011407 */
.L_x_1:
[----:B0-----:R-:W2:Y:S01]  /*1f2f0*/  LDL R3, [R1+0xf4c] ;  /* 0x000f4c0001037983 */ /* 0x001ea20000100800 */
[----:B-1----:R-:W0:Y:S03]  /*1f300*/  LDC R4, c[0x0][0x230] ;  /* 0x00008c00ff047b82 */ /* 0x002e260000000800 */
[----:B--2---:R1:W-:Y:S04]  /*1f310*/  STL [R1+0x3acc], R3 ;  /* 0x003acc0301007387 */ /* 0x0043e80000100800 */
[----:B-1----:R-:W0:Y:S04]  /*1f320*/  LDL R3, [R1+0x1210] ;  /* 0x0012100001037983 */ /* 0x002e280000100800 */
[----:B------:R-:W-:Y:S04]  /*1f330*/  STL [R1+0x33d4], R29 ;  /* 0x0033d41d01007387 */ /* 0x000fe80000100800 */
        /* <DEDUP_REMOVED lines=73> */
[----:B------:R-:W-:Y:S01]  /*1f7d0*/  STL [R1+0x3624], R29 ;  /* 0x0036241d01007387 */ /* 0x000fe20000100800 */
[----:B0-----:R-:W-:-:S03]  /*1f7e0*/  IMAD R4, R3, -0x80, R4 ;  /* 0xffffff8003047824 */ /* 0x001fc600078e0204 */
        /* <DEDUP_REMOVED lines=395> */
[----:B-----5:R-:W-:Y:S04]  /*210a0*/  STL [R1+0x2ec8], R0 ;  /* 0x002ec80001007387 */ /* 0x020fe80000100800 */
        /* <DEDUP_REMOVED lines=75> */
[----:B------:R-:W1:Y:S03]  /*21560*/  S2R R2, SR_TID.X ;  /* 0x0000000000027919 */ /* 0x000e660000002100 */
        /* <DEDUP_REMOVED lines=28> */
[----:B-1----:R-:W-:-:S03]  /*21730*/  LOP3.LUT R2, R2, 0x3f, RZ, 0xc0, !PT ;  /* 0x0000003f02027812 */ /* 0x002fc600078ec0ff */
[----:B------:R-:W-:Y:S04]  /*21740*/  STL [R1+0x31f8], R0 ;  /* 0x0031f80001007387 */ /* 0x000fe80000100800 */
[----:B------:R-:W-:Y:S04]  /*21750*/  STL [R1+0x3200], R0 ;  /* 0x0032000001007387 */ /* 0x000fe80000100800 */
[----:B------:R-:W-:Y:S04]  /*21760*/  STL [R1+0x3208], R0 ;  /* 0x0032080001007387 */ /* 0x000fe80000100800 */
[----:B------:R-:W-:Y:S04]  /*21770*/  STL [R1+0x3210], R0 ;  /* 0x0032100001007387 */ /* 0x000fe80000100800 */
[----:B------:R-:W-:Y:S01]  /*21780*/  STL [R1+0x3218], R0 ;  /* 0x0032180001007387 */ /* 0x000fe20000100800 */
[----:B------:R-:W-:-:S03]  /*21790*/  ISETP.GE.AND P0, PT, R2, R4, PT ;  /* 0x000000040200720c */ /* 0x000fc60003f06270 */
[----:B------:R-:W-:Y:S04]  /*217a0*/  STL [R1+0x3220], R0 ;  /* 0x0032200001007387 */ /* 0x000fe80000100800 */
[----:B------:R-:W-:Y:S04]  /*217b0*/  STL [R1+0x3228], R0 ;  /* 0x0032280001007387 */ /* 0x000fe80000100800 */
[----:B------:R-:W-:Y:S04]  /*217c0*/  STL [R1+0x3230], R0 ;  /* 0x0032300001007387 */ /* 0x000fe80000100800 */
[----:B------:R-:W2:Y:S01]  /*217d0*/  LDL.LU R3, [R1+0x3acc] ;  /* 0x003acc0001037983 */ /* 0x000ea20000300800 */
[----:B------:R-:W-:-:S02]  /*217e0*/  ISETP.GT.AND P1, PT, R4, RZ, PT ;  /* 0x000000ff0400720c */ /* 0x000fc40003f24270 */
[----:B0-----:R-:W-:Y:S01]  /*217f0*/  PRMT R28, RZ, 0x7610, R28 ;  /* 0x00007610ff1c7816 */ /* 0x001fe2000000001c */
[----:B------:R-:W2:Y:S01]  /*21800*/  LDL R2, [R1+0xf48] ;  /* 0x000f480001027983 */ /* 0x000ea20000100800 */
[----:B------:R-:W-:Y:S02]  /*21810*/  PRMT R29, RZ, 0x7610, R29 ;  /* 0x00007610ff1d7816 */ /* 0x000fe4000000001d */
[----:B------:R-:W-:-:S07]  /*21820*/  ISETP.GT.AND P2, PT, R4, 0x1, PT ;  /* 0x000000010400780c */ /* 0x000fce0003f44270 */
[----:B--2---:R-:W-:-:S04]  /*21830*/  @P1 LOP3.LUT R3, R3, R2, RZ, 0x3c, !PT ;  /* 0x0000000203031212 */ /* 0x004fc800078e3cff */
[----:B------:R-:W-:-:S04]  /*21840*/  @P1 LOP3.LUT R2, R3, R2, RZ, 0x3c, !PT ;  /* 0x0000000203021212 */ /* 0x000fc800078e3cff */
[----:B------:R-:W-:-:S05]  /*21850*/  @P1 LOP3.LUT R3, R3, R2, RZ, 0x3c, !PT ;  /* 0x0000000203031212 */ /* 0x000fca00078e3cff */
[----:B------:R-:W2:Y:S04]  /*21860*/  @P1 LDG.E.U8 R28, desc[UR32][R2.64] ;  /* 0x00000020021c1981 */ /* 0x000ea8000c1e1100 */
[----:B--2---:R0:W-:Y:S04]  /*21870*/  STL [R1+0xfd0], R28 ;  /* 0x000fd01c01007387 */ /* 0x0041e80000100800 */
[----:B0-----:R-:W2:Y:S04]  /*21880*/  LDL.LU R28, [R1+0x3ac8] ;  /* 0x003ac800011c7983 */ /* 0x001ea80000300800 */
[----:B------:R-:W3:Y:S04]  /*21890*/  LDL R2, [R1+0xf50] ;  /* 0x000f500001027983 */ /* 0x000ee80000100800 */
[----:B------:R-:W3:Y:S01]  /*218a0*/  LDL R3, [R1+0xf54] ;  /* 0x000f540001037983 */ /* 0x000ee20000100800 */
[----:B--2---:R-:W-:-:S02]  /*218b0*/  PRMT R28, RZ, 0x7610, R28 ;  /* 0x00007610ff1c7816 */ /* 0x004fc4000000001c */
[----:B---3--:R-:W-:-:S04]  /*218c0*/  @P1 LOP3.LUT R3, R3, R2, RZ, 0x3c, !PT ;  /* 0x0000000203031212 */ /* 0x008fc800078e3cff */
        /* <DEDUP_REMOVED lines=25> */
[----:B------:R-:W-:-:S02]  /*21a60*/  ISETP.GT.AND P1, PT, R4, 0x2, PT ;  /* 0x000000020400780c */ /* 0x000fc40003f24270 */
[----:B--2---:R-:W-:Y:S02]  /*21a70*/  PRMT R29, RZ, 0x7610, R29 ;  /* 0x00007610ff1d7816 */ /* 0x004fe4000000001d */
        /* <DEDUP_REMOVED lines=4068> */
[----:B------:R-:W-:-:S02]  /*318c0*/  PRMT R15, RZ, 0x7610, R15 ;  /* 0x00007610ff0f7816 */ /* 0x000fc4000000000f */
[----:B------:R-:W-:Y:S02]  /*318d0*/  ISETP.GT.AND P1, PT, R4, 0x6e, PT ;  /* 0x0000006e0400780c */ /* 0x000fe40003f24270 */
        /* <DEDUP_REMOVED lines=17> */
[----:B------:R-:W3:Y:S02]  /*319f0*/  LDL R3, [R1+0x23e0] ;  /* 0x0023e00001037983 */ /* 0x000ee40000100800 */
[----:B---3--:R-:W-:-:S04]  /*31a00*/  @P2 LOP3.LUT R3, R3, R2, RZ, 0x3c, !PT ;  /* 0x0000000203032212 */ /* 0x008fc800078e3cff */
[----:B------:R-:W-:-:S04]  /*31a10*/  @P2 LOP3.LUT R2, R3, R2, RZ, 0x3c, !PT ;  /* 0x0000000203022212 */ /* 0x000fc800078e3cff */
[----:B------:R-:W-:-:S05]  /*31a20*/  @P2 LOP3.LUT R3, R3, R2, RZ, 0x3c, !PT ;  /* 0x0000000203032212 */ /* 0x000fca00078e3cff */
[----:B------:R-:W3:Y:S04]  /*31a30*/  @P2 LDG.E.U8 R28, desc[UR32][R2.64] ;  /* 0x00000020021c2981 */ /* 0x000ee8000c1e1100 */
[----:B---3--:R0:W-:Y:S04]  /*31a40*/  STL [R1+0xbc], R28 ;  /* 0x0000bc1c01007387 */ /* 0x0081e80000100800 */
[----:B0-----:R-:W3:Y:S04]  /*31a50*/  LDL.LU R28, [R1+0x33d0] ;  /* 0x0033d000011c7983 */ /* 0x001ee80000300800 */
[----:B------:R-:W4:Y:S04]  /*31a60*/  LDL R2, [R1+0x23d4] ;  /* 0x0023d40001027983 */ /* 0x000f280000100800 */
[----:B------:R-:W4:Y:S01]  /*31a70*/  LDL R3, [R1+0x23d8] ;  /* 0x0023d80001037983 */ /* 0x000f220000100800 */
[----:B------:R-:W-:-:S02]  /*31a80*/  PRMT R6, RZ, 0x7610, R6 ;  /* 0x00007610ff067816 */ /* 0x000fc40000000006 */
[----:B------:R-:W-:Y:S02]  /*31a90*/  PRMT R11, RZ, 0x7610, R11 ;  /* 0x00007610ff0b7816 */ /* 0x000fe4000000000b */
[----:B------:R-:W-:Y:S02]  /*31aa0*/  PRMT R27, RZ, 0x7610, R27 ;  /* 0x00007610ff1b7816 */ /* 0x000fe4000000001b */
[----:B------:R-:W-:Y:S02]  /*31ab0*/  ISETP.GT.AND P3, PT, R4, 0x71, PT ;  /* 0x000000710400780c */ /* 0x000fe40003f64270 */
[----:B----4-:R-:W-:-:S04]  /*31ac0*/  @P2 LOP3.LUT R3, R3, R2, RZ, 0x3c, !PT ;  /* 0x0000000203032212 */ /* 0x010fc800078e3cff */
[----:B------:R-:W-:-:S04]  /*31ad0*/  @P2 LOP3.LUT R2, R3, R2, RZ, 0x3c, !PT ;  /* 0x0000000203022212 */ /* 0x000fc800078e3cff */
[----:B------:R-:W-:-:S05]  /*31ae0*/  @P2 LOP3.LUT R3, R3, R2, RZ, 0x3c, !PT ;  /* 0x0000000203032212 */ /* 0x000fca00078e3cff */
[----:B------:R-:W4:Y:S04]  /*31af0*/  @P2 LDG.E.U8 R15, desc[UR32][R2.64] ;  /* 0x00000020020f2981 */ /* 0x000f28000c1e1100 */
[----:B----4-:R0:W-:Y:S04]  /*31b00*/  STL [R1+0xb8], R15 ;  /* 0x0000b80f01007387 */ /* 0x0101e80000100800 */
[----:B0-----:R-:W4:Y:S04]  /*31b10*/  LDL.LU R15, [R1+0x33cc] ;  /* 0x0033cc00010f7983 */ /* 0x001f280000300800 */
[----:B------:R-:W2:Y:S04]  /*31b20*/  LDL R2, [R1+0x23cc] ;  /* 0x0023cc0001027983 */ /* 0x000ea80000100800 */
[----:B------:R-:W2:Y:S02]  /*31b30*/  LDL R3, [R1+0x23d0] ;  /* 0x0023d00001037983 */ /* 0x000ea40000100800 */
[----:B--2---:R-:W-:-:S04]  /*31b40*/  @P1 LOP3.LUT R3, R3, R2, RZ, 0x3c, !PT ;  /* 0x0000000203031212 */ /* 0x004fc800078e3cff */
        /* <DEDUP_REMOVED lines=16> */
[----:B----4-:R-:W-:-:S04]  /*31c50*/  @P1 LOP3.LUT R3, R3, R2, RZ, 0x3c, !PT ;  /* 0x0000000203031212 */ /* 0x010fc800078e3cff */
[----:B------:R-:W-:-:S04]  /*31c60*/  @P1 LOP3.LUT R2, R3, R2, RZ, 0x3c, !PT ;  /* 0x0000000203021212 */ /* 0x000fc800078e3cff */
[----:B------:R-:W-:-:S05]  /*31c70*/  @P1 LOP3.LUT R3, R3, R2, RZ, 0x3c, !PT ;  /* 0x0000000203031212 */ /* 0x000fca00078e3cff */
[----:B------:R-:W4:Y:S04]  /*31c80*/  @P1 LDG.E.U8 R27, desc[UR32][R2.64] ;  /* 0x00000020021b1981 */ /* 0x000f28000c1e1100 */
[----:B----4-:R0:W-:Y:S04]  /*31c90*/  STL [R1+0xac], R27 ;  /* 0x0000ac1b01007387 */ /* 0x0101e80000100800 */
[----:B0-----:R-:W4:Y:S04]  /*31ca0*/  LDL.LU R27, [R1+0x33c0] ;  /* 0x0033c000011b7983 */ /* 0x001f280000300800 */
[----:B------:R-:W2:Y:S04]  /*31cb0*/  LDL R2, [R1+0x236c] ;  /* 0x00236c0001027983 */ /* 0x000ea80000100800 */
[----:B------:R-:W2:Y:S01]  /*31cc0*/  LDL R3, [R1+0x2370] ;  /* 0x0023700001037983 */ /* 0x000ea20000100800 */
[----:B------:R-:W-:-:S02]  /*31cd0*/  PRMT R22, RZ, 0x7610, R22 ;  /* 0x00007610ff167816 */ /* 0x000fc40000000016 */
[----:B------:R-:W-:Y:S02]  /*31ce0*/  PRMT R20, RZ, 0x7610, R20 ;  /* 0x00007610ff147816 */ /* 0x000fe40000000014 */
[----:B------:R-:W-:Y:S02]  /*31cf0*/  PRMT R9, RZ, 0x7610, R9 ;  /* 0x00007610ff097816 */ /* 0x000fe40000000009 */
[----:B------:R-:W-:Y:S02]  /*31d00*/  ISETP.GT.AND P4, PT, R4, 0x79, PT ;  /* 0x000000790400780c */ /* 0x000fe40003f84270 */
        /* <DEDUP_REMOVED lines=15> */
[----:B------:R-:W4:Y:S02]  /*31e00*/  LDL R3, [R1+0x2360] ;  /* 0x0023600001037983 */ /* 0x000f240000100800 */
        /* <DEDUP_REMOVED lines=34> */
[----:B----4-:R0:W-:Y:S04]  /*32030*/  STL [R1], R14 ;  /* 0x0000000e01007387 */ /* 0x0101e80000100800 */
[----:B0-----:R-:W4:Y:S04]  /*32040*/  LDL.LU R14, [R1+0x33a8] ;  /* 0x0033a800010e7983 */ /* 0x001f280000300800 */
[----:B------:R-:W2:Y:S04]  /*32050*/  LDL R2, [R1+0x225c] ;  /* 0x00225c0001027983 */ /* 0x000ea80000100800 */
[----:B------:R-:W2:Y:S02]  /*32060*/  LDL R3, [R1+0x2260] ;  /* 0x0022600001037983 */ /* 0x000ea40000100800 */
[----:B--2---:R-:W-:-:S04]  /*32070*/  @P4 LOP3.LUT R3, R3, R2, RZ, 0x3c, !PT ;  /* 0x0000000203034212 */ /* 0x004fc800078e3cff */
[----:B------:R-:W-:-:S04]  /*32080*/  @P4 LOP3.LUT R2, R3, R2, RZ, 0x3c, !PT ;  /* 0x0000000203024212 */ /* 0x000fc800078e3cff */
[----:B------:R-:W-:-:S05]  /*32090*/  @P4 LOP3.LUT R3, R3, R2, RZ, 0x3c, !PT ;  /* 0x0000000203034212 */ /* 0x000fca00078e3cff */
[----:B------:R-:W2:Y:S04]  /*320a0*/  @P4 LDG.E.U8 R29, desc[UR32][R2.64] ;  /* 0x00000020021d4981 */ /* 0x000ea8000c1e1100 */
[----:B------:R-:W3:Y:S04]  /*320b0*/  LDL R2, [R1+0x2254] ;  /* 0x0022540001027983 */ /* 0x000ee80000100800 */
[----:B------:R-:W3:Y:S04]  /*320c0*/  LDL R3, [R1+0x2258] ;  /* 0x0022580001037983 */ /* 0x000ee80000100800 */
[----:B--2---:R0:W-:Y:S04]  /*320d0*/  STL [R1+0x335c], R29 ;  /* 0x00335c1d01007387 */ /* 0x0041e80000100800 */
[----:B0-----:R-:W2:Y:S01]  /*320e0*/  LDL R29, [R1+0x23b8] ;  /* 0x0023b800011d7983 */ /* 0x001ea20000100800 */
[----:B---3--:R-:W-:-:S04]  /*320f0*/  @P4 LOP3.LUT R3, R3, R2, RZ, 0x3c, !PT ;  /* 0x0000000203034212 */ /* 0x008fc800078e3cff */
[----:B------:R-:W-:-:S04]  /*32100*/  @P4 LOP3.LUT R2, R3, R2, RZ, 0x3c, !PT ;  /* 0x0000000203024212 */ /* 0x000fc800078e3cff */
[----:B------:R-:W-:-:S05]  /*32110*/  @P4 LOP3.LUT R3, R3, R2, RZ, 0x3c, !PT ;  /* 0x0000000203034212 */ /* 0x000fca00078e3cff */
[----:B------:R2:W3:Y:S04]  /*32120*/  @P4 LDG.E.U8 R28, desc[UR32][R2.64] ;  /* 0x00000020021c4981 */ /* 0x0004e8000c1e1100 */
[----:B------:R-:W4:Y:S01]  /*32130*/  LDL R3, [R1+0x23b4] ;  /* 0x0023b40001037983 */ /* 0x000f220000100800 */
[----:B------:R-:W-:Y:S01]  /*32140*/  PRMT R13, RZ, 0x7610, R13 ;  /* 0x00007610ff0d7816 */ /* 0x000fe2000000000d */
[----:B--2---:R-:W-:Y:S02]  /*32150*/  @P1 IMAD.MOV.U32 R2, RZ, RZ, R29 ;  /* 0x000000ffff021224 */ /* 0x004fe400078e001d */
[----:B---3--:R-:W-:Y:S04]  /*32160*/  STL [R1+0x3360], R28 ;  /* 0x0033601c01007387 */ /* 0x008fe80000100800 */
[----:B------:R-:W2:Y:S04]  /*32170*/  LDL R29, [R1+0x2350] ;  /* 0x00235000011d7983 */ /* 0x000ea80000100800 */
[----:B----4-:R-:W3:Y:S04]  /*32180*/  @P1 LDG.E.U8 R7, desc[UR32][R2.64] ;  /* 0x0000002002071981 */ /* 0x010ee8000c1e1100 */
        /* <DEDUP_REMOVED lines=39> */
[----:B------:R-:W2:Y:S01]  /*32400*/  LDL R3, [R1+0x234c] ;  /* 0x00234c0001037983 */ /* 0x000ea20000100800 */
[----:B------:R-:W-:Y:S01]  /*32410*/  @P1 IMAD.MOV.U32 R2, RZ, RZ, R29 ;  /* 0x000000ffff021224 */ /* 0x000fe200078e001d */
[----:B------:R-:W-:-:S02]  /*32420*/  PRMT R15, RZ, 0x7610, R15 ;  /* 0x00007610ff0f7816 */ /* 0x000fc4000000000f */
[----:B------:R-:W3:Y:S01]  /*32430*/  LDL R29, [R1+0x2328] ;  /* 0x00232800011d7983 */ /* 0x000ee20000100800 */
[----:B------:R-:W-:Y:S02]  /*32440*/  PRMT R16, RZ, 0x7610, R16 ;  /* 0x00007610ff107816 */ /* 0x000fe40000000010 */
[----:B------:R-:W-:Y:S02]  /*32450*/  PRMT R17, RZ, 0x7610, R17 ;  /* 0x00007610ff117816 */ /* 0x000fe40000000011 */
[----:B------:R-:W-:Y:S01]  /*32460*/  ISETP.GT.AND P2, PT, R4, 0x73, PT ;  /* 0x000000730400780c */ /* 0x000fe20003f44270 */
[----:B--2---:R-:W2:Y:S04]  /*32470*/  @P1 LDG.E.U8 R18, desc[UR32][R2.64] ;  /* 0x0000002002121981 */ /* 0x004ea8000c1e1100 */
[----:B--2---:R0:W-:Y:S04]  /*32480*/  STL [R1+0x74], R18 ;  /* 0x0000741201007387 */ /* 0x0041e80000100800 */
[----:B0-----:R-:W2:Y:S04]  /*32490*/  LDL.LU R18, [R1+0x3390] ;  /* 0x0033900001127983 */ /* 0x001ea80000300800 */
[----:B------:R-:W4:Y:S04]  /*324a0*/  LDL R2, [R1+0x2344] ;  /* 0x0023440001027983 */ /* 0x000f280000100800 */
[----:B------:R-:W4:Y:S02]  /*324b0*/  LDL R3, [R1+0x2348] ;  /* 0x0023480001037983 */ /* 0x000f240000100800 */
[----:B----4-:R-:W-:-:S04]  /*324c0*/  @P1 LOP3.LUT R3, R3, R2, RZ, 0x3c, !PT ;  /* 0x0000000203031212 */ /* 0x010fc800078e3cff */
[----:B------:R-:W-:-:S04]  /*324d0*/  @P1 LOP3.LUT R2, R3, R2, RZ, 0x3c, !PT ;  /* 0x0000000203021212 */ /* 0x000fc800078e3cff */
[----:B------:R-:W-:-:S05]  /*324e0*/  @P1 LOP3.LUT R3, R3, R2, RZ, 0x3c, !PT ;  /* 0x0000000203031212 */ /* 0x000fca00078e3cff */
[----:B------:R0:W4:Y:S04]  /*324f0*/  @P1 LDG.E.U8 R15, desc[UR32][R2.64] ;  /* 0x00000020020f1981 */ /* 0x000128000c1e1100 */
[----:B------:R-:W0:Y:S04]  /*32500*/  LDL R2, [R1+0x233c] ;  /* 0x00233c0001027983 */ /* 0x000e280000100800 */
[----:B------:R-:W0:Y:S02]  /*32510*/  LDL R3, [R1+0x2340] ;  /* 0x0023400001037983 */ /* 0x000e240000100800 */
[----:B0-----:R-:W-:-:S04]  /*32520*/  @P1 LOP3.LUT R3, R3, R2, RZ, 0x3c, !PT ;  /* 0x0000000203031212 */ /* 0x001fc800078e3cff */
[----:B------:R-:W-:-:S04]  /*32530*/  @P1 LOP3.LUT R2, R3, R2, RZ, 0x3c, !PT ;  /* 0x0000000203021212 */ /* 0x000fc800078e3cff */
[----:B------:R-:W-:-:S05]  /*32540*/  @P1 LOP3.LUT R3, R3, R2, RZ, 0x3c, !PT ;  /* 0x0000000203031212 */ /* 0x000fca00078e3cff */
[----:B------:R-:W3:Y:S04]  /*32550*/  @P1 LDG.E.U8 R16, desc[UR32][R2.64] ;  /* 0x0000002002101981 */ /* 0x000ee8000c1e1100 */
[----:B----4-:R0:W-:Y:S04]  /*32560*/  STL [R1+0x70], R15 ;  /* 0x0000700f01007387 */ /* 0x0101e80000100800 */
[----:B0-----:R-:W4:Y:S04]  /*32570*/  LDL R15, [R1+0x2320] ;  /* 0x00232000010f7983 */ /* 0x001f280000100800 */
[----:B---3--:R0:W-:Y:S04]  /*32580*/  STL [R1+0x6c], R16 ;  /* 0x00006c1001007387 */ /* 0x0081e80000100800 */
[----:B0-----:R-:W3:Y:S04]  /*32590*/  LDL.LU R16, [R1+0x338c] ;  /* 0x00338c0001107983 */ /* 0x001ee80000300800 */
        /* <DEDUP_REMOVED lines=8> */
[----:B------:R-:W4:Y:S04]  /*32620*/  LDL R2, [R1+0x232c] ;  /* 0x00232c0001027983 */ /* 0x000f280000100800 */
[----:B------:R-:W4:Y:S01]  /*32630*/  LDL R3, [R1+0x2330] ;  /* 0x0023300001037983 */ /* 0x000f220000100800 */
[----:B------:R-:W-:-:S02]  /*32640*/  PRMT R19, RZ, 0x7610, R19 ;  /* 0x00007610ff137816 */ /* 0x000fc40000000013 */
[----:B----4-:R-:W-:-:S04]  /*32650*/  @P2 LOP3.LUT R3, R3, R2, RZ, 0x3c, !PT ;  /* 0x0000000203032212 */ /* 0x010fc800078e3cff */
[----:B------:R-:W-:-:S04]  /*32660*/  @P2 LOP3.LUT R2, R3, R2, RZ, 0x3c, !PT ;  /* 0x0000000203022212 */ /* 0x000fc800078e3cff */
[----:B------:R-:W-:-:S05]  /*32670*/  @P2 LOP3.LUT R3, R3, R2, RZ, 0x3c, !PT ;  /* 0x0000000203032212 */ /* 0x000fca00078e3cff */
[----:B------:R-:W4:Y:S01]  /*32680*/  @P2 LDG.E.U8 R19, desc[UR32][R2.64] ;  /* 0x0000002002132981 */ /* 0x000f22000c1e1100 */
[----:B------:R-:W-:-:S03]  /*32690*/  PRMT R6, RZ, 0x7610, R6 ;  /* 0x00007610ff067816 */ /* 0x000fc60000000006 */
[----:B----4-:R0:W-:Y:S04]  /*326a0*/  STL [R1+0x64], R19 ;  /* 0x0000641301007387 */ /* 0x0101e80000100800 */
[----:B0-----:R-:W4:Y:S04]  /*326b0*/  LDL.LU R19, [R1+0x3384] ;  /* 0x0033840001137983 */ /* 0x001f280000300800 */
[----:B------:R-:W3:Y:S01]  /*326c0*/  LDL R3, [R1+0x2324] ;  /* 0x0023240001037983 */ /* 0x000ee20000100800 */
[----:B------:R-:W-:Y:S01]  /*326d0*/  @P2 IMAD.MOV.U32 R2, RZ, RZ, R29 ;  /* 0x000000ffff022224 */ /* 0x000fe200078e001d */
[----:B------:R-:W-:-:S02]  /*326e0*/  PRMT R11, RZ, 0x7610, R11 ;  /* 0x00007610ff0b7816 */ /* 0x000fc4000000000b */
[----:B------:R-:W2:Y:S04]  /*326f0*/  LDL R29, [R1+0x224c] ;  /* 0x00224c00011d7983 */ /* 0x000ea80000100800 */
[----:B---3--:R0:W3:Y:S04]  /*32700*/  @P2 LDG.E.U8 R6, desc[UR32][R2.64] ;  /* 0x0000002002062981 */ /* 0x0080e8000c1e1100 */
[----:B------:R-:W4:Y:S01]  /*32710*/  LDL R3, [R1+0x231c] ;  /* 0x00231c0001037983 */ /* 0x000f220000100800 */
[----:B0-----:R-:W-:-:S03]  /*32720*/  @P2 IMAD.MOV.U32 R2, RZ, RZ, R15 ;  /* 0x000000ffff022224 */ /* 0x001fc600078e000f */
[----:B---3--:R0:W-:Y:S01]  /*32730*/  STL [R1+0x60], R6 ;  /* 0x0000600601007387 */ /* 0x0081e20000100800 */
[----:B------:R-:W-:-:S03]  /*32740*/  PRMT R21, RZ, 0x7610, R21 ;  /* 0x00007610ff157816 */ /* 0x000fc60000000015 */
[----:B------:R-:W3:Y:S04]  /*32750*/  LDL R15, [R1+0x2244] ;  /* 0x00224400010f7983 */ /* 0x000ee80000100800 */
[----:B----4-:R1:W4:Y:S04]  /*32760*/  @P2 LDG.E.U8 R11, desc[UR32][R2.64] ;  /* 0x00000020020b2981 */ /* 0x010328000c1e1100 */
[----:B0-----:R-:W2:Y:S04]  /*32770*/  LDL R6, [R1+0x2250] ;  /* 0x0022500001067983 */ /* 0x001ea80000100800 */
[----:B------:R-:W1:Y:S04]  /*32780*/  LDL R2, [R1+0x2314] ;  /* 0x0023140001027983 */ /* 0x000e680000100800 */
[----:B------:R-:W1:Y:S02]  /*32790*/  LDL R3, [R1+0x2318] ;  /* 0x0023180001037983 */ /* 0x000e640000100800 */
[----:B-1----:R-:W-:-:S04]  /*327a0*/  @P2 LOP3.LUT R3, R3, R2, RZ, 0x3c, !PT ;  /* 0x0000000203032212 */ /* 0x002fc800078e3cff */
        /* <DEDUP_REMOVED lines=8> */
[----:B------:R-:W2:Y:S01]  /*32830*/  LDL R3, [R1+0x2310] ;  /* 0x0023100001037983 */ /* 0x000ea20000100800 */
[----:B------:R-:W-:-:S02]  /*32840*/  ISETP.GT.AND P1, PT, R4, 0x74, PT ;  /* 0x000000740400780c */ /* 0x000fc40003f24270 */
[----:B------:R-:W-:-:S11]  /*32850*/  PRMT R23, RZ, 0x7610, R23 ;  /* 0x00007610ff177816 */ /* 0x000fd60000000017 */
        /* <DEDUP_REMOVED lines=8> */
[----:B------:R-:W-:-:S02]  /*328e0*/  ISETP.GT.AND P3, PT, R4, 0x7a, PT ;  /* 0x0000007a0400780c */ /* 0x000fc40003f64270 */
[----:B------:R-:W-:Y:S02]  /*328f0*/  PRMT R24, RZ, 0x7610, R24 ;  /* 0x00007610ff187816 */ /* 0x000fe40000000018 */
[----:B------:R-:W-:Y:S02]  /*32900*/  PRMT R27, RZ, 0x7610, R27 ;  /* 0x00007610ff1b7816 */ /* 0x000fe4000000001b */
[----:B----4-:R-:W-:-:S04]  /*32910*/  @P1 LOP3.LUT R3, R3, R2, RZ, 0x3c, !PT ;  /* 0x0000000203031212 */ /* 0x010fc800078e3cff */
[----:B------:R-:W-:-:S04]  /*32920*/  @P1 LOP3.LUT R2, R3, R2, RZ, 0x3c, !PT ;  /* 0x0000000203021212 */ /* 0x000fc800078e3cff */
[----:B------:R-:W-:-:S05]  /*32930*/  @P1 LOP3.LUT R3, R3, R2, RZ, 0x3c, !PT ;  /* 0x0000000203031212 */ /* 0x000fca00078e3cff */
[----:B------:R0:W4:Y:S02]  /*32940*/  @P1 LDG.E.U8 R24, desc[UR32][R2.64] ;  /* 0x0000002002181981 */ /* 0x000124000c1e1100 */
[----:B0-----:R-:W-:Y:S02]  /*32950*/  @P3 IMAD.MOV.U32 R2, RZ, RZ, R6 ;  /* 0x000000ffff023224 */ /* 0x001fe400078e0006 */
[----:B------:R-:W-:-:S05]  /*32960*/  @P3 IMAD.MOV.U32 R3, RZ, RZ, R29 ;  /* 0x000000ffff033224 */ /* 0x000fca00078e001d */
[----:B------:R0:W3:Y:S01]  /*32970*/  @P3 LDG.E.U8 R27, desc[UR32][R2.64] ;  /* 0x00000020021b3981 */ /* 0x0000e2000c1e1100 */
[----:B------:R-:W-:Y:S01]  /*32980*/  PRMT R26, RZ, 0x7610, R26 ;  /* 0x00007610ff1a7816 */ /* 0x000fe2000000001a */
[----:B0-----:R-:W-:Y:S02]  /*32990*/  @P3 IMAD.MOV.U32 R2, RZ, RZ, R11 ;  /* 0x000000ffff023224 */ /* 0x001fe400078e000b */
[----:B------:R-:W-:-:S05]  /*329a0*/  @P3 IMAD.MOV.U32 R3, RZ, RZ, R15 ;  /* 0x000000ffff033224 */ /* 0x000fca00078e000f */
[----:B------:R0:W2:Y:S04]  /*329b0*/  @P3 LDG.E.U8 R26, desc[UR32][R2.64] ;  /* 0x00000020021a3981 */ /* 0x0000a8000c1e1100 */
[----:B----4-:R1:W-:Y:S04]  /*329c0*/  STL [R1+0x50], R24 ;  /* 0x0000501801007387 */ /* 0x0103e80000100800 */
[----:B-1----:R-:W4:Y:S04]  /*329d0*/  LDL.LU R24, [R1+0x3378] ;  /* 0x0033780001187983 */ /* 0x002f280000300800 */
[----:B------:R-:W4:Y:S04]  /*329e0*/  LDL R6, [R1+0x2238] ;  /* 0x0022380001067983 */ /* 0x000f280000100800 */
[----:B------:R-:W4:Y:S04]  /*329f0*/  LDL R29, [R1+0x2300] ;  /* 0x00230000011d7983 */ /* 0x000f280000100800 */
[----:B---3--:R-:W-:Y:S04]  /*32a00*/  STL [R1+0x3334], R27 ;  /* 0x0033341b01007387 */ /* 0x008fe80000100800 */
[----:B------:R-:W0:Y:S04]  /*32a10*/  LDL R2, [R1+0x223c] ;  /* 0x00223c0001027983 */ /* 0x000e280000100800 */
[----:B------:R-:W0:Y:S01]  /*32a20*/  LDL R3, [R1+0x2240] ;  /* 0x0022400001037983 */ /* 0x000e220000100800 */
[----:B------:R-:W-:-:S03]  /*32a30*/  PRMT R22, RZ, 0x7610, R22 ;  /* 0x00007610ff167816 */ /* 0x000fc60000000016 */
[----:B------:R-:W3:Y:S04]  /*32a40*/  LDL R15, [R1+0x22f4] ;  /* 0x0022f400010f7983 */ /* 0x000ee80000100800 */
[----:B------:R-:W3:Y:S01]  /*32a50*/  LDL R11, [R1+0x22f8] ;  /* 0x0022f800010b7983 */ /* 0x000ee20000100800 */
[----:B0-----:R-:W-:-:S04]  /*32a60*/  @P3 LOP3.LUT R3, R3, R2, RZ, 0x3c, !PT ;  /* 0x0000000203033212 */ /* 0x001fc800078e3cff */
[----:B------:R-:W-:-:S04]  /*32a70*/  @P3 LOP3.LUT R2, R3, R2, RZ, 0x3c, !PT ;  /* 0x0000000203023212 */ /* 0x000fc800078e3cff */
[----:B------:R-:W-:-:S05]  /*32a80*/  @P3 LOP3.LUT R3, R3, R2, RZ, 0x3c, !PT ;  /* 0x0000000203033212 */ /* 0x000fca00078e3cff */
[----:B------:R-:W4:Y:S04]  /*32a90*/  @P3 LDG.E.U8 R22, desc[UR32][R2.64] ;  /* 0x0000002002163981 */ /* 0x000f28000c1e1100 */
[----:B--2---:R-:W-:Y:S04]  /*32aa0*/  STL [R1+0x3338], R26 ;  /* 0x0033381a01007387 */ /* 0x004fe80000100800 */
[----:B------:R-:W2:Y:S04]  /*32ab0*/  LDL R3, [R1+0x2234] ;  /* 0x0022340001037983 */ /* 0x000ea80000100800 */
[----:B----4-:R0:W-:Y:S04]  /*32ac0*/  STL [R1+0x333c], R22 ;  /* 0x00333c1601007387 */ /* 0x0101e80000100800 */
[----:B0-----:R-:W4:Y:S01]  /*32ad0*/  LDL R22, [R1+0x22fc] ;  /* 0x0022fc0001167983 */ /* 0x001f220000100800 */
[----:B------:R-:W-:Y:S01]  /*32ae0*/  PRMT R20, RZ, 0x7610, R20 ;  /* 0x00007610ff147816 */ /* 0x000fe20000000014 */
[----:B------:R-:W-:Y:S01]  /*32af0*/  @P3 IMAD.MOV.U32 R2, RZ, RZ, R6 ;  /* 0x000000ffff023224 */ /* 0x000fe200078e0006 */
[----:B------:R-:W-:-:S02]  /*32b00*/  PRMT R28, RZ, 0x7610, R28 ;  /* 0x00007610ff1c7816 */ /* 0x000fc4000000001c */
[----:B------:R-:W-:Y:S01]  /*32b10*/  PRMT R9, RZ, 0x7610, R9 ;  /* 0x00007610ff097816 */ /* 0x000fe20000000009 */
[----:B------:R-:W3:Y:S04]  /*32b20*/  LDL R6, [R1+0x22e8] ;  /* 0x0022e80001067983 */ /* 0x000ee80000100800 */
[----:B--2---:R0:W2:Y:S02]  /*32b30*/  @P3 LDG.E.U8 R20, desc[UR32][R2.64] ;  /* 0x0000002002143981 */ /* 0x0040a4000c1e1100 */
[----:B0-----:R-:W-:Y:S02]  /*32b40*/  @P1 IMAD.MOV.U32 R2, RZ, RZ, R29 ;  /* 0x000000ffff021224 */ /* 0x001fe400078e001d */
[----:B----4-:R-:W-:-:S05]  /*32b50*/  @P1 IMAD.MOV.U32 R3, RZ, RZ, R22 ;  /* 0x000000ffff031224 */ /* 0x010fca00078e0016 */
[----:B------:R3:W4:Y:S04]  /*32b60*/  @P1 LDG.E.U8 R28, desc[UR32][R2.64] ;  /* 0x00000020021c1981 */ /* 0x000728000c1e1100 */
[----:B--2---:R-:W-:Y:S04]  /*32b70*/  STL [R1+0x3340], R20 ;  /* 0x0033401401007387 */ /* 0x004fe80000100800 */
[----:B------:R-:W2:Y:S01]  /*32b80*/  LDL R29, [R1+0x22dc] ;  /* 0x0022dc00011d7983 */ /* 0x000ea20000100800 */
[----:B---3--:R-:W-:Y:S02]  /*32b90*/  @P1 IMAD.MOV.U32 R2, RZ, RZ, R11 ;  /* 0x000000ffff021224 */ /* 0x008fe400078e000b */
[----:B------:R-:W-:-:S05]  /*32ba0*/  @P1 IMAD.MOV.U32 R3, RZ, RZ, R15 ;  /* 0x000000ffff031224 */ /* 0x000fca00078e000f */
[----:B------:R0:W3:Y:S04]  /*32bb0*/  @P1 LDG.E.U8 R9, desc[UR32][R2.64] ;  /* 0x0000002002091981 */ /* 0x0000e8000c1e1100 */
[----:B----4-:R1:W-:Y:S04]  /*32bc0*/  STL [R1+0x48], R28 ;  /* 0x0000481c01007387 */ /* 0x0103e80000100800 */
[----:B------:R-:W0:Y:S04]  /*32bd0*/  LDL R2, [R1+0x22ec] ;  /* 0x0022ec0001027983 */ /* 0x000e280000100800 */
[----:B------:R-:W0:Y:S01]  /*32be0*/  LDL R3, [R1+0x22f0] ;  /* 0x0022f00001037983 */ /* 0x000e220000100800 */
[----:B------:R-:W-:-:S02]  /*32bf0*/  ISETP.GT.AND P2, PT, R4, 0x75, PT ;  /* 0x000000750400780c */ /* 0x000fc40003f44270 */
[----:B------:R-:W-:Y:S01]  /*32c00*/  PRMT R25, RZ, 0x7610, R25 ;  /* 0x00007610ff197816 */ /* 0x000fe20000000019 */
[----:B------:R-:W4:Y:S04]  /*32c10*/  LDL R22, [R1+0x22d4] ;  /* 0x0022d40001167983 */ /* 0x000f280000100800 */
[----:B------:R-:W4:Y:S04]  /*32c20*/  LDL R15, [R1+0x22d8] ;  /* 0x0022d800010f7983 */ /* 0x000f280000100800 */
[----:B------:R-:W4:Y:S04]  /*32c30*/  LDL R11, [R1+0x22cc] ;  /* 0x0022cc00010b7983 */ /* 0x000f280000100800 */
[----:B-1----:R-:W2:Y:S01]  /*32c40*/  LDL R28, [R1+0x22e0] ;  /* 0x0022e000011c7983 */ /* 0x002ea20000100800 */
[----:B0-----:R-:W-:-:S04]  /*32c50*/  @P2 LOP3.LUT R3, R3, R2, RZ, 0x3c, !PT ;  /* 0x0000000203032212 */ /* 0x001fc800078e3cff */
[----:B------:R-:W-:-:S04]  /*32c60*/  @P2 LOP3.LUT R2, R3, R2, RZ, 0x3c, !PT ;  /* 0x0000000203022212 */ /* 0x000fc800078e3cff */
[----:B------:R-:W-:-:S05]  /*32c70*/  @P2 LOP3.LUT R3, R3, R2, RZ, 0x3c, !PT ;  /* 0x0000000203032212 */ /* 0x000fca00078e3cff */
[----:B------:R-:W4:Y:S04]  /*32c80*/  @P2 LDG.E.U8 R25, desc[UR32][R2.64] ;  /* 0x0000002002192981 */ /* 0x000f28000c1e1100 */
[----:B---3--:R0:W-:Y:S04]  /*32c90*/  STL [R1+0x44], R9 ;  /* 0x0000440901007387 */ /* 0x0081e80000100800 */
[----:B0-----:R-:W3:Y:S04]  /*32ca0*/  LDL R9, [R1+0x22d0] ;  /* 0x0022d00001097983 */ /* 0x001ee80000100800 */
[----:B----4-:R0:W-:Y:S04]  /*32cb0*/  STL [R1+0x40], R25 ;  /* 0x0000401901007387 */ /* 0x0101e80000100800 */
[----:B0-----:R-:W4:Y:S04]  /*32cc0*/  LDL.LU R25, [R1+0x3374] ;  /* 0x0033740001197983 */ /* 0x001f280000300800 */
[----:B------:R-:W2:Y:S01]  /*32cd0*/  LDL R3, [R1+0x22e4] ;  /* 0x0022e40001037983 */ /* 0x000ea20000100800 */
[----:B------:R-:W-:Y:S01]  /*32ce0*/  PRMT R5, RZ, 0x7610, R5 ;  /* 0x00007610ff057816 */ /* 0x000fe20000000005 */
[----:B------:R-:W-:Y:S01]  /*32cf0*/  @P2 IMAD.MOV.U32 R2, RZ, RZ, R6 ;  /* 0x000000ffff022224 */ /* 0x000fe200078e0006 */
[----:B------:R-:W-:-:S02]  /*32d00*/  ISETP.GT.AND P1, PT, R4, 0x76, PT ;  /* 0x000000760400780c */ /* 0x000fc40003f24270 */
[----:B------:R-:W-:Y:S02]  /*32d10*/  PRMT R26, RZ, 0x7610, R26 ;  /* 0x00007610ff1a7816 */ /* 0x000fe4000000001a */
[----:B------:R-:W-:Y:S01]  /*32d20*/  PRMT R14, RZ, 0x7610, R14 ;  /* 0x00007610ff0e7816 */ /* 0x000fe2000000000e */
[----:B------:R-:W4:Y:S04]  /*32d30*/  LDL R6, [R1+0x22c4] ;  /* 0x0022c40001067983 */ /* 0x000f280000100800 */
[----:B--2---:R0:W2:Y:S02]  /*32d40*/  @P2 LDG.E.U8 R5, desc[UR32][R2.64] ;  /* 0x0000002002052981 */ /* 0x0040a4000c1e1100 */
[----:B0-----:R-:W-:Y:S02]  /*32d50*/  @P2 IMAD.MOV.U32 R2, RZ, RZ, R28 ;  /* 0x000000ffff022224 */ /* 0x001fe400078e001c */
[----:B------:R-:W-:-:S05]  /*32d60*/  @P2 IMAD.MOV.U32 R3, RZ, RZ, R29 ;  /* 0x000000ffff032224 */ /* 0x000fca00078e001d */
[----:B------:R0:W4:Y:S01]  /*32d70*/  @P2 LDG.E.U8 R26, desc[UR32][R2.64] ;  /* 0x00000020021a2981 */ /* 0x000122000c1e1100 */
[----:B------:R-:W-:Y:S01]  /*32d80*/  PRMT R7, RZ, 0x7610, R7 ;  /* 0x00007610ff077816 */ /* 0x000fe20000000007 */
[----:B0-----:R-:W-:Y:S02]  /*32d90*/  @P2 IMAD.MOV.U32 R2, RZ, RZ, R15 ;  /* 0x000000ffff022224 */ /* 0x001fe400078e000f */
[----:B------:R-:W-:-:S05]  /*32da0*/  @P2 IMAD.MOV.U32 R3, RZ, RZ, R22 ;  /* 0x000000ffff032224 */ /* 0x000fca00078e0016 */
[----:B------:R3:W4:Y:S02]  /*32db0*/  @P2 LDG.E.U8 R14, desc[UR32][R2.64] ;  /* 0x00000020020e2981 */ /* 0x000724000c1e1100 */
[----:B---3--:R-:W-:Y:S02]  /*32dc0*/  @P1 IMAD.MOV.U32 R2, RZ, RZ, R9 ;  /* 0x000000ffff021224 */ /* 0x008fe400078e0009 */
[----:B------:R-:W-:-:S05]  /*32dd0*/  @P1 IMAD.MOV.U32 R3, RZ, RZ, R11 ;  /* 0x000000ffff031224 */ /* 0x000fca00078e000b */
[----:B------:R4:W3:Y:S04]  /*32de0*/  @P1 LDG.E.U8 R7, desc[UR32][R2.64] ;  /* 0x0000002002071981 */ /* 0x0008e8000c1e1100 */
[----:B--2---:R0:W-:Y:S04]  /*32df0*/  STL [R1+0x3c], R5 ;  /* 0x00003c0501007387 */ /* 0x0041e80000100800 */
[----:B------:R-:W2:Y:S04]  /*32e00*/  LDL R29, [R1+0x22bc] ;  /* 0x0022bc00011d7983 */ /* 0x000ea80000100800 */
[----:B------:R-:W2:Y:S04]  /*32e10*/  LDL R28, [R1+0x22c0] ;  /* 0x0022c000011c7983 */ /* 0x000ea80000100800 */
[----:B0-----:R-:W2:Y:S01]  /*32e20*/  LDL R5, [R1+0x22c8] ;  /* 0x0022c80001057983 */ /* 0x001ea20000100800 */
[----:B------:R-:W-:Y:S01]  /*32e30*/  PRMT R0, RZ, 0x7610, R0 ;  /* 0x00007610ff007816 */ /* 0x000fe20000000000 */
[----:B----4-:R-:W-:-:S02]  /*32e40*/  @P1 IMAD.MOV.U32 R3, RZ, RZ, R6 ;  /* 0x000000ffff031224 */ /* 0x010fc400078e0006 */
[----:B------:R0:W-:Y:S04]  /*32e50*/  STL [R1+0x38], R26 ;  /* 0x0000381a01007387 */ /* 0x0001e80000100800 */
[----:B------:R-:W4:Y:S04]  /*32e60*/  LDL R22, [R1+0x22b8] ;  /* 0x0022b80001167983 */ /* 0x000f280000100800 */
[----:B------:R-:W4:Y:S04]  /*32e70*/  LDL R15, [R1+0x22ac] ;  /* 0x0022ac00010f7983 */ /* 0x000f280000100800 */
[----:B0-----:R-:W4:Y:S04]  /*32e80*/  LDL R26, [R1+0x22b4] ;  /* 0x0022b400011a7983 */ /* 0x001f280000100800 */
[----:B------:R0:W-:Y:S04]  /*32e90*/  STL [R1+0x34], R14 ;  /* 0x0000340e01007387 */ /* 0x0001e80000100800 */
[----:B------:R-:W4:Y:S04]  /*32ea0*/  LDL R6, [R1+0x22a8] ;  /* 0x0022a80001067983 */ /* 0x000f280000100800 */
[----:B0-----:R-:W4:Y:S04]  /*32eb0*/  LDL R14, [R1+0x22b0] ;  /* 0x0022b000010e7983 */ /* 0x001f280000100800 */
[----:B---3--:R0:W-:Y:S04]  /*32ec0*/  STL [R1+0x30], R7 ;  /* 0x0000300701007387 */ /* 0x0081e80000100800 */
[----:B------:R-:W3:Y:S04]  /*32ed0*/  LDL R11, [R1+0x229c] ;  /* 0x00229c00010b7983 */ /* 0x000ee80000100800 */
[----:B------:R-:W3:Y:S04]  /*32ee0*/  LDL R9, [R1+0x22a0] ;  /* 0x0022a00001097983 */ /* 0x000ee80000100800 */
[----:B0-----:R-:W3:Y:S01]  /*32ef0*/  LDL R7, [R1+0x22a4] ;  /* 0x0022a40001077983 */ /* 0x001ee20000100800 */
[----:B--2---:R-:W-:Y:S01]  /*32f00*/  @P1 IMAD.MOV.U32 R2, RZ, RZ, R5 ;  /* 0x000000ffff021224 */ /* 0x004fe200078e0005 */
[----:B------:R-:W-:-:S02]  /*32f10*/  ISETP.GT.AND P2, PT, R4, 0x77, PT ;  /* 0x000000770400780c */ /* 0x000fc40003f44270 */
[----:B------:R-:W-:Y:S02]  /*32f20*/  PRMT R27, RZ, 0x7610, R27 ;  /* 0x00007610ff1b7816 */ /* 0x000fe4000000001b */
[----:B------:R-:W-:Y:S02]  /*32f30*/  PRMT R20, RZ, 0x7610, R20 ;  /* 0x00007610ff147816 */ /* 0x000fe40000000014 */
[----:B------:R-:W-:Y:S01]  /*32f40*/  PRMT R13, RZ, 0x7610, R13 ;  /* 0x00007610ff0d7816 */ /* 0x000fe2000000000d */
[----:B------:R0:W2:Y:S04]  /*32f50*/  @P1 LDG.E.U8 R0, desc[UR32][R2.64] ;  /* 0x0000002002001981 */ /* 0x0000a8000c1e1100 */
[----:B------:R-:W2:Y:S01]  /*32f60*/  LDL R5, [R1+0x2294] ;  /* 0x0022940001057983 */ /* 0x000ea20000100800 */
[----:B0-----:R-:W-:-:S02]  /*32f70*/  @P1 IMAD.MOV.U32 R2, RZ, RZ, R28 ;  /* 0x000000ffff021224 */ /* 0x001fc400078e001c */
[----:B------:R-:W-:-:S05]  /*32f80*/  @P1 IMAD.MOV.U32 R3, RZ, RZ, R29 ;  /* 0x000000ffff031224 */ /* 0x000fca00078e001d */
[----:B------:R4:W2:Y:S02]  /*32f90*/  @P1 LDG.E.U8 R27, desc[UR32][R2.64] ;  /* 0x00000020021b1981 */ /* 0x0008a4000c1e1100 */
[----:B----4-:R-:W-:Y:S02]  /*32fa0*/  @P1 IMAD.MOV.U32 R2, RZ, RZ, R22 ;  /* 0x000000ffff021224 */ /* 0x010fe400078e0016 */
[----:B------:R-:W-:-:S05]  /*32fb0*/  @P1 IMAD.MOV.U32 R3, RZ, RZ, R26 ;  /* 0x000000ffff031224 */ /* 0x000fca00078e001a */
[----:B------:R0:W4:Y:S01]  /*32fc0*/  @P1 LDG.E.U8 R20, desc[UR32][R2.64] ;  /* 0x0000002002141981 */ /* 0x000122000c1e1100 */
[----:B------:R-:W-:Y:S01]  /*32fd0*/  PRMT R12, RZ, 0x7610, R12 ;  /* 0x00007610ff0c7816 */ /* 0x000fe2000000000c */
[----:B0-----:R-:W-:Y:S02]  /*32fe0*/  @P2 IMAD.MOV.U32 R2, RZ, RZ, R14 ;  /* 0x000000ffff022224 */ /* 0x001fe400078e000e */
[----:B------:R-:W-:-:S05]  /*32ff0*/  @P2 IMAD.MOV.U32 R3, RZ, RZ, R15 ;  /* 0x000000ffff032224 */ /* 0x000fca00078e000f */
[----:B------:R0:W4:Y:S01]  /*33000*/  @P2 LDG.E.U8 R13, desc[UR32][R2.64] ;  /* 0x00000020020d2981 */ /* 0x000122000c1e1100 */
[----:B------:R-:W-:Y:S01]  /*33010*/  PRMT R8, RZ, 0x7610, R8 ;  /* 0x00007610ff087816 */ /* 0x000fe20000000008 */
[----:B0-----:R-:W-:Y:S02]  /*33020*/  @P2 IMAD.MOV.U32 R2, RZ, RZ, R6 ;  /* 0x000000ffff022224 */ /* 0x001fe400078e0006 */
[----:B---3--:R-:W-:-:S05]  /*33030*/  @P2 IMAD.MOV.U32 R3, RZ, RZ, R7 ;  /* 0x000000ffff032224 */ /* 0x008fca00078e0007 */
[----:B------:R0:W3:Y:S02]  /*33040*/  @P2 LDG.E.U8 R12, desc[UR32][R2.64] ;  /* 0x00000020020c2981 */ /* 0x0000e4000c1e1100 */
[----:B0-----:R-:W-:Y:S02]  /*33050*/  @P2 IMAD.MOV.U32 R2, RZ, RZ, R9 ;  /* 0x000000ffff022224 */ /* 0x001fe400078e0009 */
[----:B------:R-:W-:-:S05]  /*33060*/  @P2 IMAD.MOV.U32 R3, RZ, RZ, R11 ;  /* 0x000000ffff032224 */ /* 0x000fca00078e000b */
[----:B------:R0:W4:Y:S04]  /*33070*/  @P2 LDG.E.U8 R8, desc[UR32][R2.64] ;  /* 0x0000002002082981 */ /* 0x000128000c1e1100 */
[----:B--2---:R1:W-:Y:S04]  /*33080*/  STL [R1+0x2c], R0 ;  /* 0x00002c0001007387 */ /* 0x0043e80000100800 */
[----:B------:R-:W2:Y:S04]  /*33090*/  LDL R7, [R1+0x222c] ;  /* 0x00222c0001077983 */ /* 0x000ea80000100800 */
[----:B------:R-:W3:Y:S04]  /*330a0*/  LDL R6, [R1+0x2230] ;  /* 0x0022300001067983 */ /* 0x000ee80000100800 */
[----:B-1----:R-:W2:Y:S01]  /*330b0*/  LDL R0, [R1+0x2298] ;  /* 0x0022980001007983 */ /* 0x002ea20000100800 */
[----:B------:R-:W-:-:S02]  /*330c0*/  ISETP.GT.AND P1, PT, R4, 0x7b, PT ;  /* 0x0000007b0400780c */ /* 0x000fc40003f24270 */
[----:B------:R-:W-:Y:S01]  /*330d0*/  PRMT R10, RZ, 0x7610, R10 ;  /* 0x00007610ff0a7816 */ /* 0x000fe2000000000a */
[----:B0-----:R-:W-:Y:S01]  /*330e0*/  @P2 IMAD.MOV.U32 R3, RZ, RZ, R5 ;  /* 0x000000ffff032224 */ /* 0x001fe200078e0005 */
[----:B------:R-:W-:Y:S01]  /*330f0*/  PRMT R18, RZ, 0x7610, R18 ;  /* 0x00007610ff127816 */ /* 0x000fe20000000012 */
[----:B----4-:R0:W-:Y:S04]  /*33100*/  STL [R1+0x18], R8 ;  /* 0x0000180801007387 */ /* 0x0101e80000100800 */
[----:B------:R-:W4:Y:S04]  /*33110*/  LDL R5, [R1+0x2228] ;  /* 0x0022280001057983 */ /* 0x000f280000100800 */
[----:B------:R-:W4:Y:S04]  /*33120*/  LDL R11, [R1+0x221c] ;  /* 0x00221c00010b7983 */ /* 0x000f280000100800 */
[----:B0-----:R-:W4:Y:S01]  /*33130*/  LDL R8, [R1+0x2224] ;  /* 0x0022240001087983 */ /* 0x001f220000100800 */
[----:B--2---:R-:W-:-:S03]  /*33140*/  @P2 IMAD.MOV.U32 R2, RZ, RZ, R0 ;  /* 0x000000ffff022224 */ /* 0x004fc600078e0000 */
[----:B------:R-:W2:Y:S04]  /*33150*/  LDL R0, [R1+0x2220] ;  /* 0x0022200001007983 */ /* 0x000ea80000100800 */
[----:B------:R3:W2:Y:S02]  /*33160*/  @P2 LDG.E.U8 R10, desc[UR32][R2.64] ;  /* 0x00000020020a2981 */ /* 0x0006a4000c1e1100 */
[----:B---3--:R-:W-:Y:S02]  /*33170*/  @P1 IMAD.MOV.U32 R2, RZ, RZ, R6 ;  /* 0x000000ffff021224 */ /* 0x008fe400078e0006 */
[----:B------:R-:W-:-:S05]  /*33180*/  @P1 IMAD.MOV.U32 R3, RZ, RZ, R7 ;  /* 0x000000ffff031224 */ /* 0x000fca00078e0007 */
[----:B------:R0:W3:Y:S04]  /*33190*/  @P1 LDG.E.U8 R18, desc[UR32][R2.64] ;  /* 0x0000002002121981 */ /* 0x0000e8000c1e1100 */
[----:B------:R-:W-:Y:S04]  /*331a0*/  STL [R1+0x28], R27 ;  /* 0x0000281b01007387 */ /* 0x000fe80000100800 */
[----:B------:R-:W3:Y:S04]  /*331b0*/  LDL R7, [R1+0x2214] ;  /* 0x0022140001077983 */ /* 0x000ee80000100800 */
[----:B------:R-:W-:Y:S04]  /*331c0*/  STL [R1+0x24], R20 ;  /* 0x0000241401007387 */ /* 0x000fe80000100800 */
[----:B------:R-:W3:Y:S01]  /*331d0*/  LDL R6, [R1+0x2218] ;  /* 0x0022180001067983 */ /* 0x000ee20000100800 */
[----:B------:R-:W1:Y:S03]  /*331e0*/  S2R R9, SR_TID.X ;  /* 0x0000000000097919 */ /* 0x000e660000002100 */
[----:B------:R0:W-:Y:S04]  /*331f0*/  STL [R1+0x1c], R12 ;  /* 0x00001c0c01007387 */ /* 0x0001e80000100800 */
[----:B------:R-:W-:Y:S04]  /*33200*/  STL [R1+0x20], R13 ;  /* 0x0000200d01007387 */ /* 0x000fe80000100800 */
[----:B0-----:R-:W3:Y:S01]  /*33210*/  LDL R12, [R1+0x220c] ;  /* 0x00220c00010c7983 */ /* 0x001ee20000100800 */
[----:B------:R-:W-:-:S02]  /*33220*/  ISETP.GT.AND P2, PT, R4, 0x7c, PT ;  /* 0x0000007c0400780c */ /* 0x000fc40003f44270 */
[C---:B------:R-:W-:Y:S02]  /*33230*/  ISETP.GT.AND P3, PT, R4.reuse, 0x7d, PT ;  /* 0x0000007d0400780c */ /* 0x040fe40003f64270 */
[C---:B------:R-:W-:Y:S02]  /*33240*/  ISETP.GT.AND P4, PT, R4.reuse, 0x7e, PT ;  /* 0x0000007e0400780c */ /* 0x040fe40003f84270 */
[----:B------:R-:W-:Y:S02]  /*33250*/  ISETP.GT.AND P5, PT, R4, 0x7f, PT ;  /* 0x0000007f0400780c */ /* 0x000fe40003fa4270 */
[----:B-1----:R-:W-:-:S04]  /*33260*/  LOP3.LUT R9, R9, 0x3f, RZ, 0xc0, !PT ;  /* 0x0000003f09097812 */ /* 0x002fc800078ec0ff */
[----:B------:R-:W-:-:S04]  /*33270*/  LOP3.LUT R9, R9, 0x40, RZ, 0xfc, !PT ;  /* 0x0000004009097812 */ /* 0x000fc800078efcff */
[----:B------:R-:W-:Y:S01]  /*33280*/  ISETP.GE.AND P6, PT, R9, R4, PT ;  /* 0x000000040900720c */ /* 0x000fe20003fc6270 */
[----:B----4-:R-:W-:Y:S02]  /*33290*/  @P1 IMAD.MOV.U32 R4, RZ, RZ, R5 ;  /* 0x000000ffff041224 */ /* 0x010fe400078e0005 */
[----:B------:R-:W-:Y:S01]  /*332a0*/  @P1 IMAD.MOV.U32 R5, RZ, RZ, R8 ;  /* 0x000000ffff051224 */ /* 0x000fe200078e0008 */
[----:B------:R-:W-:Y:S02]  /*332b0*/  PRMT R16, RZ, 0x7610, R16 ;  /* 0x00007610ff107816 */ /* 0x000fe40000000010 */
[----:B------:R-:W-:-:S04]  /*332c0*/  PRMT R2, RZ, 0x7610, R2 ;  /* 0x00007610ff027816 */ /* 0x000fc80000000002 */
[----:B------:R0:W4:Y:S01]  /*332d0*/  @P1 LDG.E.U8 R16, desc[UR32][R4.64] ;  /* 0x0000002004101981 */ /* 0x000122000c1e1100 */
[----:B------:R-:W-:Y:S01]  /*332e0*/  PRMT R3, RZ, 0x7610, R3 ;  /* 0x00007610ff037816 */ /* 0x000fe20000000003 */
[----:B0-----:R-:W-:Y:S02]  /*332f0*/  @P1 IMAD.MOV.U32 R5, RZ, RZ, R11 ;  /* 0x000000ffff051224 */ /* 0x001fe400078e000b */
[----:B--2---:R0:W-:Y:S04]  /*33300*/  STL [R1+0x14], R10 ;  /* 0x0000140a01007387 */ /* 0x0041e80000100800 */
[----:B0-----:R-:W2:Y:S04]  /*33310*/  LDL R10, [R1+0x2210] ;  /* 0x00221000010a7983 */ /* 0x001ea80000100800 */
[----:B---3--:R-:W-:Y:S04]  /*33320*/  STL [R1+0x3318], R18 ;  /* 0x0033181201007387 */ /* 0x008fe80000100800 */
[----:B------:R-:W3:Y:S04]  /*33330*/  LDL R9, [R1+0x2204] ;  /* 0x0022040001097983 */ /* 0x000ee80000100800 */
[----:B------:R-:W3:Y:S01]  /*33340*/  LDL R8, [R1+0x2208] ;  /* 0x0022080001087983 */ /* 0x000ee20000100800 */
[----:B------:R-:W-:-:S03]  /*33350*/  @P1 IMAD.MOV.U32 R4, RZ, RZ, R0 ;  /* 0x000000ffff041224 */ /* 0x000fc600078e0000 */
[----:B------:R0:W3:Y:S04]  /*33360*/  @P1 LDG.E.U8 R3, desc[UR32][R6.64] ;  /* 0x0000002006031981 */ /* 0x0000e8000c1e1100 */
[----:B------:R1:W3:Y:S01]  /*33370*/  @P1 LDG.E.U8 R2, desc[UR32][R4.64] ;  /* 0x0000002004021981 */ /* 0x0002e2000c1e1100 */
[----:B0-----:R-:W-:Y:S01]  /*33380*/  @P2 IMAD.MOV.U32 R7, RZ, RZ, R12 ;  /* 0x000000ffff072224 */ /* 0x001fe200078e000c */
[----:B-1----:R-:W-:Y:S02]  /*33390*/  PRMT R4, RZ, 0x7610, R4 ;  /* 0x00007610ff047816 */ /* 0x002fe40000000004 */
[----:B------:R-:W-:Y:S01]  /*333a0*/  PRMT R5, RZ, 0x7610, R5 ;  /* 0x00007610ff057816 */ /* 0x000fe20000000005 */
[----:B----4-:R-:W-:Y:S04]  /*333b0*/  STL [R1+0x331c], R16 ;  /* 0x00331c1001007387 */ /* 0x010fe80000100800 */
[----:B------:R-:W4:Y:S04]  /*333c0*/  LDL R11, [R1+0x21fc] ;  /* 0x0021fc00010b7983 */ /* 0x000f280000100800 */
[----:B------:R-:W4:Y:S01]  /*333d0*/  LDL R0, [R1+0x2200] ;  /* 0x0022000001007983 */ /* 0x000f220000100800 */
[----:B--2---:R-:W-:-:S05]  /*333e0*/  @P2 IMAD.MOV.U32 R6, RZ, RZ, R10 ;  /* 0x000000ffff062224 */ /* 0x004fca00078e000a */
[----:B------:R0:W2:Y:S04]  /*333f0*/  @P2 LDG.E.U8 R4, desc[UR32][R6.64] ;  /* 0x0000002006042981 */ /* 0x0000a8000c1e1100 */
[----:B---3--:R4:W3:Y:S04]  /*33400*/  @P2 LDG.E.U8 R5, desc[UR32][R8.64] ;  /* 0x0000002008052981 */ /* 0x0088e8000c1e1100 */
[----:B------:R1:W-:Y:S04]  /*33410*/  STL [R1+0x3320], R2 ;  /* 0x0033200201007387 */ /* 0x0003e80000100800 */
[----:B------:R-:W-:Y:S04]  /*33420*/  STL [R1+0x3324], R3 ;  /* 0x0033240301007387 */ /* 0x000fe80000100800 */
[----:B------:R-:W3:Y:S04]  /*33430*/  LDL R10, [R1+0x21f4] ;  /* 0x0021f400010a7983 */ /* 0x000ee80000100800 */
[----:B-1----:R-:W3:Y:S01]  /*33440*/  LDL R2, [R1+0x21f8] ;  /* 0x0021f80001027983 */ /* 0x002ee20000100800 */
[----:B0-----:R-:W-:-:S02]  /*33450*/  PRMT R6, RZ, 0x7610, R6 ;  /* 0x00007610ff067816 */ /* 0x001fc40000000006 */
[----:B------:R-:W-:Y:S01]  /*33460*/  PRMT R7, RZ, 0x7610, R7 ;  /* 0x00007610ff077816 */ /* 0x000fe20000000007 */
[----:B----4-:R-:W-:Y:S02]  /*33470*/  @P2 IMAD.MOV.U32 R9, RZ, RZ, R11 ;  /* 0x000000ffff092224 */ /* 0x010fe400078e000b */
[----:B------:R-:W-:-:S05]  /*33480*/  @P2 IMAD.MOV.U32 R8, RZ, RZ, R0 ;  /* 0x000000ffff082224 */ /* 0x000fca00078e0000 */
[----:B------:R0:W4:Y:S04]  /*33490*/  @P2 LDG.E.U8 R6, desc[UR32][R8.64] ;  /* 0x0000002008062981 */ /* 0x000128000c1e1100 */
[----:B--2---:R1:W-:Y:S04]  /*334a0*/  STL [R1+0x32f8], R4 ;  /* 0x0032f80401007387 */ /* 0x0043e80000100800 */
[----:B------:R-:W2:Y:S04]  /*334b0*/  LDL R14, [R1+0x21ec] ;  /* 0x0021ec00010e7983 */ /* 0x000ea80000100800 */
[----:B-1----:R-:W2:Y:S04]  /*334c0*/  LDL R4, [R1+0x21f0] ;  /* 0x0021f00001047983 */ /* 0x002ea80000100800 */
[----:B---3--:R-:W-:Y:S04]  /*334d0*/  STL [R1+0x32fc], R5 ;  /* 0x0032fc0501007387 */ /* 0x008fe80000100800 */
[----:B------:R-:W3:Y:S04]  /*334e0*/  LDL R13, [R1+0x21e4] ;  /* 0x0021e400010d7983 */ /* 0x000ee80000100800 */
[----:B------:R-:W3:Y:S01]  /*334f0*/  LDL R12, [R1+0x21e8] ;  /* 0x0021e800010c7983 */ /* 0x000ee20000100800 */
[----:B------:R-:W-:Y:S01]  /*33500*/  @P2 IMAD.MOV.U32 R11, RZ, RZ, R10 ;  /* 0x000000ffff0b2224 */ /* 0x000fe200078e000a */
[----:B0-----:R-:W-:-:S02]  /*33510*/  PRMT R8, RZ, 0x7610, R8 ;  /* 0x00007610ff087816 */ /* 0x001fc40000000008 */
[----:B------:R-:W-:Y:S01]  /*33520*/  PRMT R9, RZ, 0x7610, R9 ;  /* 0x00007610ff097816 */ /* 0x000fe20000000009 */
[----:B------:R-:W3:Y:S04]  /*33530*/  LDL R3, [R1+0x21dc] ;  /* 0x0021dc0001037983 */ /* 0x000ee80000100800 */
[----:B------:R-:W3:Y:S01]  /*33540*/  LDL R0, [R1+0x21e0] ;  /* 0x0021e00001007983 */ /* 0x000ee20000100800 */
[----:B------:R-:W-:-:S05]  /*33550*/  @P2 IMAD.MOV.U32 R10, RZ, RZ, R2 ;  /* 0x000000ffff0a2224 */ /* 0x000fca00078e0002 */
[----:B------:R2:W3:Y:S04]  /*33560*/  @P2 LDG.E.U8 R7, desc[UR32][R10.64] ;  /* 0x000000200a072981 */ /* 0x0004e8000c1e1100 */
[----:B----4-:R0:W-:Y:S04]  /*33570*/  STL [R1+0x3300], R6 ;  /* 0x0033000601007387 */ /* 0x0101e80000100800 */
[----:B------:R-:W4:Y:S04]  /*33580*/  LDL R2, [R1+0x21d8] ;  /* 0x0021d80001027983 */ /* 0x000f280000100800 */
[----:B0-----:R-:W4:Y:S01]  /*33590*/  LDL R6, [R1+0x21d4] ;  /* 0x0021d40001067983 */ /* 0x001f220000100800 */
[----:B--2---:R-:W-:-:S02]  /*335a0*/  @P3 IMAD.MOV.U32 R11, RZ, RZ, R14 ;  /* 0x000000ffff0b3224 */ /* 0x004fc400078e000e */
[----:B------:R-:W-:Y:S01]  /*335b0*/  @P3 IMAD.MOV.U32 R10, RZ, RZ, R4 ;  /* 0x000000ffff0a3224 */ /* 0x000fe200078e0004 */
[----:B---3--:R-:W2:Y:S04]  /*335c0*/  @P3 LDG.E.U8 R9, desc[UR32][R12.64] ;  /* 0x000000200c093981 */ /* 0x008ea8000c1e1100 */
[----:B------:R0:W3:Y:S04]  /*335d0*/  @P3 LDG.E.U8 R8, desc[UR32][R10.64] ;  /* 0x000000200a083981 */ /* 0x0000e8000c1e1100 */
[----:B------:R-:W-:Y:S04]  /*335e0*/  STL [R1+0x3304], R7 ;  /* 0x0033040701007387 */ /* 0x000fe80000100800 */
[----:B------:R-:W2:Y:S04]  /*335f0*/  LDL R5, [R1+0x21cc] ;  /* 0x0021cc0001057983 */ /* 0x000ea80000100800 */
[----:B------:R-:W2:Y:S01]  /*33600*/  LDL R4, [R1+0x21d0] ;  /* 0x0021d00001047983 */ /* 0x000ea20000100800 */
[----:B0-----:R-:W-:Y:S01]  /*33610*/  PRMT R10, RZ, 0x7610, R10 ;  /* 0x00007610ff0a7816 */ /* 0x001fe2000000000a */
[----:B------:R-:W-:-:S02]  /*33620*/  @P3 IMAD.MOV.U32 R12, RZ, RZ, R0 ;  /* 0x000000ffff0c3224 */ /* 0x000fc400078e0000 */
[----:B------:R-:W-:-:S05]  /*33630*/  @P3 IMAD.MOV.U32 R13, RZ, RZ, R3 ;  /* 0x000000ffff0d3224 */ /* 0x000fca00078e0003 */
[----:B------:R0:W2:Y:S01]  /*33640*/  @P3 LDG.E.U8 R10, desc[UR32][R12.64] ;  /* 0x000000200c0a3981 */ /* 0x0000a2000c1e1100 */
[----:B------:R-:W-:Y:S02]  /*33650*/  PRMT R11, RZ, 0x7610, R11 ;  /* 0x00007610ff0b7816 */ /* 0x000fe4000000000b */
[----:B0-----:R-:W-:Y:S01]  /*33660*/  PRMT R12, RZ, 0x7610, R12 ;  /* 0x00007610ff0c7816 */ /* 0x001fe2000000000c */
[----:B----4-:R-:W-:Y:S02]  /*33670*/  @P3 IMAD.MOV.U32 R14, RZ, RZ, R2 ;  /* 0x000000ffff0e3224 */ /* 0x010fe400078e0002 */
[----:B------:R-:W-:-:S05]  /*33680*/  @P3 IMAD.MOV.U32 R15, RZ, RZ, R6 ;  /* 0x000000ffff0f3224 */ /* 0x000fca00078e0006 */
[----:B------:R0:W4:Y:S04]  /*33690*/  @P3 LDG.E.U8 R11, desc[UR32][R14.64] ;  /* 0x000000200e0b3981 */ /* 0x000128000c1e1100 */
[----:B---3--:R-:W-:Y:S04]  /*336a0*/  STL [R1+0x32cc], R8 ;  /* 0x0032cc0801007387 */ /* 0x008fe80000100800 */
[----:B--2---:R-:W-:Y:S04]  /*336b0*/  STL [R1+0x32d0], R9 ;  /* 0x0032d00901007387 */ /* 0x004fe80000100800 */
[----:B------:R-:W2:Y:S04]  /*336c0*/  LDL R3, [R1+0x21c4] ;  /* 0x0021c40001037983 */ /* 0x000ea80000100800 */
[----:B------:R-:W3:Y:S01]  /*336d0*/  LDL R0, [R1+0x21c8] ;  /* 0x0021c80001007983 */ /* 0x000ee20000100800 */
[----:B0-----:R-:W-:-:S02]  /*336e0*/  @P4 IMAD.MOV.U32 R15, RZ, RZ, R5 ;  /* 0x000000ffff0f4224 */ /* 0x001fc400078e0005 */
[----:B------:R-:W-:-:S05]  /*336f0*/  @P4 IMAD.MOV.U32 R14, RZ, RZ, R4 ;  /* 0x000000ffff0e4224 */ /* 0x000fca00078e0004 */
[----:B------:R2:W3:Y:S01]  /*33700*/  @P4 LDG.E.U8 R12, desc[UR32][R14.64] ;  /* 0x000000200e0c4981 */ /* 0x0004e2000c1e1100 */
[----:B------:R-:W-:-:S03]  /*33710*/  PRMT R13, RZ, 0x7610, R13 ;  /* 0x00007610ff0d7816 */ /* 0x000fc6000000000d */
[----:B------:R0:W-:Y:S04]  /*33720*/  STL [R1+0x32d4], R10 ;  /* 0x0032d40a01007387 */ /* 0x0001e80000100800 */
[----:B------:R-:W3:Y:S04]  /*33730*/  LDL R2, [R1+0x21c0] ;  /* 0x0021c00001027983 */ /* 0x000ee80000100800 */
[----:B------:R-:W3:Y:S04]  /*33740*/  LDL R16, [R1+0x21bc] ;  /* 0x0021bc0001107983 */ /* 0x000ee80000100800 */
[----:B----4-:R-:W-:Y:S04]  /*33750*/  STL [R1+0x32d8], R11 ;  /* 0x0032d80b01007387 */ /* 0x010fe80000100800 */
[----:B0-----:R-:W4:Y:S04]  /*33760*/  LDL R10, [R1+0x21b4] ;  /* 0x0021b400010a7983 */ /* 0x001f280000100800 */
[----:B------:R-:W4:Y:S04]  /*33770*/  LDL R9, [R1+0x21b8] ;  /* 0x0021b80001097983 */ /* 0x000f280000100800 */
[----:B------:R-:W4:Y:S04]  /*33780*/  LDL R8, [R1+0x21ac] ;  /* 0x0021ac0001087983 */ /* 0x000f280000100800 */
[----:B------:R-:W4:Y:S01]  /*33790*/  LDL R7, [R1+0x21b0] ;  /* 0x0021b00001077983 */ /* 0x000f220000100800 */
[----:B--2---:R-:W-:-:S02]  /*337a0*/  @P4 IMAD.MOV.U32 R15, RZ, RZ, R3 ;  /* 0x000000ffff0f4224 */ /* 0x004fc400078e0003 */
[----:B---3--:R-:W-:-:S05]  /*337b0*/  @P4 IMAD.MOV.U32 R14, RZ, RZ, R0 ;  /* 0x000000ffff0e4224 */ /* 0x008fca00078e0000 */
[----:B------:R0:W2:Y:S04]  /*337c0*/  @P4 LDG.E.U8 R13, desc[UR32][R14.64] ;  /* 0x000000200e0d4981 */ /* 0x0000a8000c1e1100 */
[----:B------:R1:W-:Y:S04]  /*337d0*/  STL [R1+0x32a4], R12 ;  /* 0x0032a40c01007387 */ /* 0x0003e80000100800 */
[----:B------:R-:W3:Y:S04]  /*337e0*/  LDL R6, [R1+0x21a4] ;  /* 0x0021a40001067983 */ /* 0x000ee80000100800 */
[----:B------:R-:W3:Y:S04]  /*337f0*/  LDL R5, [R1+0x21a8] ;  /* 0x0021a80001057983 */ /* 0x000ee80000100800 */
[----:B------:R-:W3:Y:S04]  /*33800*/  LDL R4, [R1+0x219c] ;  /* 0x00219c0001047983 */ /* 0x000ee80000100800 */
[----:B------:R-:W3:Y:S04]  /*33810*/  LDL R3, [R1+0x21a0] ;  /* 0x0021a00001037983 */ /* 0x000ee80000100800 */
[----:B------:R-:W3:Y:S01]  /*33820*/  LDL R0, [R1+0x2198] ;  /* 0x0021980001007983 */ /* 0x000ee20000100800 */
[----:B0-----:R-:W-:Y:S01]  /*33830*/  @P4 IMAD.MOV.U32 R14, RZ, RZ, R2 ;  /* 0x000000ffff0e4224 */ /* 0x001fe200078e0002 */
[----:B------:R-:W-:Y:S01]  /*33840*/  PRMT R17, RZ, 0x7610, R17 ;  /* 0x00007610ff117816 */ /* 0x000fe20000000011 */
[----:B------:R-:W-:Y:S01]  /*33850*/  @P4 IMAD.MOV.U32 R15, RZ, RZ, R16 ;  /* 0x000000ffff0f4224 */ /* 0x000fe200078e0010 */
[----:B------:R-:W-:-:S04]  /*33860*/  PRMT R19, RZ, 0x7610, R19 ;  /* 0x00007610ff137816 */ /* 0x000fc80000000013 */
[----:B------:R4:W3:Y:S01]  /*33870*/  @P4 LDG.E.U8 R17, desc[UR32][R14.64] ;  /* 0x000000200e114981 */ /* 0x0008e2000c1e1100 */
[----:B------:R-:W-:Y:S02]  /*33880*/  PRMT R21, RZ, 0x7610, R21 ;  /* 0x00007610ff157816 */ /* 0x000fe40000000015 */
[----:B------:R-:W-:Y:S02]  /*33890*/  PRMT R23, RZ, 0x7610, R23 ;  /* 0x00007610ff177816 */ /* 0x000fe40000000017 */
[----:B------:R-:W-:Y:S01]  /*338a0*/  PRMT R24, RZ, 0x7610, R24 ;  /* 0x00007610ff187816 */ /* 0x000fe20000000018 */
[----:B----4-:R-:W-:Y:S02]  /*338b0*/  @P4 IMAD.MOV.U32 R15, RZ, RZ, R10 ;  /* 0x000000ffff0f4224 */ /* 0x010fe400078e000a */
[----:B------:R-:W-:-:S05]  /*338c0*/  @P4 IMAD.MOV.U32 R14, RZ, RZ, R9 ;  /* 0x000000ffff0e4224 */ /* 0x000fca00078e0009 */
[----:B------:R0:W4:Y:S02]  /*338d0*/  @P4 LDG.E.U8 R19, desc[UR32][R14.64] ;  /* 0x000000200e134981 */ /* 0x000124000c1e1100 */
[----:B0-----:R-:W-:Y:S02]  /*338e0*/  @P5 IMAD.MOV.U32 R14, RZ, RZ, R7 ;  /* 0x000000ffff0e5224 */ /* 0x001fe400078e0007 */
[----:B------:R-:W-:-:S05]  /*338f0*/  @P5 IMAD.MOV.U32 R15, RZ, RZ, R8 ;  /* 0x000000ffff0f5224 */ /* 0x000fca00078e0008 */
[----:B------:R3:W4:Y:S04]  /*33900*/  @P5 LDG.E.U8 R21, desc[UR32][R14.64] ;  /* 0x000000200e155981 */ /* 0x000728000c1e1100 */
[----:B--2---:R-:W-:Y:S04]  /*33910*/  STL [R1+0x32a8], R13 ;  /* 0x0032a80d01007387 */ /* 0x004fe80000100800 */
[----:B------:R-:W2:Y:S01]  /*33920*/  LDL R2, [R1+0x2194] ;  /* 0x0021940001027983 */ /* 0x000ea20000100800 */
[----:B---3--:R-:W-:Y:S02]  /*33930*/  @P5 IMAD.MOV.U32 R15, RZ, RZ, R6 ;  /* 0x000000ffff0f5224 */ /* 0x008fe400078e0006 */
[----:B------:R-:W-:-:S05]  /*33940*/  @P5 IMAD.MOV.U32 R14, RZ, RZ, R5 ;  /* 0x000000ffff0e5224 */ /* 0x000fca00078e0005 */
[----:B------:R0:W3:Y:S02]  /*33950*/  @P5 LDG.E.U8 R23, desc[UR32][R14.64] ;  /* 0x000000200e175981 */ /* 0x0000e4000c1e1100 */
[----:B0-----:R-:W-:Y:S02]  /*33960*/  @P5 IMAD.MOV.U32 R14, RZ, RZ, R3 ;  /* 0x000000ffff0e5224 */ /* 0x001fe400078e0003 */
[----:B------:R-:W-:-:S05]  /*33970*/  @P5 IMAD.MOV.U32 R15, RZ, RZ, R4 ;  /* 0x000000ffff0f5224 */ /* 0x000fca00078e0004 */
[----:B------:R0:W3:Y:S01]  /*33980*/  @P5 LDG.E.U8 R24, desc[UR32][R14.64] ;  /* 0x000000200e185981 */ /* 0x0000e2000c1e1100 */
[----:B------:R-:W-:Y:S01]  /*33990*/  PRMT R25, RZ, 0x7610, R25 ;  /* 0x00007610ff197816 */ /* 0x000fe20000000019 */
[----:B0-----:R-:W-:Y:S02]  /*339a0*/  @P5 IMAD.MOV.U32 R14, RZ, RZ, R0 ;  /* 0x000000ffff0e5224 */ /* 0x001fe400078e0000 */
[----:B------:R-:W-:Y:S04]  /*339b0*/  STL [R1+0x32ac], R17 ;  /* 0x0032ac1101007387 */ /* 0x000fe80000100800 */
[----:B----4-:R-:W-:Y:S04]  /*339c0*/  STL [R1+0x32b0], R19 ;  /* 0x0032b01301007387 */ /* 0x010fe80000100800 */
[----:B------:R-:W-:Y:S01]  /*339d0*/  STL [R1+0x3234], R21 ;  /* 0x0032341501007387 */ /* 0x000fe20000100800 */
[----:B--2---:R-:W-:-:S05]  /*339e0*/  @P5 IMAD.MOV.U32 R15, RZ, RZ, R2 ;  /* 0x000000ffff0f5224 */ /* 0x004fca00078e0002 */
[----:B------:R-:W2:Y:S01]  /*339f0*/  @P5 LDG.E.U8 R25, desc[UR32][R14.64] ;  /* 0x000000200e195981 */ /* 0x000ea2000c1e1100 */
[----:B-1----:R-:W0:Y:S01]  /*33a00*/  S2R R12, SR_TID.X ;  /* 0x00000000000c7919 */ /* 0x002e220000002100 */
[----:B------:R-:W-:Y:S06]  /*33a10*/  BAR.SYNC.DEFER_BLOCKING 0x0 ;  /* 0x0000000000007b1d */ /* 0x000fec0000010000 */
[----:B---3--:R-:W-:Y:S04]  /*33a20*/  STL [R1+0x3238], R23 ;  /* 0x0032381701007387 */ /* 0x008fe80000100800 */
[----:B------:R-:W-:Y:S04]  /*33a30*/  STL [R1+0x323c], R24 ;  /* 0x00323c1801007387 */ /* 0x000fe80000100800 */
[----:B------:R-:W3:Y:S04]  /*33a40*/  LDL.LU R27, [R1+0xfd0] ;  /* 0x000fd000011b7983 */ /* 0x000ee80000300800 */
[----:B------:R-:W4:Y:S04]  /*33a50*/  LDL.LU R28, [R1+0xfcc] ;  /* 0x000fcc00011c7983 */ /* 0x000f280000300800 */
[----:B------:R-:W4:Y:S01]  /*33a60*/  LDL.LU R29, [R1+0xfc8] ;  /* 0x000fc800011d7983 */ /* 0x000f220000300800 */
[----:B0-----:R-:W-:-:S03]  /*33a70*/  LOP3.LUT R0, R12, 0x3f, RZ, 0xc0, !PT ;  /* 0x0000003f0c007812 */ /* 0x001fc600078ec0ff */
[----:B--2---:R-:W-:Y:S04]  /*33a80*/  STL [R1+0x3240], R25 ;  /* 0x0032401901007387 */ /* 0x004fe80000100800 */
        /* <DEDUP_REMOVED lines=109> */
[----:B---3--:R-:W-:Y:S04]  /*34160*/  STS.U8 [R0+UR4], R27 ;  /* 0x0000001b00007988 */ /* 0x008fe80008000004 */
[----:B------:R-:W-:Y:S04]  /*34170*/  STL [R1+0x3248], R15 ;  /* 0x0032480f01007387 */ /* 0x000fe80000100800 */
[----:B----4-:R0:W-:Y:S04]  /*34180*/  STS.U8 [R0+UR4+0x40], R28 ;  /* 0x0000401c00007988 */ /* 0x0101e80008000004 */
[----:B0-----:R-:W2:Y:S04]  /*34190*/  LDL.LU R28, [R1+0xfc4] ;  /* 0x000fc400011c7983 */ /* 0x001ea80000300800 */
[----:B------:R-:W3:Y:S04]  /*341a0*/  LDL.LU R15, [R1+0xf2c] ;  /* 0x000f2c00010f7983 */ /* 0x000ee80000300800 */
[----:B------:R-:W-:Y:S04]  /*341b0*/  STS.U8 [R0+UR4+0x80], R29 ;  /* 0x0000801d00007988 */ /* 0x000fe80008000004 */
[----:B---3--:R0:W-:Y:S04]  /*341c0*/  STL [R1+0x3370], R15 ;  /* 0x0033700f01007387 */ /* 0x0081e80000100800 */
[----:B0-----:R-:W3:Y:S04]  /*341d0*/  LDL.LU R15, [R1+0xf30] ;  /* 0x000f3000010f7983 */ /* 0x001ee80000300800 */
[----:B------:R-:W4:Y:S04]  /*341e0*/  LDL.LU R12, [R1+0xf28] ;  /* 0x000f2800010c7983 */ /* 0x000f280000300800 */
        /* <DEDUP_REMOVED lines=25> */
[----:B--2---:R0:W-:Y:S04]  /*34380*/  STS.U8 [R0+UR4+0xc0], R28 ;  /* 0x0000c01c00007988 */ /* 0x0041e80008000004 */
[----:B0-----:R-:W2:Y:S04]  /*34390*/  LDL.LU R28, [R1+0x394] ;  /* 0x00039400011c7983 */ /* 0x001ea80000300800 */
[----:B---3--:R0:W-:Y:S04]  /*343a0*/  STS.U8 [R0+UR4+0x840], R15 ;  /* 0x0008400f00007988 */ /* 0x0081e80008000004 */
[----:B0-----:R-:W3:Y:S04]  /*343b0*/  LDL.LU R15, [R1+0x3370] ;  /* 0x00337000010f7983 */ /* 0x001ee80000300800 */
[----:B---3--:R-:W-:Y:S04]  /*343c0*/  STS.U8 [R0+UR4+0x800], R15 ;  /* 0x0008000f00007988 */ /* 0x008fe80008000004 */
[----:B----4-:R-:W-:Y:S04]  /*343d0*/  STS.U8 [R0+UR4+0x8c0], R12 ;  /* 0x0008c00c00007988 */ /* 0x010fe80008000004 */
[----:B------:R-:W-:Y:S04]  /*343e0*/  STS.U8 [R0+UR4+0x880], R14 ;  /* 0x0008800e00007988 */ /* 0x000fe80008000004 */
        /* <DEDUP_REMOVED lines=17> */
[----:B------:R0:W-:Y:S04]  /*34500*/  STS.U8 [R0+UR4+0x3040], R27 ;  /* 0x0030401b00007988 */ /* 0x0001e80008000004 */
[----:B------:R-:W-:Y:S04]  /*34510*/  STS.U8 [R0+UR4+0x3080], R16 ;  /* 0x0030801000007988 */ /* 0x000fe80008000004 */
[----:B------:R-:W-:Y:S04]  /*34520*/  STS.U8 [R0+UR4+0x30c0], R18 ;  /* 0x0030c01200007988 */ /* 0x000fe80008000004 */
[----:B------:R-:W-:Y:S04]  /*34530*/  STS.U8 [R0+UR4+0x3840], R20 ;  /* 0x0038401400007988 */ /* 0x000fe80008000004 */
[----:B------:R-:W-:Y:S04]  /*34540*/  STS.U8 [R0+UR4+0x3800], R22 ;  /* 0x0038001600007988 */ /* 0x000fe80008000004 */
[----:B------:R-:W-:Y:S04]  /*34550*/  STS.U8 [R0+UR4+0x38c0], R26 ;  /* 0x0038c01a00007988 */ /* 0x000fe80008000004 */
[----:B------:R1:W-:Y:S04]  /*34560*/  STS.U8 [R0+UR4+0x3880], R29 ;  /* 0x0038801d00007988 */ /* 0x0003e80008000004 */
[----:B0-----:R-:W3:Y:S04]  /*34570*/  LDL.LU R27, [R1+0x390] ;  /* 0x00039000011b7983 */ /* 0x001ee80000300800 */
[----:B-1----:R-:W4:Y:S04]  /*34580*/  LDL.LU R29, [R1+0x38c] ;  /* 0x00038c00011d7983 */ /* 0x002f280000300800 */
[----:B------:R-:W3:Y:S04]  /*34590*/  LDL.LU R15, [R1+0x314] ;  /* 0x00031400010f7983 */ /* 0x000ee80000300800 */
[----:B--2---:R-:W-:Y:S04]  /*345a0*/  STS.U8 [R0+UR4+0x4000], R28 ;  /* 0x0040001c00007988 */ /* 0x004fe80008000004 */
[----:B---3--:R0:W-:Y:S04]  /*345b0*/  STL [R1+0x336c], R15 ;  /* 0x00336c0f01007387 */ /* 0x0081e80000100800 */
[----:B0-----:R-:W2:Y:S04]  /*345c0*/  LDL.LU R15, [R1+0x388] ;  /* 0x00038800010f7983 */ /* 0x001ea80000300800 */
[----:B------:R-:W3:Y:S04]  /*345d0*/  LDL.LU R12, [R1+0x310] ;  /* 0x00031000010c7983 */ /* 0x000ee80000300800 */
        /* <DEDUP_REMOVED lines=23> */
[----:B------:R0:W-:Y:S04]  /*34750*/  STS.U8 [R0+UR4+0x4040], R27 ;  /* 0x0040401b00007988 */ /* 0x0001e80008000004 */
[----:B------:R-:W3:Y:S04]  /*34760*/  LDL.LU R26, [R1+0x10] ;  /* 0x00001000011a7983 */ /* 0x000ee80000300800 */
[----:B----4-:R1:W-:Y:S04]  /*34770*/  STS.U8 [R0+UR4+0x4080], R29 ;  /* 0x0040801d00007988 */ /* 0x0103e80008000004 */
[----:B0-----:R-:W4:Y:S04]  /*34780*/  LDL.LU R27, [R1+0xc] ;  /* 0x00000c00011b7983 */ /* 0x001f280000300800 */
[----:B-1----:R-:W4:Y:S04]  /*34790*/  LDL.LU R29, [R1+0x8] ;  /* 0x00000800011d7983 */ /* 0x002f280000300800 */
[----:B--2---:R0:W-:Y:S04]  /*347a0*/  STS.U8 [R0+UR4+0x40c0], R15 ;  /* 0x0040c00f00007988 */ /* 0x0041e80008000004 */
[----:B0-----:R-:W2:Y:S04]  /*347b0*/  LDL.LU R15, [R1+0x336c] ;  /* 0x00336c00010f7983 */ /* 0x001ea80000300800 */
[----:B--2---:R-:W-:Y:S04]  /*347c0*/  STS.U8 [R0+UR4+0x4840], R15 ;  /* 0x0048400f00007988 */ /* 0x004fe80008000004 */
[----:B---3--:R-:W-:Y:S04]  /*347d0*/  STS.U8 [R0+UR4+0x4800], R12 ;  /* 0x0048000c00007988 */ /* 0x008fe80008000004 */
        /* <DEDUP_REMOVED lines=17> */
[----:B------:R0:W-:Y:S02]  /*348f0*/  STS.U8 [R0+UR4+0x6880], R28 ;  /* 0x0068801c00007988 */ /* 0x0001e40008000004 */
[----:B0-----:R-:W0:Y:S02]  /*34900*/  S2R R28, SR_TID.X ;  /* 0x00000000001c7919 */ /* 0x001e240000002100 */
[----:B------:R1:W-:Y:S04]  /*34910*/  STS.U8 [R0+UR4+0x7000], R2 ;  /* 0x0070000200007988 */ /* 0x0003e80008000004 */
[----:B------:R-:W-:Y:S04]  /*34920*/  STS.U8 [R0+UR4+0x7040], R16 ;  /* 0x0070401000007988 */ /* 0x000fe80008000004 */
[----:B------:R-:W-:Y:S04]  /*34930*/  STS.U8 [R0+UR4+0x7080], R18 ;  /* 0x0070801200007988 */ /* 0x000fe80008000004 */
[----:B------:R-:W-:Y:S04]  /*34940*/  STS.U8 [R0+UR4+0x70c0], R20 ;  /* 0x0070c01400007988 */ /* 0x000fe80008000004 */
[----:B------:R-:W-:Y:S04]  /*34950*/  STS.U8 [R0+UR4+0x7840], R22 ;  /* 0x0078401600007988 */ /* 0x000fe80008000004 */
[----:B------:R-:W-:Y:S04]  /*34960*/  STS.U8 [R0+UR4+0x7800], R26 ;  /* 0x0078001a00007988 */ /* 0x000fe80008000004 */
[----:B----4-:R-:W-:Y:S04]  /*34970*/  STS.U8 [R0+UR4+0x78c0], R27 ;  /* 0x0078c01b00007988 */ /* 0x010fe80008000004 */
[----:B------:R2:W-:Y:S01]  /*34980*/  STS.U8 [R0+UR4+0x7880], R29 ;  /* 0x0078801d00007988 */ /* 0x0005e20008000004 */
[----:B0-----:R-:W-:-:S04]  /*34990*/  LOP3.LUT R28, R28, 0x3f, RZ, 0xc0, !PT ;  /* 0x0000003f1c1c7812 */ /* 0x001fc800078ec0ff */
[----:B-1----:R-:W-:Y:S02]  /*349a0*/  LOP3.LUT R2, R28, 0x8, RZ, 0x3c, !PT ;  /* 0x000000081c027812 */ /* 0x002fe400078e3cff */
[----:B------:R-:W3:Y:S04]  /*349b0*/  LDL.LU R28, [R1+0xfc0] ;  /* 0x000fc000011c7983 */ /* 0x000ee80000300800 */
[----:B--2---:R-:W2:Y:S04]  /*349c0*/  LDL.LU R29, [R1+0xfbc] ;  /* 0x000fbc00011d7983 */ /* 0x004ea80000300800 */
[----:B------:R-:W4:Y:S04]  /*349d0*/  LDL.LU R15, [R1+0xf20] ;  /* 0x000f2000010f7983 */ /* 0x000f280000300800 */
[----:B----4-:R0:W-:Y:S04]  /*349e0*/  STL [R1+0x3368], R15 ;  /* 0x0033680f01007387 */ /* 0x0101e80000100800 */
[----:B0-----:R-:W4:Y:S04]  /*349f0*/  LDL.LU R15, [R1+0xfb8] ;  /* 0x000fb800010f7983 */ /* 0x001f280000300800 */
        /* <DEDUP_REMOVED lines=22> */
[----:B------:R0:W-:Y:S04]  /*34b60*/  STL [R1+0x32e0], R0 ;  /* 0x0032e00001007387 */ /* 0x0001e80000100800 */
[----:B---3--:R1:W-:Y:S04]  /*34b70*/  STS.U8 [R2+UR4+0x100], R28 ;  /* 0x0001001c02007988 */ /* 0x0083e80008000004 */
[----:B--2---:R2:W-:Y:S04]  /*34b80*/  STS.U8 [R2+UR4+0x140], R29 ;  /* 0x0001401d02007988 */ /* 0x0045e80008000004 */
[----:B0-----:R-:W3:Y:S04]  /*34b90*/  LDL.LU R0, [R1+0xfb4] ;  /* 0x000fb40001007983 */ /* 0x001ee80000300800 */
[----:B------:R-:W3:Y:S04]  /*34ba0*/  LDL.LU R26, [R1+0xb18] ;  /* 0x000b1800011a7983 */ /* 0x000ee80000300800 */
[----:B------:R-:W3:Y:S04]  /*34bb0*/  LDL.LU R27, [R1+0x4e4] ;  /* 0x0004e400011b7983 */ /* 0x000ee80000300800 */
[----:B-1----:R-:W3:Y:S04]  /*34bc0*/  LDL.LU R28, [R1+0x4e0] ;  /* 0x0004e000011c7983 */ /* 0x002ee80000300800 */
[----:B--2---:R-:W2:Y:S04]  /*34bd0*/  LDL.LU R29, [R1+0x4dc] ;  /* 0x0004dc00011d7983 */ /* 0x004ea80000300800 */
[----:B----4-:R0:W-:Y:S04]  /*34be0*/  STS.U8 [R2+UR4+0x180], R15 ;  /* 0x0001800f02007988 */ /* 0x0101e80008000004 */
[----:B0-----:R-:W4:Y:S04]  /*34bf0*/  LDL.LU R15, [R1+0x3368] ;  /* 0x00336800010f7983 */ /* 0x001f280000300800 */
        /* <DEDUP_REMOVED lines=24> */
[----:B------:R1:W-:Y:S04]  /*34d80*/  STS.U8 [R2+UR4+0x31c0], R26 ;  /* 0x0031c01a02007988 */ /* 0x0003e80008000004 */
[----:B------:R-:W-:Y:S04]  /*34d90*/  STS.U8 [R2+UR4+0x3940], R27 ;  /* 0x0039401b02007988 */ /* 0x000fe80008000004 */
[----:B------:R3:W-:Y:S04]  /*34da0*/  STS.U8 [R2+UR4+0x3900], R28 ;  /* 0x0039001c02007988 */ /* 0x0007e80008000004 */
[----:B0-----:R-:W4:Y:S04]  /*34db0*/  LDL.LU R22, [R1+0x4d8] ;  /* 0x0004d80001167983 */ /* 0x001f280000300800 */
[----:B-1----:R-:W4:Y:S04]  /*34dc0*/  LDL.LU R26, [R1+0x384] ;  /* 0x00038400011a7983 */ /* 0x002f280000300800 */
[----:B---3--:R-:W3:Y:S04]  /*34dd0*/  LDL.LU R28, [R1+0x37c] ;  /* 0x00037c00011c7983 */ /* 0x008ee80000300800 */
        /* <DEDUP_REMOVED lines=27> */
[----:B----4-:R0:W-:Y:S04]  /*34f90*/  STS.U8 [R2+UR4+0x3980], R22 ;  /* 0x0039801602007988 */ /* 0x0101e80008000004 */
[----:B------:R-:W4:Y:S04]  /*34fa0*/  LDL.LU R20, [R1+0x78] ;  /* 0x0000780001147983 */ /* 0x000f280000300800 */
[----:B------:R1:W-:Y:S04]  /*34fb0*/  STS.U8 [R2+UR4+0x4100], R26 ;  /* 0x0041001a02007988 */ /* 0x0003e80008000004 */
[----:B0-----:R-:W4:Y:S04]  /*34fc0*/  LDL.LU R22, [R1+0x4] ;  /* 0x0000040001167983 */ /* 0x001f280000300800 */
[----:B-1----:R-:W4:Y:S04]  /*34fd0*/  LDL.LU R26, [R1] ;  /* 0x00000000011a7983 */ /* 0x002f280000300800 */
[----:B--2---:R0:W-:Y:S04]  /*34fe0*/  STS.U8 [R2+UR4+0x4140], R28 ;  /* 0x0041401c02007988 */ /* 0x0041e80008000004 */
[----:B0-----:R-:W2:Y:S04]  /*34ff0*/  LDL.LU R28, [R1+0x3364] ;  /* 0x00336400011c7983 */ /* 0x001ea80000300800 */
[----:B--2---:R0:W-:Y:S04]  /*35000*/  STS.U8 [R2+UR4+0x4180], R28 ;  /* 0x0041801c02007988 */ /* 0x0041e80008000004 */
[----:B---3--:R1:W-:Y:S04]  /*35010*/  STS.U8 [R2+UR4+0x41c0], R29 ;  /* 0x0041c01d02007988 */ /* 0x0083e80008000004 */
[----:B------:R2:W-:Y:S04]  /*35020*/  STS.U8 [R2+UR4+0x4940], R0 ;  /* 0x0049400002007988 */ /* 0x0005e80008000004 */
[----:B0-----:R-:W3:Y:S04]  /*35030*/  LDL.LU R28, [R1+0x3360] ;  /* 0x00336000011c7983 */ /* 0x001ee80000300800 */
[----:B-1----:R-:W3:Y:S04]  /*35040*/  LDL.LU R29, [R1+0x335c] ;  /* 0x00335c00011d7983 */ /* 0x002ee80000300800 */
[----:B--2---:R-:W2:Y:S04]  /*35050*/  LDL.LU R0, [R1+0xf10] ;  /* 0x000f100001007983 */ /* 0x004ea80000300800 */
        /* <DEDUP_REMOVED lines=17> */
[----:B--2---:R0:W-:Y:S04]  /*35170*/  STL [R1+0x3354], R0 ;  /* 0x0033540001007387 */ /* 0x0041e80000100800 */
[----:B0-----:R-:W2:Y:S04]  /*35180*/  LDL.LU R0, [R1+0xfb0] ;  /* 0x000fb00001007983 */ /* 0x001ea80000300800 */
[----:B------:R-:W-:Y:S04]  /*35190*/  STS.U8 [R2+UR4+0x69c0], R4 ;  /* 0x0069c00402007988 */ /* 0x000fe80008000004 */
[----:B------:R-:W-:Y:S04]  /*351a0*/  STS.U8 [R2+UR4+0x6980], R3 ;  /* 0x0069800302007988 */ /* 0x000fe80008000004 */
[----:B------:R0:W-:Y:S02]  /*351b0*/  STS.U8 [R2+UR4+0x7100], R27 ;  /* 0x0071001b02007988 */ /* 0x0001e40008000004 */
[----:B0-----:R-:W0:Y:S02]  /*351c0*/  S2R R27, SR_TID.X ;  /* 0x00000000001b7919 */ /* 0x001e240000002100 */
[----:B------:R0:W-:Y:S04]  /*351d0*/  STS.U8 [R2+UR4+0x7140], R16 ;  /* 0x0071401002007988 */ /* 0x0001e80008000004 */
[----:B------:R1:W-:Y:S04]  /*351e0*/  STS.U8 [R2+UR4+0x7180], R18 ;  /* 0x0071801202007988 */ /* 0x0003e80008000004 */
[----:B----4-:R-:W-:Y:S04]  /*351f0*/  STS.U8 [R2+UR4+0x71c0], R20 ;  /* 0x0071c01402007988 */ /* 0x010fe80008000004 */
[----:B------:R-:W-:Y:S04]  /*35200*/  STS.U8 [R2+UR4+0x7940], R22 ;  /* 0x0079401602007988 */ /* 0x000fe80008000004 */
[----:B------:R4:W-:Y:S01]  /*35210*/  STS.U8 [R2+UR4+0x7900], R26 ;  /* 0x0079001a02007988 */ /* 0x0009e20008000004 */
[----:B0-----:R-:W-:-:S02]  /*35220*/  LOP3.LUT R16, R27, 0x3f, RZ, 0xc0, !PT ;  /* 0x0000003f1b107812 */ /* 0x001fc400078ec0ff */
[----:B------:R-:W-:Y:S02]  /*35230*/  LOP3.LUT R27, R27, 0x3f, RZ, 0xc0, !PT ;  /* 0x0000003f1b1b7812 */ /* 0x000fe400078ec0ff */
[----:B-1----:R-:W-:Y:S01]  /*35240*/  LOP3.LUT R18, R16, 0x10, RZ, 0x3c, !PT ;  /* 0x0000001010127812 */ /* 0x002fe200078e3cff */
[----:B--2---:R0:W-:Y:S04]  /*35250*/  STL [R1+0x3358], R0 ;  /* 0x0033580001007387 */ /* 0x0041e80000100800 */
[----:B------:R-:W2:Y:S04]  /*35260*/  LDL.LU R15, [R1+0xf0c] ;  /* 0x000f0c00010f7983 */ /* 0x000ea80000300800 */
        /* <DEDUP_REMOVED lines=18> */
[----:B----4-:R-:W4:Y:S04]  /*35390*/  LDL.LU R2, [R1+0xb14] ;  /* 0x000b140001027983 */ /* 0x010f280000300800 */
[----:B------:R-:W4:Y:S01]  /*353a0*/  LDL.LU R20, [R1+0xb10] ;  /* 0x000b100001147983 */ /* 0x000f220000300800 */
[----:B0-----:R-:W-:-:S03]  /*353b0*/  LOP3.LUT R0, R27, 0x8, RZ, 0x3c, !PT ;  /* 0x000000081b007812 */ /* 0x001fc600078e3cff */
[----:B------:R-:W4:Y:S04]  /*353c0*/  LDL.LU R22, [R1+0xb0c] ;  /* 0x000b0c0001167983 */ /* 0x000f280000300800 */
[----:B------:R-:W4:Y:S04]  /*353d0*/  LDL.LU R26, [R1+0xb08] ;  /* 0x000b0800011a7983 */ /* 0x000f280000300800 */
[----:B------:R-:W4:Y:S04]  /*353e0*/  LDL.LU R27, [R1+0x4d4] ;  /* 0x0004d400011b7983 */ /* 0x000f280000300800 */
[----:B------:R0:W-:Y:S04]  /*353f0*/  STL [R1+0x3344], R16 ;  /* 0x0033441001007387 */ /* 0x0001e80000100800 */
[----:B---3--:R-:W-:Y:S04]  /*35400*/  STS.U8 [R0+UR4+0x79c0], R29 ;  /* 0x0079c01d00007988 */ /* 0x008fe80008000004 */
[----:B------:R-:W-:Y:S04]  /*35410*/  STS.U8 [R0+UR4+0x7980], R28 ;  /* 0x0079801c00007988 */ /* 0x000fe80008000004 */
[----:B0-----:R-:W3:Y:S04]  /*35420*/  LDL.LU R16, [R1+0xfa4] ;  /* 0x000fa40001107983 */ /* 0x001ee80000300800 */
[----:B------:R0:W-:Y:S04]  /*35430*/  STL [R1+0x324c], R29 ;  /* 0x00324c1d01007387 */ /* 0x0001e80000100800 */
[----:B0-----:R-:W2:Y:S04]  /*35440*/  LDL.LU R29, [R1+0xfa8] ;  /* 0x000fa800011d7983 */ /* 0x001ea80000300800 */
[----:B------:R-:W4:Y:S04]  /*35450*/  LDL.LU R0, [R1+0x3358] ;  /* 0x0033580001007983 */ /* 0x000f280000300800 */
[----:B------:R0:W-:Y:S04]  /*35460*/  STL [R1+0x3250], R28 ;  /* 0x0032501c01007387 */ /* 0x0001e80000100800 */
[----:B0-----:R-:W3:Y:S04]  /*35470*/  LDL.LU R28, [R1+0xfac] ;  /* 0x000fac00011c7983 */ /* 0x001ee80000300800 */
[----:B----4-:R0:W-:Y:S04]  /*35480*/  STS.U8 [R18+UR4+0x200], R0 ;  /* 0x0002000012007988 */ /* 0x0101e80008000004 */
[----:B0-----:R-:W4:Y:S04]  /*35490*/  LDL.LU R0, [R1+0x3354] ;  /* 0x0033540001007983 */ /* 0x001f280000300800 */
[----:B---3--:R-:W-:Y:S04]  /*354a0*/  STS.U8 [R18+UR4+0x240], R28 ;  /* 0x0002401c12007988 */ /* 0x008fe80008000004 */
[----:B--2---:R-:W-:Y:S04]  /*354b0*/  STS.U8 [R18+UR4+0x280], R29 ;  /* 0x0002801d12007988 */ /* 0x004fe80008000004 */
[----:B------:R0:W-:Y:S04]  /*354c0*/  STS.U8 [R18+UR4+0x2c0], R16 ;  /* 0x0002c01012007988 */ /* 0x0001e80008000004 */
[----:B0-----:R-:W2:Y:S04]  /*354d0*/  LDL.LU R16, [R1+0x374] ;  /* 0x0003740001107983 */ /* 0x001ea80000300800 */
[----:B--2---:R0:W-:Y:S04]  /*354e0*/  STL [R1+0x3348], R16 ;  /* 0x0033481001007387 */ /* 0x0041e80000100800 */
[----:B0-----:R-:W2:Y:S04]  /*354f0*/  LDL.LU R16, [R1+0x3e8] ;  /* 0x0003e80001107983 */ /* 0x001ea80000300800 */
[----:B--2---:R0:W-:Y:S04]  /*35500*/  STL [R1+0x334c], R16 ;  /* 0x00334c1001007387 */ /* 0x0041e80000100800 */
[----:B0-----:R-:W2:Y:S04]  /*35510*/  LDL.LU R16, [R1+0x3ec] ;  /* 0x0003ec0001107983 */ /* 0x001ea80000300800 */
        /* <DEDUP_REMOVED lines=26> */
[----:B------:R-:W3:Y:S04]  /*356c0*/  LDL.LU R20, [R1+0x370] ;  /* 0x0003700001147983 */ /* 0x000ee80000300800 */
[----:B------:R-:W4:Y:S04]  /*356d0*/  LDL.LU R22, [R1+0x36c] ;  /* 0x00036c0001167983 */ /* 0x000f280000300800 */
[----:B------:R0:W-:Y:S04]  /*356e0*/  STS.U8 [R18+UR4+0x3a40], R27 ;  /* 0x003a401b12007988 */ /* 0x0001e80008000004 */
[----:B------:R-:W4:Y:S04]  /*356f0*/  LDL.LU R26, [R1+0x368] ;  /* 0x00036800011a7983 */ /* 0x000f280000300800 */
        /* <DEDUP_REMOVED lines=26> */
[----:B--2---:R0:W-:Y:S04]  /*358a0*/  STS.U8 [R18+UR4+0x3ac0], R16 ;  /* 0x003ac01012007988 */ /* 0x0041e80008000004 */
[----:B0-----:R-:W2:Y:S04]  /*358b0*/  LDL.LU R16, [R1+0x334c] ;  /* 0x00334c0001107983 */ /* 0x001ea80000300800 */
[----:B--2---:R0:W-:Y:S04]  /*358c0*/  STS.U8 [R18+UR4+0x3a80], R16 ;  /* 0x003a801012007988 */ /* 0x0041e80008000004 */
[----:B0-----:R-:W2:Y:S04]  /*358d0*/  LDL.LU R16, [R1+0x3348] ;  /* 0x0033480001107983 */ /* 0x001ea80000300800 */
[----:B--2---:R0:W-:Y:S04]  /*358e0*/  STS.U8 [R18+UR4+0x4200], R16 ;  /* 0x0042001012007988 */ /* 0x0041e80008000004 */
[----:B---3--:R1:W-:Y:S04]  /*358f0*/  STS.U8 [R18+UR4+0x4240], R20 ;  /* 0x0042401412007988 */ /* 0x0083e80008000004 */
[----:B----4-:R2:W-:Y:S04]  /*35900*/  STS.U8 [R18+UR4+0x4280], R22 ;  /* 0x0042801612007988 */ /* 0x0105e80008000004 */
[----:B------:R3:W-:Y:S04]  /*35910*/  STS.U8 [R18+UR4+0x42c0], R26 ;  /* 0x0042c01a12007988 */ /* 0x0007e80008000004 */
[----:B------:R4:W-:Y:S04]  /*35920*/  STS.U8 [R18+UR4+0x4a40], R27 ;  /* 0x004a401b12007988 */ /* 0x0009e80008000004 */
[----:B0-----:R-:W4:Y:S04]  /*35930*/  LDL.LU R16, [R1+0x3344] ;  /* 0x0033440001107983 */ /* 0x001f280000300800 */
[----:B-1----:R-:W4:Y:S04]  /*35940*/  LDL.LU R20, [R1+0x3340] ;  /* 0x0033400001147983 */ /* 0x002f280000300800 */
[----:B--2---:R-:W2:Y:S04]  /*35950*/  LDL.LU R22, [R1+0x333c] ;  /* 0x00333c0001167983 */ /* 0x004ea80000300800 */
[----:B---3--:R-:W3:Y:S04]  /*35960*/  LDL.LU R26, [R1+0x3338] ;  /* 0x00333800011a7983 */ /* 0x008ee80000300800 */
[----:B----4-:R-:W4:Y:S04]  /*35970*/  LDL.LU R27, [R1+0x3334] ;  /* 0x00333400011b7983 */ /* 0x010f280000300800 */
        /* <DEDUP_REMOVED lines=23> */
[----:B----4-:R-:W-:Y:S04]  /*35af0*/  STS.U8 [R18+UR4+0x7a40], R27 ;  /* 0x007a401b12007988 */ /* 0x010fe80008000004 */
[----:B------:R-:W-:Y:S04]  /*35b00*/  STL [R1+0x3254], R27 ;  /* 0x0032541b01007387 */ /* 0x000fe80000100800 */
[----:B---3--:R-:W-:Y:S04]  /*35b10*/  STS.U8 [R18+UR4+0x7a00], R26 ;  /* 0x007a001a12007988 */ /* 0x008fe80008000004 */
[----:B------:R0:W-:Y:S04]  /*35b20*/  STL [R1+0x3258], R26 ;  /* 0x0032581a01007387 */ /* 0x0001e80000100800 */
[----:B0-----:R-:W3:Y:S01]  /*35b30*/  LDL.LU R26, [R1+0xf94] ;  /* 0x000f9400011a7983 */ /* 0x001ee20000300800 */
[----:B------:R-:W-:-:S03]  /*35b40*/  LOP3.LUT R0, R16, 0x18, RZ, 0x3c, !PT ;  /* 0x0000001810007812 */ /* 0x000fc600078e3cff */
[----:B--2---:R-:W-:Y:S04]  /*35b50*/  STS.U8 [R18+UR4+0x7ac0], R22 ;  /* 0x007ac01612007988 */ /* 0x004fe80008000004 */
[----:B------:R-:W-:Y:S04]  /*35b60*/  STS.U8 [R18+UR4+0x7a80], R20 ;  /* 0x007a801412007988 */ /* 0x000fe80008000004 */
[----:B---3--:R0:W-:Y:S04]  /*35b70*/  STL [R1+0x3330], R26 ;  /* 0x0033301a01007387 */ /* 0x0081e80000100800 */
[----:B0-----:R-:W2:Y:S04]  /*35b80*/  LDL.LU R26, [R1+0xfa0] ;  /* 0x000fa000011a7983 */ /* 0x001ea80000300800 */
[----:B------:R-:W3:Y:S04]  /*35b90*/  LDL.LU R27, [R1+0xf00] ;  /* 0x000f0000011b7983 */ /* 0x000ee80000300800 */
        /* <DEDUP_REMOVED lines=24> */
[----:B0-----:R-:W3:Y:S04]  /*35d20*/  LDL.LU R22, [R1+0xf98] ;  /* 0x000f980001167983 */ /* 0x001ee80000300800 */
[----:B------:R-:W4:Y:S04]  /*35d30*/  LDL.LU R18, [R1+0x3e4] ;  /* 0x0003e40001127983 */ /* 0x000f280000300800 */
[----:B------:R0:W-:Y:S04]  /*35d40*/  STL [R1+0x3260], R20 ;  /* 0x0032601401007387 */ /* 0x0001e80000100800 */
[----:B0-----:R-:W3:Y:S04]  /*35d50*/  LDL.LU R20, [R1+0xf9c] ;  /* 0x000f9c0001147983 */ /* 0x001ee80000300800 */
[----:B--2---:R0:W-:Y:S04]  /*35d60*/  STS.U8 [R0+UR4+0x300], R26 ;  /* 0x0003001a00007988 */ /* 0x0041e80008000004 */
[----:B0-----:R-:W2:Y:S04]  /*35d70*/  LDL.LU R26, [R1+0x3330] ;  /* 0x00333000011a7983 */ /* 0x001ea80000300800 */
[----:B---3--:R-:W-:Y:S04]  /*35d80*/  STS.U8 [R0+UR4+0x340], R20 ;  /* 0x0003401400007988 */ /* 0x008fe80008000004 */
[----:B------:R-:W-:Y:S04]  /*35d90*/  STS.U8 [R0+UR4+0x380], R22 ;  /* 0x0003801600007988 */ /* 0x000fe80008000004 */
[----:B--2---:R-:W-:Y:S04]  /*35da0*/  STS.U8 [R0+UR4+0x3c0], R26 ;  /* 0x0003c01a00007988 */ /* 0x004fe80008000004 */
[----:B------:R-:W-:Y:S04]  /*35db0*/  STS.U8 [R0+UR4+0xb40], R27 ;  /* 0x000b401b00007988 */ /* 0x000fe80008000004 */
        /* <DEDUP_REMOVED lines=20> */
[----:B------:R1:W-:Y:S04]  /*35f00*/  STS.U8 [R0+UR4+0x3340], R3 ;  /* 0x0033400300007988 */ /* 0x0003e80008000004 */
[----:B0-----:R-:W2:Y:S04]  /*35f10*/  LDL.LU R5, [R1+0x3e0] ;  /* 0x0003e00001057983 */ /* 0x001ea80000300800 */
[----:B-1----:R-:W3:Y:S04]  /*35f20*/  LDL.LU R3, [R1+0x364] ;  /* 0x0003640001037983 */ /* 0x002ee80000300800 */
[----:B---3--:R0:W-:Y:S04]  /*35f30*/  STL [R1+0x3328], R3 ;  /* 0x0033280301007387 */ /* 0x0081e80000100800 */
[----:B0-----:R-:W3:Y:S04]  /*35f40*/  LDL.LU R3, [R1+0x3d8] ;  /* 0x0003d80001037983 */ /* 0x001ee80000300800 */
[----:B------:R-:W-:Y:S04]  /*35f50*/  STS.U8 [R0+UR4+0x3380], R2 ;  /* 0x0033800200007988 */ /* 0x000fe80008000004 */
[----:B------:R-:W-:Y:S04]  /*35f60*/  STS.U8 [R0+UR4+0x33c0], R16 ;  /* 0x0033c01000007988 */ /* 0x000fe80008000004 */
        /* <DEDUP_REMOVED lines=29> */
[----:B------:R-:W2:Y:S04]  /*36140*/  LDL.LU R6, [R1+0x5c] ;  /* 0x00005c0001067983 */ /* 0x000ea80000300800 */
[----:B0-----:R-:W2:Y:S04]  /*36150*/  LDL.LU R5, [R1+0x58] ;  /* 0x0000580001057983 */ /* 0x001ea80000300800 */
[----:B---3--:R0:W-:Y:S04]  /*36160*/  STS.U8 [R0+UR4+0x3bc0], R3 ;  /* 0x003bc00300007988 */ /* 0x0081e80008000004 */
[----:B0-----:R-:W3:Y:S04]  /*36170*/  LDL.LU R3, [R1+0x332c] ;  /* 0x00332c0001037983 */ /* 0x001ee80000300800 */
[----:B---3--:R0:W-:Y:S04]  /*36180*/  STS.U8 [R0+UR4+0x3b80], R3 ;  /* 0x003b800300007988 */ /* 0x0081e80008000004 */
[----:B0-----:R-:W3:Y:S04]  /*36190*/  LDL.LU R3, [R1+0x3328] ;  /* 0x0033280001037983 */ /* 0x001ee80000300800 */
[----:B---3--:R0:W-:Y:S04]  /*361a0*/  STS.U8 [R0+UR4+0x4300], R3 ;  /* 0x0043000300007988 */ /* 0x0081e80008000004 */
[----:B----4-:R1:W-:Y:S04]  /*361b0*/  STS.U8 [R0+UR4+0x4340], R2 ;  /* 0x0043400200007988 */ /* 0x0103e80008000004 */
[----:B------:R3:W-:Y:S04]  /*361c0*/  STS.U8 [R0+UR4+0x4380], R16 ;  /* 0x0043801000007988 */ /* 0x0007e80008000004 */
[----:B------:R4:W-:Y:S04]  /*361d0*/  STS.U8 [R0+UR4+0x43c0], R18 ;  /* 0x0043c01200007988 */ /* 0x0009e80008000004 */
[----:B0-----:R-:W2:Y:S04]  /*361e0*/  LDL.LU R3, [R1+0x3324] ;  /* 0x0033240001037983 */ /* 0x001ea80000300800 */
[----:B-1----:R-:W2:Y:S04]  /*361f0*/  LDL.LU R2, [R1+0x3320] ;  /* 0x0033200001027983 */ /* 0x002ea80000300800 */
        /* <DEDUP_REMOVED lines=24> */
[----:B------:R-:W-:Y:S04]  /*36380*/  STS.U8 [R0+UR4+0x7340], R7 ;  /* 0x0073400700007988 */ /* 0x000fe80008000004 */
[----:B--2---:R-:W-:Y:S04]  /*36390*/  STS.U8 [R0+UR4+0x7380], R6 ;  /* 0x0073800600007988 */ /* 0x004fe80008000004 */
[----:B------:R-:W-:Y:S01]  /*363a0*/  STS.U8 [R0+UR4+0x73c0], R5 ;  /* 0x0073c00500007988 */ /* 0x000fe20008000004 */
[----:B0-----:R-:W-:-:S03]  /*363b0*/  LOP3.LUT R4, R4, 0x3f, RZ, 0xc0, !PT ;  /* 0x0000003f04047812 */ /* 0x001fc600078ec0ff */
[----:B----4-:R-:W-:Y:S04]  /*363c0*/  STS.U8 [R0+UR4+0x7b40], R18 ;  /* 0x007b401200007988 */ /* 0x010fe80008000004 */
[----:B---3--:R0:W-:Y:S04]  /*363d0*/  STS.U8 [R0+UR4+0x7b00], R16 ;  /* 0x007b001000007988 */ /* 0x0081e80008000004 */
[----:B------:R1:W-:Y:S01]  /*363e0*/  STL [R1+0x3264], R18 ;  /* 0x0032641201007387 */ /* 0x0003e20000100800 */
[----:B0-----:R-:W-:-:S05]  /*363f0*/  LOP3.LUT R0, R4, 0x20, RZ, 0x3c, !PT ;  /* 0x0000002004007812 */ /* 0x001fca00078e3cff */
[----:B------:R0:W-:Y:S04]  /*36400*/  STL [R1+0x3314], R0 ;  /* 0x0033140001007387 */ /* 0x0001e80000100800 */
[----:B-1----:R-:W2:Y:S01]  /*36410*/  LDL.LU R18, [R1+0xef0] ;  /* 0x000ef00001127983 */ /* 0x002ea20000300800 */
[----:B0-----:R-:W-:-:S05]  /*36420*/  LOP3.LUT R0, R4, 0x18, RZ, 0x3c, !PT ;  /* 0x0000001804007812 */ /* 0x001fca00078e3cff */
[----:B------:R-:W-:Y:S04]  /*36430*/  STS.U8 [R0+UR4+0x7bc0], R2 ;  /* 0x007bc00200007988 */ /* 0x000fe80008000004 */
[----:B------:R-:W-:Y:S04]  /*36440*/  STS.U8 [R0+UR4+0x7b80], R3 ;  /* 0x007b800300007988 */ /* 0x000fe80008000004 */
[----:B--2---:R0:W-:Y:S04]  /*36450*/  STL [R1+0x3310], R18 ;  /* 0x0033101201007387 */ /* 0x0041e80000100800 */
        /* <DEDUP_REMOVED lines=28> */
[----:B------:R-:W2:Y:S04]  /*36620*/  LDL.LU R0, [R1+0x3314] ;  /* 0x0033140001007983 */ /* 0x000ea80000300800 */
[----:B------:R-:W3:Y:S04]  /*36630*/  LDL.LU R3, [R1+0xf8c] ;  /* 0x000f8c0001037983 */ /* 0x000ee80000300800 */
[----:B--2---:R0:W-:Y:S04]  /*36640*/  STS.U8 [R0+UR4+0x400], R18 ;  /* 0x0004001200007988 */ /* 0x0041e80008000004 */
[----:B0-----:R-:W2:Y:S04]  /*36650*/  LDL.LU R18, [R1+0x3310] ;  /* 0x0033100001127983 */ /* 0x001ea80000300800 */
[----:B---3--:R-:W-:Y:S04]  /*36660*/  STS.U8 [R0+UR4+0x440], R3 ;  /* 0x0004400300007988 */ /* 0x008fe80008000004 */
[----:B----4-:R-:W-:Y:S04]  /*36670*/  STS.U8 [R0+UR4+0x480], R2 ;  /* 0x0004800200007988 */ /* 0x010fe80008000004 */
[----:B------:R-:W-:Y:S04]  /*36680*/  STS.U8 [R0+UR4+0x4c0], R16 ;  /* 0x0004c01000007988 */ /* 0x000fe80008000004 */
[----:B--2---:R-:W-:Y:S04]  /*36690*/  STS.U8 [R0+UR4+0xc40], R18 ;  /* 0x000c401200007988 */ /* 0x004fe80008000004 */
        /* <DEDUP_REMOVED lines=94> */
[----:B--2---:R-:W-:Y:S01]  /*36c80*/  STS.U8 [R0+UR4+0x74c0], R9 ;  /* 0x0074c00900007988 */ /* 0x004fe20008000004 */
[----:B0-----:R-:W-:-:S04]  /*36c90*/  LOP3.LUT R8, R8, 0x3f, RZ, 0xc0, !PT ;  /* 0x0000003f08087812 */ /* 0x001fc800078ec0ff */
[C---:B------:R-:W-:Y:S01]  /*36ca0*/  LOP3.LUT R2, R8.reuse, 0x28, RZ, 0x3c, !PT ;  /* 0x0000002808027812 */ /* 0x040fe200078e3cff */
[----:B----4-:R-:W-:Y:S04]  /*36cb0*/  STL [R1+0x326c], R4 ;  /* 0x00326c0401007387 */ /* 0x010fe80000100800 */
[----:B------:R-:W-:Y:S04]  /*36cc0*/  STS.U8 [R0+UR4+0x7c40], R4 ;  /* 0x007c400400007988 */ /* 0x000fe80008000004 */
[----:B---3--:R-:W-:Y:S04]  /*36cd0*/  STL [R1+0x3270], R5 ;  /* 0x0032700501007387 */ /* 0x008fe80000100800 */
[----:B------:R0:W-:Y:S04]  /*36ce0*/  STS.U8 [R0+UR4+0x7c00], R5 ;  /* 0x007c000500007988 */ /* 0x0001e80008000004 */
[----:B------:R1:W-:Y:S04]  /*36cf0*/  STL [R1+0x32f4], R2 ;  /* 0x0032f40201007387 */ /* 0x0003e80000100800 */
[----:B0-----:R-:W2:Y:S04]  /*36d00*/  LDL.LU R5, [R1+0xf74] ;  /* 0x000f740001057983 */ /* 0x001ea80000300800 */
[----:B------:R-:W-:Y:S01]  /*36d10*/  STS.U8 [R0+UR4+0x7cc0], R6 ;  /* 0x007cc00600007988 */ /* 0x000fe20008000004 */
[----:B-1----:R-:W-:-:S05]  /*36d20*/  LOP3.LUT R2, R8, 0x20, RZ, 0x3c, !PT ;  /* 0x0000002008027812 */ /* 0x002fca00078e3cff */
        /* <DEDUP_REMOVED lines=30> */
[----:B------:R-:W2:Y:S04]  /*36f10*/  LDL.LU R2, [R1+0x32f4] ;  /* 0x0032f40001027983 */ /* 0x000ea80000300800 */
[----:B------:R0:W-:Y:S04]  /*36f20*/  STL [R1+0x3278], R7 ;  /* 0x0032780701007387 */ /* 0x0001e80000100800 */
[----:B0-----:R-:W4:Y:S04]  /*36f30*/  LDL.LU R7, [R1+0xf7c] ;  /* 0x000f7c0001077983 */ /* 0x001f280000300800 */
[----:B--2---:R0:W-:Y:S04]  /*36f40*/  STS.U8 [R2+UR4+0x500], R5 ;  /* 0x0005000502007988 */ /* 0x0041e80008000004 */
[----:B0-----:R-:W2:Y:S04]  /*36f50*/  LDL.LU R5, [R1+0x32f0] ;  /* 0x0032f00001057983 */ /* 0x001ea80000300800 */
[----:B----4-:R-:W-:Y:S04]  /*36f60*/  STS.U8 [R2+UR4+0x540], R7 ;  /* 0x0005400702007988 */ /* 0x010fe80008000004 */
[----:B---3--:R-:W-:Y:S04]  /*36f70*/  STS.U8 [R2+UR4+0x580], R6 ;  /* 0x0005800602007988 */ /* 0x008fe80008000004 */
        /* <DEDUP_REMOVED lines=12> */
[----:B0-----:R-:W2:Y:S04]  /*37040*/  LDL.LU R0, [R1+0x344] ;  /* 0x0003440001007983 */ /* 0x001ea80000300800 */
[----:B--2---:R0:W-:Y:S04]  /*37050*/  STL [R1+0x32e4], R0 ;  /* 0x0032e40001007387 */ /* 0x0041e80000100800 */
[----:B0-----:R-:W2:Y:S04]  /*37060*/  LDL.LU R0, [R1+0x3b8] ;  /* 0x0003b80001007983 */ /* 0x001ea80000300800 */
[----:B--2---:R0:W-:Y:S04]  /*37070*/  STL [R1+0x32e8], R0 ;  /* 0x0032e80001007387 */ /* 0x0041e80000100800 */
[----:B0-----:R-:W2:Y:S04]  /*37080*/  LDL.LU R0, [R1+0x3bc] ;  /* 0x0003bc0001007983 */ /* 0x001ea80000300800 */
        /* <DEDUP_REMOVED lines=54> */
[----:B------:R4:W-:Y:S04]  /*373f0*/  STS.U8 [R2+UR4+0x4d00], R8 ;  /* 0x004d000802007988 */ /* 0x0009e80008000004 */
[----:B0-----:R-:W4:Y:S04]  /*37400*/  LDL.LU R0, [R1+0x32e0] ;  /* 0x0032e00001007983 */ /* 0x001f280000300800 */
[----:B-1----:R-:W4:Y:S04]  /*37410*/  LDL.LU R12, [R1+0x32dc] ;  /* 0x0032dc00010c7983 */ /* 0x002f280000300800 */
[----:B--2---:R-:W2:Y:S04]  /*37420*/  LDL.LU R11, [R1+0x32d8] ;  /* 0x0032d800010b7983 */ /* 0x004ea80000300800 */
[----:B---3--:R-:W3:Y:S04]  /*37430*/  LDL.LU R10, [R1+0x32d4] ;  /* 0x0032d400010a7983 */ /* 0x008ee80000300800 */
[----:B----4-:R-:W4:Y:S04]  /*37440*/  LDL.LU R9, [R1+0x32d0] ;  /* 0x0032d00001097983 */ /* 0x010f280000300800 */
[----:B------:R-:W2:Y:S04]  /*37450*/  LDL.LU R8, [R1+0x32cc] ;  /* 0x0032cc0001087983 */ /* 0x000ea80000300800 */
[----:B------:R0:W-:Y:S04]  /*37460*/  STS.U8 [R2+UR4+0x4dc0], R7 ;  /* 0x004dc00702007988 */ /* 0x0001e80008000004 */
[----:B0-----:R-:W3:Y:S04]  /*37470*/  LDL.LU R7, [R1+0xec8] ;  /* 0x000ec80001077983 */ /* 0x001ee80000300800 */
        /* <DEDUP_REMOVED lines=8> */
[----:B---3--:R0:W-:Y:S04]  /*37500*/  STL [R1+0x32c4], R7 ;  /* 0x0032c40701007387 */ /* 0x0081e80000100800 */
[----:B0-----:R-:W3:Y:S04]  /*37510*/  LDL.LU R7, [R1+0xf70] ;  /* 0x000f700001077983 */ /* 0x001ee80000300800 */
        /* <DEDUP_REMOVED lines=11> */
[----:B------:R-:W-:Y:S04]  /*375d0*/  STS.U8 [R2+UR4+0x7580], R17 ;  /* 0x0075801102007988 */ /* 0x000fe80008000004 */
[----:B------:R1:W-:Y:S01]  /*375e0*/  STS.U8 [R2+UR4+0x75c0], R13 ;  /* 0x0075c00d02007988 */ /* 0x0003e20008000004 */
[----:B------:R-:W-:-:S02]  /*375f0*/  LOP3.LUT R12, R12, 0x3f, RZ, 0xc0, !PT ;  /* 0x0000003f0c0c7812 */ /* 0x000fc400078ec0ff */
[----:B0-----:R-:W-:Y:S01]  /*37600*/  LOP3.LUT R14, R0, 0x30, RZ, 0x3c, !PT ;  /* 0x00000030000e7812 */ /* 0x001fe200078e3cff */
[----:B---3--:R0:W-:Y:S04]  /*37610*/  STL [R1+0x32c8], R7 ;  /* 0x0032c80701007387 */ /* 0x0081e80000100800 */
[----:B------:R-:W3:Y:S04]  /*37620*/  LDL.LU R6, [R1+0xec4] ;  /* 0x000ec40001067983 */ /* 0x000ee80000300800 */
[----:B------:R-:W3:Y:S04]  /*37630*/  LDL.LU R5, [R1+0xe50] ;  /* 0x000e500001057983 */ /* 0x000ee80000300800 */
[----:B------:R-:W3:Y:S04]  /*37640*/  LDL.LU R4, [R1+0xe4c] ;  /* 0x000e4c0001047983 */ /* 0x000ee80000300800 */
[----:B------:R-:W3:Y:S04]  /*37650*/  LDL.LU R3, [R1+0xe2c] ;  /* 0x000e2c0001037983 */ /* 0x000ee80000300800 */
[----:B-1----:R-:W3:Y:S04]  /*37660*/  LDL.LU R2, [R1+0xe28] ;  /* 0x000e280001027983 */ /* 0x002ee80000300800 */
        /* <DEDUP_REMOVED lines=12> */
[----:B------:R-:W3:Y:S01]  /*37730*/  LDL.LU R21, [R1+0xad4] ;  /* 0x000ad40001157983 */ /* 0x000ee20000300800 */
[----:B0-----:R-:W-:-:S03]  /*37740*/  LOP3.LUT R7, R12, 0x28, RZ, 0x3c, !PT ;  /* 0x000000280c077812 */ /* 0x001fc600078e3cff */
[----:B------:R-:W3:Y:S04]  /*37750*/  LDL.LU R19, [R1+0xad0] ;  /* 0x000ad00001137983 */ /* 0x000ee80000300800 */
[----:B------:R-:W3:Y:S04]  /*37760*/  LDL.LU R17, [R1+0x50c] ;  /* 0x00050c0001117983 */ /* 0x000ee80000300800 */
[----:B------:R-:W3:Y:S04]  /*37770*/  LDL.LU R13, [R1+0x508] ;  /* 0x00050800010d7983 */ /* 0x000ee80000300800 */
[----:B------:R-:W3:Y:S04]  /*37780*/  LDL.LU R12, [R1+0x3b4] ;  /* 0x0003b400010c7983 */ /* 0x000ee80000300800 */
[----:B--2---:R-:W-:Y:S04]  /*37790*/  STS.U8 [R7+UR4+0x7d40], R8 ;  /* 0x007d400807007988 */ /* 0x004fe80008000004 */
[----:B------:R0:W-:Y:S04]  /*377a0*/  STL [R1+0x327c], R8 ;  /* 0x00327c0801007387 */ /* 0x0001e80000100800 */
[----:B----4-:R-:W-:Y:S04]  /*377b0*/  STS.U8 [R7+UR4+0x7d00], R9 ;  /* 0x007d000907007988 */ /* 0x010fe80008000004 */
[----:B------:R-:W-:Y:S04]  /*377c0*/  STS.U8 [R7+UR4+0x7dc0], R10 ;  /* 0x007dc00a07007988 */ /* 0x000fe80008000004 */
[----:B------:R-:W-:Y:S04]  /*377d0*/  STS.U8 [R7+UR4+0x7d80], R11 ;  /* 0x007d800b07007988 */ /* 0x000fe80008000004 */
[----:B0-----:R-:W2:Y:S04]  /*377e0*/  LDL.LU R8, [R1+0xecc] ;  /* 0x000ecc0001087983 */ /* 0x001ea80000300800 */
[----:B------:R0:W-:Y:S04]  /*377f0*/  STL [R1+0x3280], R9 ;  /* 0x0032800901007387 */ /* 0x0001e80000100800 */
[----:B0-----:R-:W4:Y:S04]  /*37800*/  LDL.LU R9, [R1+0xed0] ;  /* 0x000ed00001097983 */ /* 0x001f280000300800 */
[----:B------:R0:W-:Y:S04]  /*37810*/  STL [R1+0x32b4], R0 ;  /* 0x0032b40001007387 */ /* 0x0001e80000100800 */
        /* <DEDUP_REMOVED lines=110> */
[----:B------:R0:W-:Y:S04]  /*37f00*/  STL [R1+0x328c], R12 ;  /* 0x00328c0c01007387 */ /* 0x0001e80000100800 */
[----:B0-----:R-:W4:Y:S04]  /*37f10*/  LDL.LU R12, [R1+0xec0] ;  /* 0x000ec000010c7983 */ /* 0x001f280000300800 */
[----:B---3--:R-:W-:Y:S04]  /*37f20*/  STS.U8 [R14+UR4+0x7e00], R13 ;  /* 0x007e000d0e007988 */ /* 0x008fe80008000004 */
[----:B--2---:R-:W-:Y:S04]  /*37f30*/  STS.U8 [R14+UR4+0x7ec0], R17 ;  /* 0x007ec0110e007988 */ /* 0x004fe80008000004 */
[----:B------:R-:W-:Y:S01]  /*37f40*/  STS.U8 [R14+UR4+0x7e80], R19 ;  /* 0x007e80130e007988 */ /* 0x000fe20008000004 */
[----:B------:R-:W-:-:S03]  /*37f50*/  LOP3.LUT R0, R0, 0x38, RZ, 0x3c, !PT ;  /* 0x0000003800007812 */ /* 0x000fc600078e3cff */
[----:B----4-:R0:W-:Y:S04]  /*37f60*/  STL [R1+0x32a0], R12 ;  /* 0x0032a00c01007387 */ /* 0x0101e80000100800 */
        /* <DEDUP_REMOVED lines=18> */
[----:B------:R0:W-:Y:S04]  /*38090*/  STL [R1+0x3294], R17 ;  /* 0x0032941101007387 */ /* 0x0001e80000100800 */
[----:B0-----:R-:W4:Y:S04]  /*380a0*/  LDL.LU R17, [R1+0xf38] ;  /* 0x000f380001117983 */ /* 0x001f280000300800 */
        /* <DEDUP_REMOVED lines=9> */
[----:B------:R0:W-:Y:S04]  /*38140*/  STL [R1+0x3298], R19 ;  /* 0x0032981301007387 */ /* 0x0001e80000100800 */
[----:B0-----:R-:W4:Y:S04]  /*38150*/  LDL.LU R19, [R1+0xf3c] ;  /* 0x000f3c0001137983 */ /* 0x001f280000300800 */
[----:B--2---:R0:W-:Y:S04]  /*38160*/  STS.U8 [R0+UR4+0x700], R12 ;  /* 0x0007000c00007988 */ /* 0x0041e80008000004 */
[----:B0-----:R-:W2:Y:S04]  /*38170*/  LDL.LU R12, [R1+0x32a0] ;  /* 0x0032a000010c7983 */ /* 0x001ea80000300800 */
[----:B----4-:R-:W-:Y:S04]  /*38180*/  STS.U8 [R0+UR4+0x740], R19 ;  /* 0x0007401300007988 */ /* 0x010fe80008000004 */
[----:B------:R-:W-:Y:S04]  /*38190*/  STS.U8 [R0+UR4+0x780], R17 ;  /* 0x0007801100007988 */ /* 0x000fe80008000004 */
        /* <DEDUP_REMOVED lines=17> */
[----:B0-----:R-:W2:Y:S04]  /*382b0*/  LDL.LU R23, [R1+0x3a0] ;  /* 0x0003a00001177983 */ /* 0x001ea80000300800 */
[----:B-1----:R-:W3:Y:S04]  /*382c0*/  LDL.LU R21, [R1+0x39c] ;  /* 0x00039c0001157983 */ /* 0x002ee80000300800 */
[----:B------:R-:W4:Y:S04]  /*382d0*/  LDL.LU R19, [R1+0x324] ;  /* 0x0003240001137983 */ /* 0x000f280000300800 */
[----:B------:R-:W-:Y:S04]  /*382e0*/  STS.U8 [R0+UR4+0x2f40], R22 ;  /* 0x002f401600007988 */ /* 0x000fe80008000004 */
[----:B------:R-:W-:Y:S04]  /*382f0*/  STS.U8 [R0+UR4+0x2f00], R26 ;  /* 0x002f001a00007988 */ /* 0x000fe80008000004 */
[----:B------:R-:W-:Y:S04]  /*38300*/  STS.U8 [R0+UR4+0x2fc0], R27 ;  /* 0x002fc01b00007988 */ /* 0x000fe80008000004 */
[----:B------:R-:W-:Y:S04]  /*38310*/  STS.U8 [R0+UR4+0x2f80], R28 ;  /* 0x002f801c00007988 */ /* 0x000fe80008000004 */
[----:B------:R-:W-:Y:S04]  /*38320*/  STS.U8 [R0+UR4+0x3700], R29 ;  /* 0x0037001d00007988 */ /* 0x000fe80008000004 */
        /* <DEDUP_REMOVED lines=22> */
[----:B------:R0:W-:Y:S04]  /*38490*/  STS.U8 [R0+UR4+0x3740], R15 ;  /* 0x0037400f00007988 */ /* 0x0001e80008000004 */
[----:B------:R-:W4:Y:S04]  /*384a0*/  LDL.LU R29, [R1+0x8c] ;  /* 0x00008c00011d7983 */ /* 0x000f280000300800 */
[----:B------:R1:W-:Y:S04]  /*384b0*/  STS.U8 [R0+UR4+0x3780], R14 ;  /* 0x0037800e00007988 */ /* 0x0003e80008000004 */
[----:B------:R1:W-:Y:S04]  /*384c0*/  STS.U8 [R0+UR4+0x37c0], R25 ;  /* 0x0037c01900007988 */ /* 0x0003e80008000004 */
[----:B------:R1:W-:Y:S04]  /*384d0*/  STS.U8 [R0+UR4+0x3f40], R24 ;  /* 0x003f401800007988 */ /* 0x0003e80008000004 */
[----:B--2---:R2:W-:Y:S04]  /*384e0*/  STS.U8 [R0+UR4+0x3f00], R23 ;  /* 0x003f001700007988 */ /* 0x0045e80008000004 */
[----:B---3--:R3:W-:Y:S04]  /*384f0*/  STS.U8 [R0+UR4+0x3fc0], R21 ;  /* 0x003fc01500007988 */ /* 0x0087e80008000004 */
[----:B0-----:R-:W4:Y:S04]  /*38500*/  LDL.LU R15, [R1+0x88] ;  /* 0x00008800010f7983 */ /* 0x001f280000300800 */
[----:B-1----:R-:W4:Y:S04]  /*38510*/  LDL.LU R14, [R1+0x84] ;  /* 0x00008400010e7983 */ /* 0x002f280000300800 */
[----:B------:R-:W4:Y:S04]  /*38520*/  LDL.LU R25, [R1+0x20] ;  /* 0x0000200001197983 */ /* 0x000f280000300800 */
[----:B------:R-:W4:Y:S04]  /*38530*/  LDL.LU R24, [R1+0x1c] ;  /* 0x00001c0001187983 */ /* 0x000f280000300800 */
[----:B--2---:R-:W2:Y:S04]  /*38540*/  LDL.LU R23, [R1+0x18] ;  /* 0x0000180001177983 */ /* 0x004ea80000300800 */
[----:B---3--:R-:W3:Y:S04]  /*38550*/  LDL.LU R21, [R1+0x14] ;  /* 0x0000140001157983 */ /* 0x008ee80000300800 */
[----:B----4-:R0:W-:Y:S04]  /*38560*/  STS.U8 [R0+UR4+0x3f80], R19 ;  /* 0x003f801300007988 */ /* 0x0101e80008000004 */
[----:B0-----:R-:W4:Y:S04]  /*38570*/  LDL.LU R19, [R1+0x329c] ;  /* 0x00329c0001137983 */ /* 0x001f280000300800 */
[----:B----4-:R0:W-:Y:S04]  /*38580*/  STS.U8 [R0+UR4+0x4700], R19 ;  /* 0x0047001300007988 */ /* 0x0101e80008000004 */
[----:B------:R1:W-:Y:S04]  /*38590*/  STS.U8 [R0+UR4+0x4740], R17 ;  /* 0x0047401100007988 */ /* 0x0003e80008000004 */
[----:B------:R4:W-:Y:S04]  /*385a0*/  STS.U8 [R0+UR4+0x4780], R13 ;  /* 0x0047800d00007988 */ /* 0x0009e80008000004 */
[----:B------:R2:W-:Y:S04]  /*385b0*/  STS.U8 [R0+UR4+0x47c0], R12 ;  /* 0x0047c00c00007988 */ /* 0x0005e80008000004 */
[----:B------:R3:W-:Y:S04]  /*385c0*/  STS.U8 [R0+UR4+0x4f40], R11 ;  /* 0x004f400b00007988 */ /* 0x0007e80008000004 */
[----:B------:R3:W-:Y:S04]  /*385d0*/  STS.U8 [R0+UR4+0x4f00], R10 ;  /* 0x004f000a00007988 */ /* 0x0007e80008000004 */
[----:B------:R3:W-:Y:S04]  /*385e0*/  STS.U8 [R0+UR4+0x4fc0], R9 ;  /* 0x004fc00900007988 */ /* 0x0007e80008000004 */
[----:B0-----:R-:W3:Y:S04]  /*385f0*/  LDL.LU R19, [R1+0x3298] ;  /* 0x0032980001137983 */ /* 0x001ee80000300800 */
[----:B-1----:R-:W3:Y:S04]  /*38600*/  LDL.LU R17, [R1+0x3294] ;  /* 0x0032940001117983 */ /* 0x002ee80000300800 */
[----:B----4-:R-:W4:Y:S04]  /*38610*/  LDL.LU R13, [R1+0x3290] ;  /* 0x00329000010d7983 */ /* 0x010f280000300800 */
[----:B--2---:R-:W2:Y:S04]  /*38620*/  LDL.LU R12, [R1+0x328c] ;  /* 0x00328c00010c7983 */ /* 0x004ea80000300800 */
[----:B---3--:R-:W3:Y:S04]  /*38630*/  LDL.LU R11, [R1+0x3288] ;  /* 0x00328800010b7983 */ /* 0x008ee80000300800 */
[----:B------:R-:W3:Y:S04]  /*38640*/  LDL.LU R10, [R1+0x3284] ;  /* 0x00328400010a7983 */ /* 0x000ee80000300800 */
[----:B------:R0:W-:Y:S04]  /*38650*/  STS.U8 [R0+UR4+0x4f80], R8 ;  /* 0x004f800800007988 */ /* 0x0001e80008000004 */
[----:B------:R-:W3:Y:S04]  /*38660*/  LDL.LU R9, [R1+0x3280] ;  /* 0x0032800001097983 */ /* 0x000ee80000300800 */
[----:B------:R1:W-:Y:S04]  /*38670*/  STS.U8 [R0+UR4+0x5700], R7 ;  /* 0x0057000700007988 */ /* 0x0003e80008000004 */
[----:B------:R1:W-:Y:S04]  /*38680*/  STS.U8 [R0+UR4+0x5740], R6 ;  /* 0x0057400600007988 */ /* 0x0003e80008000004 */
[----:B------:R1:W-:Y:S04]  /*38690*/  STS.U8 [R0+UR4+0x5780], R5 ;  /* 0x0057800500007988 */ /* 0x0003e80008000004 */
[----:B------:R1:W-:Y:S04]  /*386a0*/  STS.U8 [R0+UR4+0x57c0], R4 ;  /* 0x0057c00400007988 */ /* 0x0003e80008000004 */
[----:B------:R1:W-:Y:S04]  /*386b0*/  STS.U8 [R0+UR4+0x5f40], R16 ;  /* 0x005f401000007988 */ /* 0x0003e80008000004 */
[----:B0-----:R-:W3:Y:S04]  /*386c0*/  LDL.LU R8, [R1+0x327c] ;  /* 0x00327c0001087983 */ /* 0x001ee80000300800 */
[----:B-1----:R-:W3:Y:S04]  /*386d0*/  LDL.LU R7, [R1+0x3278] ;  /* 0x0032780001077983 */ /* 0x002ee80000300800 */
[----:B------:R-:W3:Y:S04]  /*386e0*/  LDL.LU R6, [R1+0x3274] ;  /* 0x0032740001067983 */ /* 0x000ee80000300800 */
[----:B------:R0:W-:Y:S04]  /*386f0*/  STS.U8 [R0+UR4+0x5f00], R18 ;  /* 0x005f001200007988 */ /* 0x0001e80008000004 */
[----:B------:R-:W3:Y:S04]  /*38700*/  LDL.LU R5, [R1+0x3270] ;  /* 0x0032700001057983 */ /* 0x000ee80000300800 */
[----:B------:R-:W3:Y:S04]  /*38710*/  LDL.LU R4, [R1+0x326c] ;  /* 0x00326c0001047983 */ /* 0x000ee80000300800 */
[----:B------:R-:W3:Y:S04]  /*38720*/  LDL.LU R16, [R1+0x3268] ;  /* 0x0032680001107983 */ /* 0x000ee80000300800 */
[----:B------:R1:W-:Y:S04]  /*38730*/  STS.U8 [R0+UR4+0x5fc0], R20 ;  /* 0x005fc01400007988 */ /* 0x0003e80008000004 */
[----:B------:R1:W-:Y:S04]  /*38740*/  STS.U8 [R0+UR4+0x5f80], R22 ;  /* 0x005f801600007988 */ /* 0x0003e80008000004 */
[----:B------:R1:W-:Y:S04]  /*38750*/  STS.U8 [R0+UR4+0x6700], R3 ;  /* 0x0067000300007988 */ /* 0x0003e80008000004 */
[----:B------:R1:W-:Y:S04]  /*38760*/  STS.U8 [R0+UR4+0x6740], R2 ;  /* 0x0067400200007988 */ /* 0x0003e80008000004 */
[----:B0-----:R-:W3:Y:S04]  /*38770*/  LDL.LU R18, [R1+0x3264] ;  /* 0x0032640001127983 */ /* 0x001ee80000300800 */
[----:B------:R0:W-:Y:S04]  /*38780*/  STS.U8 [R0+UR4+0x6780], R26 ;  /* 0x0067801a00007988 */ /* 0x0001e80008000004 */
[----:B-1----:R-:W3:Y:S04]  /*38790*/  LDL.LU R20, [R1+0x3260] ;  /* 0x0032600001147983 */ /* 0x002ee80000300800 */
[----:B------:R-:W3:Y:S04]  /*387a0*/  LDL.LU R22, [R1+0x325c] ;  /* 0x00325c0001167983 */ /* 0x000ee80000300800 */
[----:B------:R1:W-:Y:S04]  /*387b0*/  STS.U8 [R0+UR4+0x67c0], R27 ;  /* 0x0067c01b00007988 */ /* 0x0003e80008000004 */
[----:B------:R-:W4:Y:S04]  /*387c0*/  LDL R3, [R1+0x19b8] ;  /* 0x0019b80001037983 */ /* 0x000f280000100800 */
[----:B------:R-:W4:Y:S04]  /*387d0*/  LDL R2, [R1+0x19bc] ;  /* 0x0019bc0001027983 */ /* 0x000f280000100800 */
[----:B------:R1:W-:Y:S04]  /*387e0*/  STS.U8 [R0+UR4+0x6f40], R28 ;  /* 0x006f401c00007988 */ /* 0x0003e80008000004 */
[----:B------:R1:W-:Y:S04]  /*387f0*/  STS.U8 [R0+UR4+0x6f00], R29 ;  /* 0x006f001d00007988 */ /* 0x0003e80008000004 */
[----:B0-----:R-:W3:Y:S04]  /*38800*/  LDL.LU R26, [R1+0x3258] ;  /* 0x00325800011a7983 */ /* 0x001ee80000300800 */
[----:B-1----:R-:W3:Y:S04]  /*38810*/  LDL.LU R27, [R1+0x3254] ;  /* 0x00325400011b7983 */ /* 0x002ee80000300800 */
[----:B------:R0:W-:Y:S04]  /*38820*/  STS.U8 [R0+UR4+0x6fc0], R15 ;  /* 0x006fc00f00007988 */ /* 0x0001e80008000004 */
[----:B------:R1:W-:Y:S04]  /*38830*/  STS.U8 [R0+UR4+0x6f80], R14 ;  /* 0x006f800e00007988 */ /* 0x0003e80008000004 */
[----:B------:R1:W-:Y:S04]  /*38840*/  STS.U8 [R0+UR4+0x7700], R25 ;  /* 0x0077001900007988 */ /* 0x0003e80008000004 */
[----:B------:R-:W3:Y:S04]  /*38850*/  LDL.LU R28, [R1+0x3250] ;  /* 0x00325000011c7983 */ /* 0x000ee80000300800 */
[----:B------:R-:W3:Y:S04]  /*38860*/  LDL.LU R29, [R1+0x324c] ;  /* 0x00324c00011d7983 */ /* 0x000ee80000300800 */
[----:B------:R1:W-:Y:S04]  /*38870*/  STS.U8 [R0+UR4+0x7740], R24 ;  /* 0x0077401800007988 */ /* 0x0003e80008000004 */
[----:B------:R1:W-:Y:S04]  /*38880*/  STS.U8 [R0+UR4+0x7780], R23 ;  /* 0x0077801700007988 */ /* 0x0003e80008000004 */
[----:B0-----:R-:W3:Y:S04]  /*38890*/  LDL.LU R15, [R1+0x3248] ;  /* 0x00324800010f7983 */ /* 0x001ee80000300800 */
[----:B-1----:R-:W2:Y:S04]  /*388a0*/  LDL.LU R14, [R1+0x3244] ;  /* 0x00324400010e7983 */ /* 0x002ea80000300800 */
[----:B------:R-:W4:Y:S04]  /*388b0*/  LDL.LU R25, [R1+0x3240] ;  /* 0x0032400001197983 */ /* 0x000f280000300800 */
[----:B------:R0:W-:Y:S04]  /*388c0*/  STS.U8 [R0+UR4+0x77c0], R21 ;  /* 0x0077c01500007988 */ /* 0x0001e80008000004 */
[----:B------:R-:W3:Y:S04]  /*388d0*/  LDL.LU R24, [R1+0x323c] ;  /* 0x00323c0001187983 */ /* 0x000ee80000300800 */
[----:B------:R-:W2:Y:S04]  /*388e0*/  LDL.LU R23, [R1+0x3238] ;  /* 0x0032380001177983 */ /* 0x000ea80000300800 */
[----:B0-----:R-:W4:Y:S04]  /*388f0*/  LDL.LU R21, [R1+0x3234] ;  /* 0x0032340001157983 */ /* 0x001f280000300800 */
[----:B----4-:R-:W-:Y:S04]  /*38900*/  STS.U8 [R0+UR4+0x7f40], R21 ;  /* 0x007f401500007988 */ /* 0x010fe80008000004 */
[----:B--2---:R-:W-:Y:S04]  /*38910*/  STS.U8 [R0+UR4+0x7f00], R23 ;  /* 0x007f001700007988 */ /* 0x004fe80008000004 */
[----:B---3--:R-:W-:Y:S04]  /*38920*/  STS.U8 [R0+UR4+0x7fc0], R24 ;  /* 0x007fc01800007988 */ /* 0x008fe80008000004 */
[----:B------:R0:W-:Y:S01]  /*38930*/  STS.U8 [R0+UR4+0x7f80], R25 ;  /* 0x007f801900007988 */ /* 0x0001e20008000004 */
[----:B------:R-:W-:Y:S01]  /*38940*/  PRMT R14, RZ, 0x7610, R14 ;  /* 0x00007610ff0e7816 */ /* 0x000fe2000000000e */
[----:B------:R-:W-:Y:S06]  /*38950*/  BAR.SYNC.DEFER_BLOCKING 0x0 ;  /* 0x0000000000007b1d */ /* 0x000fec0000010000 */
[----:B0-----:R-:W2:Y:S04]  /*38960*/  LDL.LU R0, [R1+0x3230] ;  /* 0x0032300001007983 */ /* 0x001ea80000300800 */
[----:B------:R-:W3:Y:S04]  /*38970*/  @!P6 LDG.E.U8 R14, desc[UR32][R2.64] ;  /* 0x00000020020ee981 */ /* 0x000ee8000c1e1100 */
[----:B---3--:R0:W-:Y:S04]  /*38980*/  STL [R1+0x3ac], R14 ;  /* 0x0003ac0e01007387 */ /* 0x0081e80000100800 */
[----:B0-----:R-:W3:Y:S04]  /*38990*/  LDL.LU R14, [R1+0x322c] ;  /* 0x00322c00010e7983 */ /* 0x001ee80000300800 */
[----:B------:R-:W4:Y:S04]  /*389a0*/  LDL R2, [R1+0x19c0] ;  /* 0x0019c00001027983 */ /* 0x000f280000100800 */
[----:B------:R-:W4:Y:S01]  /*389b0*/  LDL R3, [R1+0x19c4] ;  /* 0x0019c40001037983 */ /* 0x000f220000100800 */
[----:B--2---:R-:W-:-:S02]  /*389c0*/  PRMT R0, RZ, 0x7610, R0 ;  /* 0x00007610ff007816 */ /* 0x004fc40000000000 */
[----:B----4-:R-:W-:-:S04]  /*389d0*/  @!P0 LOP3.LUT R3, R3, R2, RZ, 0x3c, !PT ;  /* 0x0000000203038212 */ /* 0x010fc800078e3cff */
[----:B------:R-:W-:-:S04]  /*389e0*/  @!P0 LOP3.LUT R2, R3, R2, RZ, 0x3c, !PT ;  /* 0x0000000203028212 */ /* 0x000fc800078e3cff */
[----:B------:R-:W-:-:S05]  /*389f0*/  @!P0 LOP3.LUT R3, R3, R2, RZ, 0x3c, !PT ;  /* 0x0000000203038212 */ /* 0x000fca00078e3cff */
[----:B------:R-:W2:Y:S04]  /*38a00*/  @!P0 LDG.E.U8 R0, desc[UR32][R2.64] ;  /* 0x0000002002008981 */ /* 0x000ea8000c1e1100 */
[----:B--2---:R0:W-:Y:S04]  /*38a10*/  STL [R1+0x3a8], R0 ;  /* 0x0003a80001007387 */ /* 0x0041e80000100800 */
[----:B0-----:R-:W2:Y:S04]  /*38a20*/  LDL.LU R0, [R1+0x3228] ;  /* 0x0032280001007983 */ /* 0x001ea80000300800 */
[----:B------:R-:W4:Y:S04]  /*38a30*/  LDL R2, [R1+0x218c] ;  /* 0x00218c0001027983 */ /* 0x000f280000100800 */
[----:B------:R-:W4:Y:S01]  /*38a40*/  LDL R3, [R1+0x2190] ;  /* 0x0021900001037983 */ /* 0x000f220000100800 */
[----:B---3--:R-:W-:-:S02]  /*38a50*/  PRMT R14, RZ, 0x7610, R14 ;  /* 0x00007610ff0e7816 */ /* 0x008fc4000000000e */
[----:B----4-:R-:W-:-:S04]  /*38a60*/  @!P0 LOP3.LUT R3, R3, R2, RZ, 0x3c, !PT ;  /* 0x0000000203038212 */ /* 0x010fc800078e3cff */
[----:B------:R-:W-:-:S04]  /*38a70*/  @!P0 LOP3.LUT R2, R3, R2, RZ, 0x3c, !PT ;  /* 0x0000000203028212 */ /* 0x000fc800078e3cff */
[----:B------:R-:W-:-:S05]  /*38a80*/  @!P0 LOP3.LUT R3, R3, R2, RZ, 0x3c, !PT ;  /* 0x0000000203038212 */ /* 0x000fca00078e3cff */
        /* <DEDUP_REMOVED lines=1850> */
[----:B------:R-:W-:-:S02]  /*3fe30*/  PRMT R12, RZ, 0x7610, R12 ;  /* 0x00007610ff0c7816 */ /* 0x000fc4000000000c */
[----:B----4-:R-:W-:-:S04]  /*3fe40*/  @!P0 LOP3.LUT R3, R3, R2, RZ, 0x3c, !PT ;  /* 0x0000000203038212 */ /* 0x010fc800078e3cff */
[----:B------:R-:W-:-:S04]  /*3fe50*/  @!P0 LOP3.LUT R2, R3, R2, RZ, 0x3c, !PT ;  /* 0x0000000203028212 */ /* 0x000fc800078e3cff */
[----:B------:R-:W-:-:S05]  /*3fe60*/  @!P0 LOP3.LUT R3, R3, R2, RZ, 0x3c, !PT ;  /* 0x0000000203038212 */ /* 0x000fca00078e3cff */
[----:B------:R0:W4:Y:S04]  /*3fe70*/  @!P0 LDG.E.U8 R12, desc[UR32][R2.64] ;  /* 0x00000020020c8981 */ /* 0x000128000c1e1100 */
[----:B------:R-:W0:Y:S04]  /*3fe80*/  LDL R2, [R1+0x1b38] ;  /* 0x001b380001027983 */ /* 0x000e280000100800 */
[----:B------:R-:W0:Y:S01]  /*3fe90*/  LDL R3, [R1+0x1b3c] ;  /* 0x001b3c0001037983 */ /* 0x000e220000100800 */
[----:B--2---:R-:W-:Y:S02]  /*3fea0*/  PRMT R0, RZ, 0x7610, R0 ;  /* 0x00007610ff007816 */ /* 0x004fe40000000000 */
[----:B0-----:R-:W-:-:S04]  /*3feb0*/  @!P6 LOP3.LUT R3, R3, R2, RZ, 0x3c, !PT ;  /* 0x000000020303e212 */ /* 0x001fc800078e3cff */
[----:B------:R-:W-:-:S04]  /*3fec0*/  @!P6 LOP3.LUT R2, R3, R2, RZ, 0x3c, !PT ;  /* 0x000000020302e212 */ /* 0x000fc800078e3cff */
[----:B------:R-:W-:-:S05]  /*3fed0*/  @!P6 LOP3.LUT R3, R3, R2, RZ, 0x3c, !PT ;  /* 0x000000020303e212 */ /* 0x000fca00078e3cff */
[----:B------:R-:W2:Y:S04]  /*3fee0*/  @!P6 LDG.E.U8 R0, desc[UR32][R2.64] ;  /* 0x000000200200e981 */ /* 0x000ea8000c1e1100 */
[----:B----4-:R0:W-:Y:S04]  /*3fef0*/  STL [R1+0x54], R12 ;  /* 0x0000540c01007387 */ /* 0x0101e80000100800 */
[----:B0-----:R-:W4:Y:S04]  /*3ff00*/  LDL R12, [R1+0x1b14] ;  /* 0x001b1400010c7983 */ /* 0x001f280000100800 */
        /* <DEDUP_REMOVED lines=38> */
[----:B------:R-:W4:Y:S01]  /*40170*/  LDL R3, [R1+0x1b10] ;  /* 0x001b100001037983 */ /* 0x000f220000100800 */
[----:B---3--:R-:W-:Y:S01]  /*40180*/  PRMT R14, RZ, 0x7610, R14 ;  /* 0x00007610ff0e7816 */ /* 0x008fe2000000000e */
[----:B------:R-:W-:-:S02]  /*40190*/  @!P0 IMAD.MOV.U32 R2, RZ, RZ, R12 ;  /* 0x000000ffff028224 */ /* 0x000fc400078e000c */
[----:B------:R-:W3:Y:S04]  /*401a0*/  LDL R12, [R1+0x1aec] ;  /* 0x001aec00010c7983 */ /* 0x000ee80000100800 */
[----:B----4-:R-:W4:Y:S04]  /*401b0*/  @!P0 LDG.E.U8 R14, desc[UR32][R2.64] ;  /* 0x00000020020e8981 */ /* 0x010f28000c1e1100 */
[----:B----4-:R0:W-:Y:S04]  /*401c0*/  STL [R1+0x3c], R14 ;  /* 0x00003c0e01007387 */ /* 0x0101e80000100800 */
[----:B0-----:R-:W4:Y:S04]  /*401d0*/  LDL.LU R14, [R1+0x2edc] ;  /* 0x002edc00010e7983 */ /* 0x001f280000300800 */
[----:B------:R-:W3:Y:S04]  /*401e0*/  LDL R2, [R1+0x1b08] ;  /* 0x001b080001027983 */ /* 0x000ee80000100800 */
[----:B------:R-:W3:Y:S01]  /*401f0*/  LDL R3, [R1+0x1b0c] ;  /* 0x001b0c0001037983 */ /* 0x000ee20000100800 */
[----:B--2---:R-:W-:-:S02]  /*40200*/  PRMT R0, RZ, 0x7610, R0 ;  /* 0x00007610ff007816 */ /* 0x004fc40000000000 */
[----:B---3--:R-:W-:-:S04]  /*40210*/  @!P6 LOP3.LUT R3, R3, R2, RZ, 0x3c, !PT ;  /* 0x000000020303e212 */ /* 0x008fc800078e3cff */
[----:B------:R-:W-:-:S04]  /*40220*/  @!P6 LOP3.LUT R2, R3, R2, RZ, 0x3c, !PT ;  /* 0x000000020302e212 */ /* 0x000fc800078e3cff */
[----:B------:R-:W-:-:S05]  /*40230*/  @!P6 LOP3.LUT R3, R3, R2, RZ, 0x3c, !PT ;  /* 0x000000020303e212 */ /* 0x000fca00078e3cff */
[----:B------:R-:W2:Y:S04]  /*40240*/  @!P6 LDG.E.U8 R0, desc[UR32][R2.64] ;  /* 0x000000200200e981 */ /* 0x000ea8000c1e1100 */
[----:B--2---:R0:W-:Y:S04]  /*40250*/  STL [R1+0x38], R0 ;  /* 0x0000380001007387 */ /* 0x0041e80000100800 */
[----:B0-----:R-:W2:Y:S04]  /*40260*/  LDL.LU R0, [R1+0x2ed8] ;  /* 0x002ed80001007983 */ /* 0x001ea80000300800 */
[----:B------:R-:W3:Y:S04]  /*40270*/  LDL R2, [R1+0x1b00] ;  /* 0x001b000001027983 */ /* 0x000ee80000100800 */
[----:B------:R-:W3:Y:S01]  /*40280*/  LDL R3, [R1+0x1b04] ;  /* 0x001b040001037983 */ /* 0x000ee20000100800 */
[----:B------:R-:W-:-:S02]  /*40290*/  PRMT R15, RZ, 0x7610, R15 ;  /* 0x00007610ff0f7816 */ /* 0x000fc4000000000f */
[----:B---3--:R-:W-:-:S04]  /*402a0*/  @!P0 LOP3.LUT R3, R3, R2, RZ, 0x3c, !PT ;  /* 0x0000000203038212 */ /* 0x008fc800078e3cff */
        /* <DEDUP_REMOVED lines=11> */
[----:B------:R-:W2:Y:S01]  /*40360*/  @!P6 LDG.E.U8 R0, desc[UR32][R2.64] ;  /* 0x000000200200e981 */ /* 0x000ea2000c1e1100 */
[----:B------:R-:W-:-:S03]  /*40370*/  PRMT R9, RZ, 0x7610, R9 ;  /* 0x00007610ff097816 */ /* 0x000fc60000000009 */
[----:B--2---:R0:W-:Y:S04]  /*40380*/  STL [R1+0x30], R0 ;  /* 0x0000300001007387 */ /* 0x0041e80000100800 */
[----:B0-----:R-:W2:Y:S04]  /*40390*/  LDL.LU R0, [R1+0x2ed0] ;  /* 0x002ed00001007983 */ /* 0x001ea80000300800 */
[----:B------:R-:W4:Y:S01]  /*403a0*/  LDL R3, [R1+0x1af0] ;  /* 0x001af00001037983 */ /* 0x000f220000100800 */
[----:B------:R-:W-:Y:S01]  /*403b0*/  @!P0 IMAD.MOV.U32 R2, RZ, RZ, R13 ;  /* 0x000000ffff028224 */ /* 0x000fe200078e000d */
[----:B------:R-:W-:-:S02]  /*403c0*/  PRMT R7, RZ, 0x7610, R7 ;  /* 0x00007610ff077816 */ /* 0x000fc40000000007 */
[----:B------:R-:W3:Y:S04]  /*403d0*/  LDL R13, [R1+0x1ac8] ;  /* 0x001ac800010d7983 */ /* 0x000ee80000100800 */
[----:B----4-:R0:W4:Y:S04]  /*403e0*/  @!P0 LDG.E.U8 R9, desc[UR32][R2.64] ;  /* 0x0000002002098981 */ /* 0x010128000c1e1100 */
[----:B------:R-:W3:Y:S01]  /*403f0*/  LDL R3, [R1+0x1ae8] ;  /* 0x001ae80001037983 */ /* 0x000ee20000100800 */
[----:B0-----:R-:W-:-:S03]  /*40400*/  @!P6 IMAD.MOV.U32 R2, RZ, RZ, R12 ;  /* 0x000000ffff02e224 */ /* 0x001fc600078e000c */
[----:B----4-:R0:W-:Y:S01]  /*40410*/  STL [R1+0x2c], R9 ;  /* 0x00002c0901007387 */ /* 0x0101e20000100800 */
[----:B--2---:R-:W-:-:S03]  /*40420*/  PRMT R0, RZ, 0x7610, R0 ;  /* 0x00007610ff007816 */ /* 0x004fc60000000000 */
[----:B------:R-:W2:Y:S04]  /*40430*/  LDL R12, [R1+0x1ac0] ;  /* 0x001ac000010c7983 */ /* 0x000ea80000100800 */
[----:B---3--:R1:W3:Y:S04]  /*40440*/  @!P6 LDG.E.U8 R7, desc[UR32][R2.64] ;  /* 0x000000200207e981 */ /* 0x0082e8000c1e1100 */
[----:B0-----:R-:W4:Y:S04]  /*40450*/  LDL R9, [R1+0x1acc] ;  /* 0x001acc0001097983 */ /* 0x001f280000100800 */
[----:B------:R-:W1:Y:S04]  /*40460*/  LDL R2, [R1+0x1ae0] ;  /* 0x001ae00001027983 */ /* 0x000e680000100800 */
[----:B------:R-:W1:Y:S02]  /*40470*/  LDL R3, [R1+0x1ae4] ;  /* 0x001ae40001037983 */ /* 0x000e640000100800 */
[----:B-1----:R-:W-:-:S04]  /*40480*/  @!P0 LOP3.LUT R3, R3, R2, RZ, 0x3c, !PT ;  /* 0x0000000203038212 */ /* 0x002fc800078e3cff */
[----:B------:R-:W-:-:S04]  /*40490*/  @!P0 LOP3.LUT R2, R3, R2, RZ, 0x3c, !PT ;  /* 0x0000000203028212 */ /* 0x000fc800078e3cff */
[----:B------:R-:W-:-:S05]  /*404a0*/  @!P0 LOP3.LUT R3, R3, R2, RZ, 0x3c, !PT ;  /* 0x0000000203038212 */ /* 0x000fca00078e3cff */
[----:B------:R-:W2:Y:S04]  /*404b0*/  @!P0 LDG.E.U8 R0, desc[UR32][R2.64] ;  /* 0x0000002002008981 */ /* 0x000ea8000c1e1100 */
[----:B---3--:R0:W-:Y:S04]  /*404c0*/  STL [R1+0x28], R7 ;  /* 0x0000280701007387 */ /* 0x0081e80000100800 */
[----:B0-----:R-:W3:Y:S04]  /*404d0*/  LDL R7, [R1+0x1ac4] ;  /* 0x001ac40001077983 */ /* 0x001ee80000100800 */
        /* <DEDUP_REMOVED lines=12> */
[----:B------:R-:W-:-:S02]  /*405a0*/  PRMT R8, RZ, 0x7610, R8 ;  /* 0x00007610ff087816 */ /* 0x000fc40000000008 */
[----:B0-----:R-:W-:-:S04]  /*405b0*/  @!P0 LOP3.LUT R3, R3, R2, RZ, 0x3c, !PT ;  /* 0x0000000203038212 */ /* 0x001fc800078e3cff */
[----:B------:R-:W-:-:S04]  /*405c0*/  @!P0 LOP3.LUT R2, R3, R2, RZ, 0x3c, !PT ;  /* 0x0000000203028212 */ /* 0x000fc800078e3cff */
[----:B------:R-:W-:-:S05]  /*405d0*/  @!P0 LOP3.LUT R3, R3, R2, RZ, 0x3c, !PT ;  /* 0x0000000203038212 */ /* 0x000fca00078e3cff */
[----:B------:R0:W2:Y:S02]  /*405e0*/  @!P0 LDG.E.U8 R0, desc[UR32][R2.64] ;  /* 0x0000002002008981 */ /* 0x0000a4000c1e1100 */
[----:B0-----:R-:W-:Y:S02]  /*405f0*/  @!P6 IMAD.MOV.U32 R2, RZ, RZ, R9 ;  /* 0x000000ffff02e224 */ /* 0x001fe400078e0009 */
[----:B------:R-:W-:-:S05]  /*40600*/  @!P6 IMAD.MOV.U32 R3, RZ, RZ, R13 ;  /* 0x000000ffff03e224 */ /* 0x000fca00078e000d */
[----:B------:R3:W2:Y:S01]  /*40610*/  @!P6 LDG.E.U8 R8, desc[UR32][R2.64] ;  /* 0x000000200208e981 */ /* 0x0006a2000c1e1100 */
[----:B------:R-:W-:-:S03]  /*40620*/  PRMT R6, RZ, 0x7610, R6 ;  /* 0x00007610ff067816 */ /* 0x000fc60000000006 */
[----:B----4-:R0:W-:Y:S01]  /*40630*/  STL [R1+0x20], R5 ;  /* 0x0000200501007387 */ /* 0x0101e20000100800 */
[----:B---3--:R-:W-:Y:S02]  /*40640*/  @!P0 IMAD.MOV.U32 R2, RZ, RZ, R7 ;  /* 0x000000ffff028224 */ /* 0x008fe400078e0007 */
[----:B------:R-:W-:Y:S01]  /*40650*/  @!P0 IMAD.MOV.U32 R3, RZ, RZ, R12 ;  /* 0x000000ffff038224 */ /* 0x000fe200078e000c */
[----:B0-----:R-:W3:Y:S04]  /*40660*/  LDL R5, [R1+0x1abc] ;  /* 0x001abc0001057983 */ /* 0x001ee80000100800 */
[----:B------:R3:W4:Y:S04]  /*40670*/  @!P0 LDG.E.U8 R6, desc[UR32][R2.64] ;  /* 0x0000002002068981 */ /* 0x000728000c1e1100 */
[----:B--2---:R0:W-:Y:S04]  /*40680*/  STL [R1+0x1c], R0 ;  /* 0x00001c0001007387 */ /* 0x0041e80000100800 */
[----:B0-----:R-:W2:Y:S04]  /*40690*/  LDL.LU R0, [R1+0x2ec8] ;  /* 0x002ec80001007983 */ /* 0x001ea80000300800 */
[----:B------:R-:W2:Y:S04]  /*406a0*/  LDL R9, [R1+0x1aa8] ;  /* 0x001aa80001097983 */ /* 0x000ea80000100800 */
[----:B------:R0:W-:Y:S04]  /*406b0*/  STL [R1+0x18], R8 ;  /* 0x0000180801007387 */ /* 0x0001e80000100800 */
[----:B------:R-:W2:Y:S01]  /*406c0*/  LDL R3, [R1+0x1ab8] ;  /* 0x001ab80001037983 */ /* 0x000ea20000100800 */
[----:B------:R-:W-:-:S03]  /*406d0*/  PRMT R4, RZ, 0x7610, R4 ;  /* 0x00007610ff047816 */ /* 0x000fc60000000004 */
[----:B------:R-:W2:Y:S04]  /*406e0*/  LDL R13, [R1+0x1aa0] ;  /* 0x001aa000010d7983 */ /* 0x000ea80000100800 */
[----:B------:R-:W2:Y:S04]  /*406f0*/  LDL R12, [R1+0x1aa4] ;  /* 0x001aa400010c7983 */ /* 0x000ea80000100800 */
[----:B------:R-:W2:Y:S04]  /*40700*/  LDL R7, [R1+0x1a98] ;  /* 0x001a980001077983 */ /* 0x000ea80000100800 */
[----:B0-----:R-:W2:Y:S01]  /*40710*/  LDL R8, [R1+0x1aac] ;  /* 0x001aac0001087983 */ /* 0x001ea20000100800 */
[----:B---3--:R-:W-:-:S03]  /*40720*/  @!P6 IMAD.MOV.U32 R2, RZ, RZ, R5 ;  /* 0x000000ffff02e224 */ /* 0x008fc600078e0005 */
[----:B----4-:R0:W-:Y:S04]  /*40730*/  STL [R1+0x14], R6 ;  /* 0x0000140601007387 */ /* 0x0101e80000100800 */
[----:B------:R-:W3:Y:S04]  /*40740*/  LDL R5, [R1+0x1a90] ;  /* 0x001a900001057983 */ /* 0x000ee80000100800 */
[----:B0-----:R-:W4:Y:S04]  /*40750*/  LDL R6, [R1+0x1a9c] ;  /* 0x001a9c0001067983 */ /* 0x001f280000100800 */
[----:B--2---:R-:W2:Y:S04]  /*40760*/  @!P6 LDG.E.U8 R4, desc[UR32][R2.64] ;  /* 0x000000200204e981 */ /* 0x004ea8000c1e1100 */
[----:B------:R-:W3:Y:S04]  /*40770*/  LDL R2, [R1+0x1ab0] ;  /* 0x001ab00001027983 */ /* 0x000ee80000100800 */
[----:B------:R-:W3:Y:S01]  /*40780*/  LDL R3, [R1+0x1ab4] ;  /* 0x001ab40001037983 */ /* 0x000ee20000100800 */
[----:B------:R-:W-:-:S02]  /*40790*/  PRMT R15, RZ, 0x7610, R15 ;  /* 0x00007610ff0f7816 */ /* 0x000fc4000000000f */
[----:B------:R-:W-:Y:S01]  /*407a0*/  PRMT R14, RZ, 0x7610, R14 ;  /* 0x00007610ff0e7816 */ /* 0x000fe2000000000e */
[----:B--2---:R0:W-:Y:S04]  /*407b0*/  STL [R1+0x10], R4 ;  /* 0x0000100401007387 */ /* 0x0041e80000100800 */
[----:B0-----:R-:W2:Y:S01]  /*407c0*/  LDL R4, [R1+0x1a94] ;  /* 0x001a940001047983 */ /* 0x001ea20000100800 */
[----:B---3--:R-:W-:-:S04]  /*407d0*/  @!P0 LOP3.LUT R3, R3, R2, RZ, 0x3c, !PT ;  /* 0x0000000203038212 */ /* 0x008fc800078e3cff */
[----:B------:R-:W-:-:S04]  /*407e0*/  @!P0 LOP3.LUT R2, R3, R2, RZ, 0x3c, !PT ;  /* 0x0000000203028212 */ /* 0x000fc800078e3cff */
[----:B------:R-:W-:-:S05]  /*407f0*/  @!P0 LOP3.LUT R3, R3, R2, RZ, 0x3c, !PT ;  /* 0x0000000203038212 */ /* 0x000fca00078e3cff */
[----:B------:R0:W3:Y:S02]  /*40800*/  @!P0 LDG.E.U8 R15, desc[UR32][R2.64] ;  /* 0x00000020020f8981 */ /* 0x0000e4000c1e1100 */
[----:B0-----:R-:W-:Y:S02]  /*40810*/  @!P6 IMAD.MOV.U32 R2, RZ, RZ, R8 ;  /* 0x000000ffff02e224 */ /* 0x001fe400078e0008 */
[----:B------:R-:W-:Y:S01]  /*40820*/  @!P6 IMAD.MOV.U32 R3, RZ, RZ, R9 ;  /* 0x000000ffff03e224 */ /* 0x000fe200078e0009 */
[----:B------:R-:W3:Y:S04]  /*40830*/  LDL R8, [R1+0x1a8c] ;  /* 0x001a8c0001087983 */ /* 0x000ee80000100800 */
[----:B------:R-:W3:Y:S01]  /*40840*/  LDL R9, [R1+0x1a88] ;  /* 0x001a880001097983 */ /* 0x000ee20000100800 */
[----:B------:R-:W-:-:S03]  /*40850*/  PRMT R11, RZ, 0x7610, R11 ;  /* 0x00007610ff0b7816 */ /* 0x000fc6000000000b */
[----:B------:R0:W3:Y:S01]  /*40860*/  @!P6 LDG.E.U8 R14, desc[UR32][R2.64] ;  /* 0x00000020020ee981 */ /* 0x0000e2000c1e1100 */
[----:B------:R-:W-:Y:S01]  /*40870*/  PRMT R10, RZ, 0x7610, R10 ;  /* 0x00007610ff0a7816 */ /* 0x000fe2000000000a */
[----:B0-----:R-:W-:Y:S02]  /*40880*/  @!P0 IMAD.MOV.U32 R2, RZ, RZ, R12 ;  /* 0x000000ffff028224 */ /* 0x001fe400078e000c */
[----:B------:R-:W-:-:S05]  /*40890*/  @!P0 IMAD.MOV.U32 R3, RZ, RZ, R13 ;  /* 0x000000ffff038224 */ /* 0x000fca00078e000d */
[----:B------:R4:W3:Y:S01]  /*408a0*/  @!P0 LDG.E.U8 R11, desc[UR32][R2.64] ;  /* 0x00000020020b8981 */ /* 0x0008e2000c1e1100 */
[----:B------:R-:W-:Y:S01]  /*408b0*/  PRMT R29, RZ, 0x7610, R29 ;  /* 0x00007610ff1d7816 */ /* 0x000fe2000000001d */
[----:B----4-:R-:W-:Y:S02]  /*408c0*/  @!P6 IMAD.MOV.U32 R2, RZ, RZ, R6 ;  /* 0x000000ffff02e224 */ /* 0x010fe400078e0006 */
[----:B------:R-:W-:Y:S01]  /*408d0*/  @!P6 IMAD.MOV.U32 R3, RZ, RZ, R7 ;  /* 0x000000ffff03e224 */ /* 0x000fe200078e0007 */
[----:B------:R-:W-:Y:S01]  /*408e0*/  PRMT R28, RZ, 0x7610, R28 ;  /* 0x00007610ff1c7816 */ /* 0x000fe2000000001c */
[----:B------:R-:W4:Y:S04]  /*408f0*/  LDL R7, [R1+0x1a80] ;  /* 0x001a800001077983 */ /* 0x000f280000100800 */
[----:B------:R0:W4:Y:S04]  /*40900*/  @!P6 LDG.E.U8 R10, desc[UR32][R2.64] ;  /* 0x00000020020ae981 */ /* 0x000128000c1e1100 */
[----:B------:R-:W4:Y:S01]  /*40910*/  LDL R6, [R1+0x1a84] ;  /* 0x001a840001067983 */ /* 0x000f220000100800 */
[----:B0-----:R-:W-:-:S02]  /*40920*/  @!P0 IMAD.MOV.U32 R3, RZ, RZ, R5 ;  /* 0x000000ffff038224 */ /* 0x001fc400078e0005 */
[----:B--2---:R-:W-:-:S05]  /*40930*/  @!P0 IMAD.MOV.U32 R2, RZ, RZ, R4 ;  /* 0x000000ffff028224 */ /* 0x004fca00078e0004 */
[----:B------:R3:W2:Y:S02]  /*40940*/  @!P0 LDG.E.U8 R29, desc[UR32][R2.64] ;  /* 0x00000020021d8981 */ /* 0x0006a4000c1e1100 */
[----:B---3--:R-:W-:Y:S02]  /*40950*/  @!P6 IMAD.MOV.U32 R2, RZ, RZ, R8 ;  /* 0x000000ffff02e224 */ /* 0x008fe400078e0008 */
[----:B------:R-:W-:-:S05]  /*40960*/  @!P6 IMAD.MOV.U32 R3, RZ, RZ, R9 ;  /* 0x000000ffff03e224 */ /* 0x000fca00078e0009 */
[----:B------:R0:W3:Y:S04]  /*40970*/  @!P6 LDG.E.U8 R28, desc[UR32][R2.64] ;  /* 0x00000020021ce981 */ /* 0x0000e8000c1e1100 */
[----:B------:R1:W-:Y:S04]  /*40980*/  STL [R1+0x4], R11 ;  /* 0x0000040b01007387 */ /* 0x0003e80000100800 */
[----:B------:R-:W3:Y:S04]  /*40990*/  LDL R5, [R1+0x1a78] ;  /* 0x001a780001057983 */ /* 0x000ee80000100800 */
[----:B------:R-:W3:Y:S04]  /*409a0*/  LDL R4, [R1+0x1a7c] ;  /* 0x001a7c0001047983 */ /* 0x000ee80000100800 */
[----:B----4-:R4:W-:Y:S01]  /*409b0*/  STL [R1], R10 ;  /* 0x0000000a01007387 */ /* 0x0109e20000100800 */
[----:B0-----:R-:W-:-:S02]  /*409c0*/  @!P0 IMAD.MOV.U32 R2, RZ, RZ, R6 ;  /* 0x000000ffff028224 */ /* 0x001fc400078e0006 */
[----:B------:R-:W-:Y:S01]  /*409d0*/  @!P0 IMAD.MOV.U32 R3, RZ, RZ, R7 ;  /* 0x000000ffff038224 */ /* 0x000fe200078e0007 */
[----:B------:R-:W-:-:S06]  /*409e0*/  PRMT R27, RZ, 0x7610, R27 ;  /* 0x00007610ff1b7816 */ /* 0x000fcc000000001b */
[----:B------:R0:W3:Y:S04]  /*409f0*/  @!P0 LDG.E.U8 R27, desc[UR32][R2.64] ;  /* 0x00000020021b8981 */ /* 0x0000e8000c1e1100 */
[----:B--2---:R-:W-:Y:S04]  /*40a00*/  STL [R1+0x2e38], R29 ;  /* 0x002e381d01007387 */ /* 0x004fe80000100800 */
[----:B-1----:R-:W2:Y:S04]  /*40a10*/  LDL R11, [R1+0x1a70] ;  /* 0x001a7000010b7983 */ /* 0x002ea80000100800 */
[----:B----4-:R-:W4:Y:S04]  /*40a20*/  LDL R10, [R1+0x1a74] ;  /* 0x001a7400010a7983 */ /* 0x010f280000100800 */
[----:B------:R-:W4:Y:S04]  /*40a30*/  LDL R9, [R1+0x1a68] ;  /* 0x001a680001097983 */ /* 0x000f280000100800 */
[----:B------:R-:W4:Y:S04]  /*40a40*/  LDL R8, [R1+0x1a6c] ;  /* 0x001a6c0001087983 */ /* 0x000f280000100800 */
[----:B---3--:R-:W-:Y:S04]  /*40a50*/  STL [R1+0x2e3c], R28 ;  /* 0x002e3c1c01007387 */ /* 0x008fe80000100800 */
[----:B------:R-:W-:Y:S04]  /*40a60*/  STL [R1+0xc], R15 ;  /* 0x00000c0f01007387 */ /* 0x000fe80000100800 */
[----:B------:R-:W3:Y:S04]  /*40a70*/  LDL R7, [R1+0x1a60] ;  /* 0x001a600001077983 */ /* 0x000ee80000100800 */
[----:B------:R-:W3:Y:S01]  /*40a80*/  LDL R6, [R1+0x1a64] ;  /* 0x001a640001067983 */ /* 0x000ee20000100800 */
[----:B------:R-:W-:-:S02]  /*40a90*/  PRMT R26, RZ, 0x7610, R26 ;  /* 0x00007610ff1a7816 */ /* 0x000fc4000000001a */
[----:B------:R-:W-:Y:S01]  /*40aa0*/  PRMT R22, RZ, 0x7610, R22 ;  /* 0x00007610ff167816 */ /* 0x000fe20000000016 */
[----:B0-----:R-:W-:Y:S02]  /*40ab0*/  @!P6 IMAD.MOV.U32 R3, RZ, RZ, R5 ;  /* 0x000000ffff03e224 */ /* 0x001fe400078e0005 */
[----:B------:R-:W-:-:S05]  /*40ac0*/  @!P6 IMAD.MOV.U32 R2, RZ, RZ, R4 ;  /* 0x000000ffff02e224 */ /* 0x000fca00078e0004 */
[----:B------:R2:W3:Y:S01]  /*40ad0*/  @!P6 LDG.E.U8 R26, desc[UR32][R2.64] ;  /* 0x00000020021ae981 */ /* 0x0004e2000c1e1100 */
[----:B------:R-:W-:Y:S02]  /*40ae0*/  PRMT R20, RZ, 0x7610, R20 ;  /* 0x00007610ff147816 */ /* 0x000fe40000000014 */
[----:B------:R-:W-:Y:S01]  /*40af0*/  PRMT R18, RZ, 0x7610, R18 ;  /* 0x00007610ff127816 */ /* 0x000fe20000000012 */
[----:B------:R-:W-:Y:S04]  /*40b00*/  STL [R1+0x2e28], R27 ;  /* 0x002e281b01007387 */ /* 0x000fe80000100800 */
[----:B------:R0:W-:Y:S04]  /*40b10*/  STL [R1+0x8], R14 ;  /* 0x0000080e01007387 */ /* 0x0001e80000100800 */
[----:B------:R-:W3:Y:S04]  /*40b20*/  LDL R5, [R1+0x1a58] ;  /* 0x001a580001057983 */ /* 0x000ee80000100800 */
[----:B------:R-:W3:Y:S01]  /*40b30*/  LDL R4, [R1+0x1a5c] ;  /* 0x001a5c0001047983 */ /* 0x000ee20000100800 */
[----:B--2---:R-:W-:-:S02]  /*40b40*/  @!P0 IMAD.MOV.U32 R3, RZ, RZ, R11 ;  /* 0x000000ffff038224 */ /* 0x004fc400078e000b */
[----:B----4-:R-:W-:-:S05]  /*40b50*/  @!P0 IMAD.MOV.U32 R2, RZ, RZ, R10 ;  /* 0x000000ffff028224 */ /* 0x010fca00078e000a */
[----:B------:R1:W2:Y:S02]  /*40b60*/  @!P0 LDG.E.U8 R22, desc[UR32][R2.64] ;  /* 0x0000002002168981 */ /* 0x0002a4000c1e1100 */
[----:B-1----:R-:W-:Y:S02]  /*40b70*/  @!P6 IMAD.MOV.U32 R2, RZ, RZ, R8 ;  /* 0x000000ffff02e224 */ /* 0x002fe400078e0008 */
[----:B------:R-:W-:-:S05]  /*40b80*/  @!P6 IMAD.MOV.U32 R3, RZ, RZ, R9 ;  /* 0x000000ffff03e224 */ /* 0x000fca00078e0009 */
[----:B------:R3:W4:Y:S02]  /*40b90*/  @!P6 LDG.E.U8 R20, desc[UR32][R2.64] ;  /* 0x000000200214e981 */ /* 0x000724000c1e1100 */
[----:B---3--:R-:W-:Y:S02]  /*40ba0*/  @!P0 IMAD.MOV.U32 R2, RZ, RZ, R6 ;  /* 0x000000ffff028224 */ /* 0x008fe400078e0006 */
[----:B------:R-:W-:-:S05]  /*40bb0*/  @!P0 IMAD.MOV.U32 R3, RZ, RZ, R7 ;  /* 0x000000ffff038224 */ /* 0x000fca00078e0007 */
[----:B------:R-:W3:Y:S04]  /*40bc0*/  @!P0 LDG.E.U8 R18, desc[UR32][R2.64] ;  /* 0x0000002002128981 */ /* 0x000ee8000c1e1100 */
[----:B------:R-:W-:Y:S01]  /*40bd0*/  STL [R1+0x2e2c], R26 ;  /* 0x002e2c1a01007387 */ /* 0x000fe20000100800 */
[----:B------:R-:W-:-:S06]  /*40be0*/  PRMT R16, RZ, 0x7610, R16 ;  /* 0x00007610ff107816 */ /* 0x000fcc0000000010 */
[----:B------:R-:W3:Y:S04]  /*40bf0*/  @!P6 LDG.E.U8 R16, desc[UR32][R4.64] ;  /* 0x000000200410e981 */ /* 0x000ee8000c1e1100 */
[----:B--2---:R-:W-:Y:S04]  /*40c00*/  STL [R1+0x2e9c], R22 ;  /* 0x002e9c1601007387 */ /* 0x004fe80000100800 */
[----:B------:R-:W2:Y:S04]  /*40c10*/  LDL R11, [R1+0x1a50] ;  /* 0x001a5000010b7983 */ /* 0x000ea80000100800 */
[----:B------:R-:W2:Y:S04]  /*40c20*/  LDL R10, [R1+0x1a54] ;  /* 0x001a5400010a7983 */ /* 0x000ea80000100800 */
[----:B----4-:R-:W-:Y:S04]  /*40c30*/  STL [R1+0x2ea0], R20 ;  /* 0x002ea01401007387 */ /* 0x010fe80000100800 */
[----:B------:R-:W4:Y:S04]  /*40c40*/  LDL R7, [R1+0x1a48] ;  /* 0x001a480001077983 */ /* 0x000f280000100800 */
[----:B------:R-:W4:Y:S04]  /*40c50*/  LDL R6, [R1+0x1a4c] ;  /* 0x001a4c0001067983 */ /* 0x000f280000100800 */
[----:B---3--:R-:W-:Y:S04]  /*40c60*/  STL [R1+0x2e78], R18 ;  /* 0x002e781201007387 */ /* 0x008fe80000100800 */
[----:B0-----:R-:W3:Y:S04]  /*40c70*/  LDL R14, [R1+0x1a40] ;  /* 0x001a4000010e7983 */ /* 0x001ee80000100800 */
[----:B------:R-:W3:Y:S04]  /*40c80*/  LDL R13, [R1+0x1a44] ;  /* 0x001a4400010d7983 */ /* 0x000ee80000100800 */
[----:B------:R-:W3:Y:S04]  /*40c90*/  LDL R9, [R1+0x1a38] ;  /* 0x001a380001097983 */ /* 0x000ee80000100800 */
[----:B------:R-:W3:Y:S01]  /*40ca0*/  LDL R8, [R1+0x1a3c] ;  /* 0x001a3c0001087983 */ /* 0x000ee20000100800 */
[----:B------:R-:W-:-:S02]  /*40cb0*/  PRMT R2, RZ, 0x7610, R2 ;  /* 0x00007610ff027816 */ /* 0x000fc40000000002 */
[----:B------:R-:W-:Y:S01]  /*40cc0*/  PRMT R3, RZ, 0x7610, R3 ;  /* 0x00007610ff037816 */ /* 0x000fe20000000003 */
[----:B------:R-:W-:Y:S04]  /*40cd0*/  STL [R1+0x2e7c], R16 ;  /* 0x002e7c1001007387 */ /* 0x000fe80000100800 */
[----:B------:R-:W3:Y:S01]  /*40ce0*/  LDL R12, [R1+0x1a30] ;  /* 0x001a3000010c7983 */ /* 0x000ee20000100800 */
[----:B--2---:R-:W-:Y:S02]  /*40cf0*/  @!P0 IMAD.MOV.U32 R5, RZ, RZ, R11 ;  /* 0x000000ffff058224 */ /* 0x004fe400078e000b */
[----:B------:R-:W-:Y:S01]  /*40d00*/  @!P0 IMAD.MOV.U32 R4, RZ, RZ, R10 ;  /* 0x000000ffff048224 */ /* 0x000fe200078e000a */
[----:B------:R-:W2:Y:S04]  /*40d10*/  LDL R11, [R1+0x1a34] ;  /* 0x001a3400010b7983 */ /* 0x000ea80000100800 */
[----:B------:R0:W2:Y:S02]  /*40d20*/  @!P0 LDG.E.U8 R2, desc[UR32][R4.64] ;  /* 0x0000002004028981 */ /* 0x0000a4000c1e1100 */
[----:B0-----:R-:W-:-:S02]  /*40d30*/  PRMT R4, RZ, 0x7610, R4 ;  /* 0x00007610ff047816 */ /* 0x001fc40000000004 */
[----:B----4-:R3:W4:Y:S01]  /*40d40*/  @!P6 LDG.E.U8 R3, desc[UR32][R6.64] ;  /* 0x000000200603e981 */ /* 0x010722000c1e1100 */
[----:B------:R-:W-:Y:S01]  /*40d50*/  PRMT R5, RZ, 0x7610, R5 ;  /* 0x00007610ff057816 */ /* 0x000fe20000000005 */
[----:B---3--:R-:W-:Y:S02]  /*40d60*/  @!P0 IMAD.MOV.U32 R7, RZ, RZ, R14 ;  /* 0x000000ffff078224 */ /* 0x008fe400078e000e */
[----:B------:R-:W-:-:S03]  /*40d70*/  @!P0 IMAD.MOV.U32 R6, RZ, RZ, R13 ;  /* 0x000000ffff068224 */ /* 0x000fc600078e000d */
[----:B------:R-:W3:Y:S04]  /*40d80*/  @!P6 LDG.E.U8 R5, desc[UR32][R8.64] ;  /* 0x000000200805e981 */ /* 0x000ee8000c1e1100 */
[----:B------:R0:W3:Y:S02]  /*40d90*/  @!P0 LDG.E.U8 R4, desc[UR32][R6.64] ;  /* 0x0000002006048981 */ /* 0x0000e4000c1e1100 */
[----:B0-----:R-:W-:Y:S01]  /*40da0*/  PRMT R6, RZ, 0x7610, R6 ;  /* 0x00007610ff067816 */ /* 0x001fe20000000006 */
[----:B------:R-:W-:Y:S01]  /*40db0*/  @!P0 IMAD.MOV.U32 R9, RZ, RZ, R12 ;  /* 0x000000ffff098224 */ /* 0x000fe200078e000c */
[----:B--2---:R0:W-:Y:S04]  /*40dc0*/  STL [R1+0x2e40], R2 ;  /* 0x002e400201007387 */ /* 0x0041e80000100800 */
[----:B------:R-:W2:Y:S04]  /*40dd0*/  LDL R10, [R1+0x1a28] ;  /* 0x001a2800010a7983 */ /* 0x000ea80000100800 */
[----:B0-----:R-:W2:Y:S04]  /*40de0*/  LDL R2, [R1+0x1a2c] ;  /* 0x001a2c0001027983 */ /* 0x001ea80000100800 */
[----:B----4-:R-:W-:Y:S01]  /*40df0*/  STL [R1+0x2e44], R3 ;  /* 0x002e440301007387 */ /* 0x010fe20000100800 */
[----:B------:R-:W-:-:S05]  /*40e00*/  @!P0 IMAD.MOV.U32 R8, RZ, RZ, R11 ;  /* 0x000000ffff088224 */ /* 0x000fca00078e000b */
[----:B------:R0:W4:Y:S04]  /*40e10*/  @!P0 LDG.E.U8 R6, desc[UR32][R8.64] ;  /* 0x0000002008068981 */ /* 0x000128000c1e1100 */
[----:B---3--:R1:W-:Y:S04]  /*40e20*/  STL [R1+0x2e30], R4 ;  /* 0x002e300401007387 */ /* 0x0083e80000100800 */
[----:B------:R-:W3:Y:S04]  /*40e30*/  LDL R15, [R1+0x1a20] ;  /* 0x001a2000010f7983 */ /* 0x000ee80000100800 */
[----:B------:R-:W3:Y:S04]  /*40e40*/  LDL R13, [R1+0x1a24] ;  /* 0x001a2400010d7983 */ /* 0x000ee80000100800 */
[----:B------:R4:W-:Y:S04]  /*40e50*/  STL [R1+0x2e34], R5 ;  /* 0x002e340501007387 */ /* 0x0009e80000100800 */
[----:B------:R-:W3:Y:S04]  /*40e60*/  LDL R12, [R1+0x1a18] ;  /* 0x001a1800010c7983 */ /* 0x000ee80000100800 */
[----:B-1----:R-:W3:Y:S01]  /*40e70*/  LDL R4, [R1+0x1a1c] ;  /* 0x001a1c0001047983 */ /* 0x002ee20000100800 */
[----:B------:R-:W-:-:S02]  /*40e80*/  PRMT R7, RZ, 0x7610, R7 ;  /* 0x00007610ff077816 */ /* 0x000fc40000000007 */
[----:B0-----:R-:W-:Y:S02]  /*40e90*/  PRMT R8, RZ, 0x7610, R8 ;  /* 0x00007610ff087816 */ /* 0x001fe40000000008 */
[----:B------:R-:W-:Y:S01]  /*40ea0*/  PRMT R9, RZ, 0x7610, R9 ;  /* 0x00007610ff097816 */ /* 0x000fe20000000009 */
[----:B--2---:R-:W-:Y:S02]  /*40eb0*/  @!P6 IMAD.MOV.U32 R11, RZ, RZ, R10 ;  /* 0x000000ffff0be224 */ /* 0x004fe400078e000a */
[----:B------:R-:W-:-:S05]  /*40ec0*/  @!P6 IMAD.MOV.U32 R10, RZ, RZ, R2 ;  /* 0x000000ffff0ae224 */ /* 0x000fca00078e0002 */
[----:B------:R3:W2:Y:S04]  /*40ed0*/  @!P6 LDG.E.U8 R7, desc[UR32][R10.64] ;  /* 0x000000200a07e981 */ /* 0x0006a8000c1e1100 */
[----:B----4-:R0:W-:Y:S04]  /*40ee0*/  STL [R1+0x2ea4], R6 ;  /* 0x002ea40601007387 */ /* 0x0101e80000100800 */
[----:B------:R-:W4:Y:S04]  /*40ef0*/  LDL R14, [R1+0x1a10] ;  /* 0x001a1000010e7983 */ /* 0x000f280000100800 */
[----:B------:R-:W4:Y:S04]  /*40f00*/  LDL R5, [R1+0x1a14] ;  /* 0x001a140001057983 */ /* 0x000f280000100800 */
[----:B------:R-:W4:Y:S04]  /*40f10*/  LDL R3, [R1+0x1a08] ;  /* 0x001a080001037983 */ /* 0x000f280000100800 */
[----:B------:R-:W4:Y:S01]  /*40f20*/  LDL R2, [R1+0x1a0c] ;  /* 0x001a0c0001027983 */ /* 0x000f220000100800 */
[----:B---3--:R-:W-:-:S02]  /*40f30*/  @!P0 IMAD.MOV.U32 R11, RZ, RZ, R15 ;  /* 0x000000ffff0b8224 */ /* 0x008fc400078e000f */
[----:B------:R-:W-:Y:S02]  /*40f40*/  @!P0 IMAD.MOV.U32 R10, RZ, RZ, R13 ;  /* 0x000000ffff0a8224 */ /* 0x000fe400078e000d */
[----:B------:R-:W-:-:S03]  /*40f50*/  @!P6 IMAD.MOV.U32 R13, RZ, RZ, R12 ;  /* 0x000000ffff0de224 */ /* 0x000fc600078e000c */
[----:B------:R1:W3:Y:S01]  /*40f60*/  @!P0 LDG.E.U8 R8, desc[UR32][R10.64] ;  /* 0x000000200a088981 */ /* 0x0002e2000c1e1100 */
[----:B------:R-:W-:-:S05]  /*40f70*/  @!P6 IMAD.MOV.U32 R12, RZ, RZ, R4 ;  /* 0x000000ffff0ce224 */ /* 0x000fca00078e0004 */
[----:B------:R4:W3:Y:S01]  /*40f80*/  @!P6 LDG.E.U8 R9, desc[UR32][R12.64] ;  /* 0x000000200c09e981 */ /* 0x0008e2000c1e1100 */
[----:B-1----:R-:W-:-:S03]  /*40f90*/  PRMT R10, RZ, 0x7610, R10 ;  /* 0x00007610ff0a7816 */ /* 0x002fc6000000000a */
[----:B--2---:R1:W-:Y:S04]  /*40fa0*/  STL [R1+0x2ea8], R7 ;  /* 0x002ea80701007387 */ /* 0x0043e80000100800 */
[----:B0-----:R-:W2:Y:S04]  /*40fb0*/  LDL R6, [R1+0x1a04] ;  /* 0x001a040001067983 */ /* 0x001ea80000100800 */
[----:B-1----:R-:W2:Y:S01]  /*40fc0*/  LDL R7, [R1+0x1a00] ;  /* 0x001a000001077983 */ /* 0x002ea20000100800 */
[----:B----4-:R-:W-:Y:S02]  /*40fd0*/  @!P0 IMAD.MOV.U32 R12, RZ, RZ, R5 ;  /* 0x000000ffff0c8224 */ /* 0x010fe400078e0005 */
[----:B------:R-:W-:-:S05]  /*40fe0*/  @!P0 IMAD.MOV.U32 R13, RZ, RZ, R14 ;  /* 0x000000ffff0d8224 */ /* 0x000fca00078e000e */
[----:B------:R0:W4:Y:S04]  /*40ff0*/  @!P0 LDG.E.U8 R10, desc[UR32][R12.64] ;  /* 0x000000200c0a8981 */ /* 0x000128000c1e1100 */
[----:B---3--:R-:W-:Y:S04]  /*41000*/  STL [R1+0x2e80], R8 ;  /* 0x002e800801007387 */ /* 0x008fe80000100800 */
[----:B------:R-:W3:Y:S04]  /*41010*/  LDL R4, [R1+0x19fc] ;  /* 0x0019fc0001047983 */ /* 0x000ee80000100800 */
[----:B------:R-:W-:Y:S04]  /*41020*/  STL [R1+0x2e84], R9 ;  /* 0x002e840901007387 */ /* 0x000fe80000100800 */
[----:B------:R-:W3:Y:S01]  /*41030*/  LDL R5, [R1+0x19f8] ;  /* 0x0019f80001057983 */ /* 0x000ee20000100800 */
[----:B------:R-:W-:Y:S01]  /*41040*/  PRMT R11, RZ, 0x7610, R11 ;  /* 0x00007610ff0b7816 */ /* 0x000fe2000000000b */
[----:B------:R-:W-:-:S02]  /*41050*/  @!P6 IMAD.MOV.U32 R14, RZ, RZ, R2 ;  /* 0x000000ffff0ee224 */ /* 0x000fc400078e0002 */
[----:B------:R-:W-:Y:S01]  /*41060*/  @!P6 IMAD.MOV.U32 R15, RZ, RZ, R3 ;  /* 0x000000ffff0fe224 */ /* 0x000fe200078e0003 */
[----:B0-----:R-:W-:-:S04]  /*41070*/  PRMT R12, RZ, 0x7610, R12 ;  /* 0x00007610ff0c7816 */ /* 0x001fc8000000000c */
[----:B------:R2:W3:Y:S01]  /*41080*/  @!P6 LDG.E.U8 R11, desc[UR32][R14.64] ;  /* 0x000000200e0be981 */ /* 0x0004e2000c1e1100 */
[----:B------:R-:W-:Y:S01]  /*41090*/  PRMT R13, RZ, 0x7610, R13 ;  /* 0x00007610ff0d7816 */ /* 0x000fe2000000000d */
[----:B--2---:R-:W-:Y:S02]  /*410a0*/  @!P0 IMAD.MOV.U32 R14, RZ, RZ, R6 ;  /* 0x000000ffff0e8224 */ /* 0x004fe400078e0006 */
[----:B------:R-:W-:-:S05]  /*410b0*/  @!P0 IMAD.MOV.U32 R15, RZ, RZ, R7 ;  /* 0x000000ffff0f8224 */ /* 0x000fca00078e0007 */
[----:B------:R3:W2:Y:S04]  /*410c0*/  @!P0 LDG.E.U8 R12, desc[UR32][R14.64] ;  /* 0x000000200e0c8981 */ /* 0x0006a8000c1e1100 */
[----:B----4-:R0:W-:Y:S04]  /*410d0*/  STL [R1+0x2e48], R10 ;  /* 0x002e480a01007387 */ /* 0x0101e80000100800 */
[----:B------:R-:W4:Y:S04]  /*410e0*/  LDL R3, [R1+0x19f0] ;  /* 0x0019f00001037983 */ /* 0x000f280000100800 */
[----:B------:R-:W4:Y:S01]  /*410f0*/  LDL R2, [R1+0x19f4] ;  /* 0x0019f40001027983 */ /* 0x000f220000100800 */
[----:B---3--:R-:W-:-:S02]  /*41100*/  @!P6 IMAD.MOV.U32 R14, RZ, RZ, R4 ;  /* 0x000000ffff0ee224 */ /* 0x008fc400078e0004 */
[----:B------:R-:W-:-:S05]  /*41110*/  @!P6 IMAD.MOV.U32 R15, RZ, RZ, R5 ;  /* 0x000000ffff0fe224 */ /* 0x000fca00078e0005 */
[----:B------:R4:W3:Y:S04]  /*41120*/  @!P6 LDG.E.U8 R13, desc[UR32][R14.64] ;  /* 0x000000200e0de981 */ /* 0x0008e8000c1e1100 */
[----:B------:R1:W-:Y:S04]  /*41130*/  STL [R1+0x2e4c], R11 ;  /* 0x002e4c0b01007387 */ /* 0x0003e80000100800 */
[----:B0-----:R-:W3:Y:S04]  /*41140*/  LDL R10, [R1+0x19ec] ;  /* 0x0019ec00010a7983 */ /* 0x001ee80000100800 */
[----:B------:R-:W3:Y:S04]  /*41150*/  LDL R8, [R1+0x19e4] ;  /* 0x0019e40001087983 */ /* 0x000ee80000100800 */
[----:B-1----:R-:W3:Y:S04]  /*41160*/  LDL R11, [R1+0x19e8] ;  /* 0x0019e800010b7983 */ /* 0x002ee80000100800 */
[----:B--2---:R-:W-:Y:S04]  /*41170*/  STL [R1+0x2e50], R12 ;  /* 0x002e500c01007387 */ /* 0x004fe80000100800 */
[----:B------:R-:W2:Y:S04]  /*41180*/  LDL R9, [R1+0x19e0] ;  /* 0x0019e00001097983 */ /* 0x000ea80000100800 */
[----:B------:R-:W2:Y:S04]  /*41190*/  LDL R7, [R1+0x19d8] ;  /* 0x0019d80001077983 */ /* 0x000ea80000100800 */
[----:B------:R-:W2:Y:S04]  /*411a0*/  LDL R6, [R1+0x19dc] ;  /* 0x0019dc0001067983 */ /* 0x000ea80000100800 */
[----:B------:R-:W2:Y:S04]  /*411b0*/  LDL R5, [R1+0x19d0] ;  /* 0x0019d00001057983 */ /* 0x000ea80000100800 */
[----:B------:R-:W2:Y:S01]  /*411c0*/  LDL R4, [R1+0x19d4] ;  /* 0x0019d40001047983 */ /* 0x000ea20000100800 */
[----:B----4-:R-:W-:-:S02]  /*411d0*/  @!P0 IMAD.MOV.U32 R14, RZ, RZ, R2 ;  /* 0x000000ffff0e8224 */ /* 0x010fc400078e0002 */
[----:B------:R-:W-:Y:S01]  /*411e0*/  @!P0 IMAD.MOV.U32 R15, RZ, RZ, R3 ;  /* 0x000000ffff0f8224 */ /* 0x000fe200078e0003 */
[----:B---3--:R-:W-:Y:S04]  /*411f0*/  STL [R1+0x2e54], R13 ;  /* 0x002e540d01007387 */ /* 0x008fe80000100800 */
[----:B------:R-:W3:Y:S04]  /*41200*/  LDL R3, [R1+0x19c8] ;  /* 0x0019c80001037983 */ /* 0x000ee80000100800 */
[----:B------:R-:W4:Y:S01]  /*41210*/  LDL R2, [R1+0x19cc] ;  /* 0x0019cc0001027983 */ /* 0x000f220000100800 */
[----:B------:R-:W-:-:S02]  /*41220*/  PRMT R17, RZ, 0x7610, R17 ;  /* 0x00007610ff117816 */ /* 0x000fc40000000011 */
[----:B------:R-:W-:-:S04]  /*41230*/  PRMT R19, RZ, 0x7610, R19 ;  /* 0x00007610ff137816 */ /* 0x000fc80000000013 */
[----:B------:R0:W3:Y:S01]  /*41240*/  @!P0 LDG.E.U8 R17, desc[UR32][R14.64] ;  /* 0x000000200e118981 */ /* 0x0000e2000c1e1100 */
[----:B------:R-:W-:Y:S01]  /*41250*/  PRMT R21, RZ, 0x7610, R21 ;  /* 0x00007610ff157816 */ /* 0x000fe20000000015 */
[----:B0-----:R-:W-:Y:S02]  /*41260*/  @!P6 IMAD.MOV.U32 R14, RZ, RZ, R10 ;  /* 0x000000ffff0ee224 */ /* 0x001fe400078e000a */
[----:B------:R-:W-:-:S05]  /*41270*/  @!P6 IMAD.MOV.U32 R15, RZ, RZ, R11 ;  /* 0x000000ffff0fe224 */ /* 0x000fca00078e000b */
[----:B------:R0:W3:Y:S01]  /*41280*/  @!P6 LDG.E.U8 R19, desc[UR32][R14.64] ;  /* 0x000000200e13e981 */ /* 0x0000e2000c1e1100 */
[----:B------:R-:W-:Y:S01]  /*41290*/  PRMT R23, RZ, 0x7610, R23 ;  /* 0x00007610ff177816 */ /* 0x000fe20000000017 */
[----:B0-----:R-:W-:Y:S01]  /*412a0*/  @!P0 IMAD.MOV.U32 R14, RZ, RZ, R8 ;  /* 0x000000ffff0e8224 */ /* 0x001fe200078e0008 */
[----:B------:R-:W-:Y:S02]  /*412b0*/  PRMT R24, RZ, 0x7610, R24 ;  /* 0x00007610ff187816 */ /* 0x000fe40000000018 */
[----:B------:R-:W-:Y:S01]  /*412c0*/  PRMT R25, RZ, 0x7610, R25 ;  /* 0x00007610ff197816 */ /* 0x000fe20000000019 */
[----:B--2---:R-:W-:-:S05]  /*412d0*/  @!P0 IMAD.MOV.U32 R15, RZ, RZ, R9 ;  /* 0x000000ffff0f8224 */ /* 0x004fca00078e0009 */
[----:B------:R0:W2:Y:S02]  /*412e0*/  @!P0 LDG.E.U8 R21, desc[UR32][R14.64] ;  /* 0x000000200e158981 */ /* 0x0000a4000c1e1100 */
[----:B0-----:R-:W-:Y:S02]  /*412f0*/  @!P6 IMAD.MOV.U32 R14, RZ, RZ, R6 ;  /* 0x000000ffff0ee224 */ /* 0x001fe400078e0006 */
[----:B------:R-:W-:-:S05]  /*41300*/  @!P6 IMAD.MOV.U32 R15, RZ, RZ, R7 ;  /* 0x000000ffff0fe224 */ /* 0x000fca00078e0007 */
[----:B------:R0:W2:Y:S02]  /*41310*/  @!P6 LDG.E.U8 R23, desc[UR32][R14.64] ;  /* 0x000000200e17e981 */ /* 0x0000a4000c1e1100 */
[----:B0-----:R-:W-:Y:S02]  /*41320*/  @!P0 IMAD.MOV.U32 R14, RZ, RZ, R4 ;  /* 0x000000ffff0e8224 */ /* 0x001fe400078e0004 */
[----:B------:R-:W-:Y:S01]  /*41330*/  @!P0 IMAD.MOV.U32 R15, RZ, RZ, R5 ;  /* 0x000000ffff0f8224 */ /* 0x000fe200078e0005 */
[----:B------:R-:W-:Y:S04]  /*41340*/  LDS.U8 R4, [R0+UR4+0x100] ;  /* 0x0001000400047984 */ /* 0x000fe80008000000 */
[----:B------:R4:W2:Y:S02]  /*41350*/  @!P0 LDG.E.U8 R24, desc[UR32][R14.64] ;  /* 0x000000200e188981 */ /* 0x0008a4000c1e1100 */
[----:B----4-:R-:W-:-:S02]  /*41360*/  @!P6 IMAD.MOV.U32 R14, RZ, RZ, R2 ;  /* 0x000000ffff0ee224 */ /* 0x010fc400078e0002 */
[----:B---3--:R-:W-:Y:S01]  /*41370*/  @!P6 IMAD.MOV.U32 R15, RZ, RZ, R3 ;  /* 0x000000ffff0fe224 */ /* 0x008fe200078e0003 */
[----:B------:R-:W-:Y:S04]  /*41380*/  LDS.U8 R2, [R0+UR4+0x1000] ;  /* 0x0010000400027984 */ /* 0x000fe80008000000 */
[----:B------:R-:W-:Y:S04]  /*41390*/  LDS.U8 R3, [R0+UR4+0x8] ;  /* 0x0000080400037984 */ /* 0x000fe80008000000 */
[----:B------:R0:W3:Y:S04]  /*413a0*/  @!P6 LDG.E.U8 R25, desc[UR32][R14.64] ;  /* 0x000000200e19e981 */ /* 0x0000e8000c1e1100 */
[----:B0-----:R-:W0:Y:S04]  /*413b0*/  LDS.U8 R15, [R0+UR4] ;  /* 0x00000004000f7984 */ /* 0x001e280008000000 */
[----:B------:R-:W1:Y:S04]  /*413c0*/  LDS.U8 R14, [R0+UR4+0x108] ;  /* 0x00010804000e7984 */ /* 0x000e680008000000 */
[----:B------:R-:W-:Y:S04]  /*413d0*/  STL [R1+0x2eac], R17 ;  /* 0x002eac1101007387 */ /* 0x000fe80000100800 */
[----:B------:R-:W-:Y:S04]  /*413e0*/  STL [R1+0x2eb0], R19 ;  /* 0x002eb01301007387 */ /* 0x000fe80000100800 */
[----:B--2---:R-:W-:Y:S04]  /*413f0*/  STL [R1+0x2e74], R21 ;  /* 0x002e741501007387 */ /* 0x004fe80000100800 */
[----:B------:R-:W-:Y:S04]  /*41400*/  STL [R1+0x2e88], R23 ;  /* 0x002e881701007387 */ /* 0x000fe80000100800 */
[----:B------:R-:W-:Y:S04]  /*41410*/  STL [R1+0x2e58], R24 ;  /* 0x002e581801007387 */ /* 0x000fe80000100800 */
[----:B---3--:R-:W-:Y:S04]  /*41420*/  STL [R1+0x2e5c], R25 ;  /* 0x002e5c1901007387 */ /* 0x008fe80000100800 */
[----:B0-----:R-:W-:Y:S04]  /*41430*/  STL [R1+0x2e60], R15 ;  /* 0x002e600f01007387 */ /* 0x001fe80000100800 */
[----:B-1----:R-:W-:Y:S04]  /*41440*/  STL [R1+0x2e64], R14 ;  /* 0x002e640e01007387 */ /* 0x002fe80000100800 */
[----:B------:R-:W-:Y:S04]  /*41450*/  STL [R1+0x25c], R3 ;  /* 0x00025c0301007387 */ /* 0x000fe80000100800 */
[----:B------:R-:W0:Y:S04]  /*41460*/  LDS.U8 R3, [R0+UR4+0x1108] ;  /* 0x0011080400037984 */ /* 0x000e280008000000 */
[----:B------:R-:W-:Y:S04]  /*41470*/  STL [R1+0x258], R4 ;  /* 0x0002580401007387 */ /* 0x000fe80000100800 */
[----:B------:R-:W1:Y:S04]  /*41480*/  LDS.U8 R4, [R0+UR4+0x1008] ;  /* 0x0010080400047984 */ /* 0x000e680008000000 */
[----:B------:R-:W-:Y:S04]  /*41490*/  STL [R1+0x26c], R2 ;  /* 0x00026c0201007387 */ /* 0x000fe80000100800 */
[----:B------:R-:W2:Y:S04]  /*414a0*/  LDS.U8 R2, [R0+UR4+0x1100] ;  /* 0x0011000400027984 */ /* 0x000ea80008000000 */
[----:B0-----:R-:W-:Y:S04]  /*414b0*/  STL [R1+0x268], R3 ;  /* 0x0002680301007387 */ /* 0x001fe80000100800 */
[----:B------:R-:W0:Y:S04]  /*414c0*/  LDS.U8 R3, [R0+UR4+0x2000] ;  /* 0x0020000400037984 */ /* 0x000e280008000000 */
[----:B-1----:R-:W-:Y:S04]  /*414d0*/  STL [R1+0x28c], R4 ;  /* 0x00028c0401007387 */ /* 0x002fe80000100800 */
[----:B------:R-:W1:Y:S04]  /*414e0*/  LDS.U8 R4, [R0+UR4+0x2108] ;  /* 0x0021080400047984 */ /* 0x000e680008000000 */
[----:B--2---:R-:W-:Y:S04]  /*414f0*/  STL [R1+0x284], R2 ;  /* 0x0002840201007387 */ /* 0x004fe80000100800 */
        /* <DEDUP_REMOVED lines=103> */
[----:B0-----:R0:W-:Y:S04]  /*41b70*/  STL [R1+0x2c5c], R3 ;  /* 0x002c5c0301007387 */ /* 0x0011e80000100800 */
[----:B-1----:R-:W-:Y:S04]  /*41b80*/  STL [R1+0x2c68], R4 ;  /* 0x002c680401007387 */ /* 0x002fe80000100800 */
[----:B------:R-:W1:Y:S04]  /*41b90*/  LDS.U8 R4, [R0+UR4+0x7088] ;  /* 0x0070880400047984 */ /* 0x000e680008000000 */
[----:B--2---:R-:W-:Y:S04]  /*41ba0*/  STL [R1+0x2c64], R2 ;  /* 0x002c640201007387 */ /* 0x004fe80000100800 */
[----:B------:R-:W2:Y:S04]  /*41bb0*/  LDS.U8 R2, [R0+UR4+0x7180] ;  /* 0x0071800400027984 */ /* 0x000ea80008000000 */
[----:B------:R-:W-:Y:S01]  /*41bc0*/  STL [R1+0x2e68], R0 ;  /* 0x002e680001007387 */ /* 0x000fe20000100800 */
[----:B0-----:R-:W-:-:S05]  /*41bd0*/  LOP3.LUT R3, R0, 0x210, RZ, 0x3c, !PT ;  /* 0x0000021000037812 */ /* 0x001fca00078e3cff */
[----:B------:R-:W0:Y:S04]  /*41be0*/  LDS.U8 R0, [R3+UR4] ;  /* 0x0000000403007984 */ /* 0x000e280008000000 */
[----:B------:R-:W-:Y:S04]  /*41bf0*/  LDS.U8 R5, [R3+UR4+0x4180] ;  /* 0x0041800403057984 */ /* 0x000fe80008000000 */
[----:B-1----:R-:W-:Y:S04]  /*41c00*/  STL [R1+0x2c70], R4 ;  /* 0x002c700401007387 */ /* 0x002fe80000100800 */
[----:B--2---:R-:W-:Y:S04]  /*41c10*/  STL [R1+0x2c6c], R2 ;  /* 0x002c6c0201007387 */ /* 0x004fe80000100800 */
[----:B------:R-:W1:Y:S04]  /*41c20*/  LDS.U8 R2, [R3+UR4+0x108] ;  /* 0x0001080403027984 */ /* 0x000e680008000000 */
        /* <DEDUP_REMOVED lines=93> */
[----:B-1----:R1:W-:Y:S04]  /*42200*/  STL [R1+0x118c], R2 ;  /* 0x00118c0201007387 */ /* 0x0023e80000100800 */
[----:B-1----:R-:W3:Y:S04]  /*42210*/  LDL R2, [R1+0x2de8] ;  /* 0x002de80001027983 */ /* 0x002ee80000100800 */
[----:B--2---:R-:W-:Y:S04]  /*42220*/  STL [R1+0x1188], R4 ;  /* 0x0011880401007387 */ /* 0x004fe80000100800 */
[----:B------:R-:W1:Y:S04]  /*42230*/  LDS.U8 R4, [R3+UR4+0x4188] ;  /* 0x0041880403047984 */ /* 0x000e680008000000 */
[----:B0-----:R-:W-:Y:S04]  /*42240*/  STL [R1+0x2b58], R0 ;  /* 0x002b580001007387 */ /* 0x001fe80000100800 */
[----:B------:R-:W0:Y:S04]  /*42250*/  LDS.U8 R0, [R3+UR4+0x4088] ;  /* 0x0040880403007984 */ /* 0x000e280008000000 */
[----:B-1----:R-:W-:Y:S04]  /*42260*/  STL [R1+0x2b54], R4 ;  /* 0x002b540401007387 */ /* 0x002fe80000100800 */
[----:B------:R-:W1:Y:S04]  /*42270*/  LDS.U8 R4, [R3+UR4+0x5080] ;  /* 0x0050800403047984 */ /* 0x000e680008000000 */
[----:B0-----:R-:W-:Y:S04]  /*42280*/  STL [R1+0x2b60], R0 ;  /* 0x002b600001007387 */ /* 0x001fe80000100800 */
[----:B------:R-:W0:Y:S04]  /*42290*/  LDS.U8 R0, [R3+UR4+0x5188] ;  /* 0x0051880403007984 */ /* 0x000e280008000000 */
[----:B------:R-:W-:Y:S04]  /*422a0*/  STL [R1+0x2b5c], R5 ;  /* 0x002b5c0501007387 */ /* 0x000fe80000100800 */
[----:B------:R-:W2:Y:S04]  /*422b0*/  LDS.U8 R5, [R3+UR4+0x5088] ;  /* 0x0050880403057984 */ /* 0x000ea80008000000 */
[----:B-1----:R-:W-:Y:S04]  /*422c0*/  STL [R1+0x2b68], R4 ;  /* 0x002b680401007387 */ /* 0x002fe80000100800 */
[----:B------:R-:W1:Y:S04]  /*422d0*/  LDS.U8 R4, [R3+UR4+0x5180] ;  /* 0x0051800403047984 */ /* 0x000e680008000000 */
[----:B0-----:R-:W-:Y:S04]  /*422e0*/  STL [R1+0x2b64], R0 ;  /* 0x002b640001007387 */ /* 0x001fe80000100800 */
[----:B------:R-:W0:Y:S04]  /*422f0*/  LDS.U8 R0, [R3+UR4+0x6080] ;  /* 0x0060800403007984 */ /* 0x000e280008000000 */
[----:B--2---:R-:W-:Y:S04]  /*42300*/  STL [R1+0x2b70], R5 ;  /* 0x002b700501007387 */ /* 0x004fe80000100800 */
        /* <DEDUP_REMOVED lines=14> */
[----:B0-----:R-:W-:Y:S04]  /*423f0*/  STL [R1+0x2d70], R0 ;  /* 0x002d700001007387 */ /* 0x001fe80000100800 */
[----:B--2---:R-:W-:Y:S04]  /*42400*/  STL [R1+0x2d6c], R3 ;  /* 0x002d6c0301007387 */ /* 0x004fe80000100800 */
[----:B---3--:R-:W0:Y:S04]  /*42410*/  LDS.U8 R4, [R2+UR4] ;  /* 0x0000000402047984 */ /* 0x008e280008000000 */
[----:B------:R-:W1:Y:S04]  /*42420*/  LDS.U8 R0, [R2+UR4+0x108] ;  /* 0x0001080402007984 */ /* 0x000e680008000000 */
[----:B------:R-:W2:Y:S04]  /*42430*/  LDS.U8 R3, [R2+UR4+0x8] ;  /* 0x0000080402037984 */ /* 0x000ea80008000000 */
[----:B------:R-:W-:Y:S04]  /*42440*/  LDS.U8 R5, [R2+UR4+0x4088] ;  /* 0x0040880402057984 */ /* 0x000fe80008000000 */
        /* <DEDUP_REMOVED lines=91> */
[----:B-1----:R0:W-:Y:S04]  /*42a00*/  STL [R1+0x10ac], R0 ;  /* 0x0010ac0001007387 */ /* 0x0021e80000100800 */
[----:B------:R-:W1:Y:S04]  /*42a10*/  LDS.U8 R4, [R2+UR4+0x4080] ;  /* 0x0040800402047984 */ /* 0x000e680008000000 */
[----:B0-----:R-:W3:Y:S04]  /*42a20*/  LDL R0, [R1+0x2de4] ;  /* 0x002de40001007983 */ /* 0x001ee80000100800 */
[----:B--2---:R-:W-:Y:S04]  /*42a30*/  STL [R1+0x10a8], R3 ;  /* 0x0010a80301007387 */ /* 0x004fe80000100800 */
        /* <DEDUP_REMOVED lines=28> */
[----:B--2---:R-:W-:Y:S04]  /*42c00*/  STL [R1+0x2c90], R5 ;  /* 0x002c900501007387 */ /* 0x004fe80000100800 */
[----:B-1----:R-:W-:Y:S04]  /*42c10*/  STL [R1+0x2c8c], R4 ;  /* 0x002c8c0401007387 */ /* 0x002fe80000100800 */
        /* <DEDUP_REMOVED lines=634> */
[----:B-1----:R-:W-:Y:S04]  /*453c0*/  STL [R1+0x2dc0], R2 ;  /* 0x002dc00201007387 */ /* 0x002fe80000100800 */
[----:B------:R-:W0:Y:S04]  /*453d0*/  LDS.U8 R3, [R0+UR4+0x7080] ;  /* 0x0070800400037984 */ /* 0x000e280008000000 */
[----:B------:R1:W3:Y:S04]  /*453e0*/  LDS.U8 R2, [R0+UR4+0x7188] ;  /* 0x0071880400027984 */ /* 0x0002e80008000000 */
[----:B--2---:R2:W-:Y:S04]  /*453f0*/  STL [R1+0x2dbc], R4 ;  /* 0x002dbc0401007387 */ /* 0x0045e80000100800 */
[----:B-1----:R-:W4:Y:S01]  /*45400*/  LDL.LU R0, [R1+0x3a4] ;  /* 0x0003a40001007983 */ /* 0x002f220000300800 */
[----:B------:R-:W1:Y:S03]  /*45410*/  S2R R29, SR_TID.X ;  /* 0x00000000001d7919 */ /* 0x000e660000002100 */
[----:B0-----:R0:W-:Y:S01]  /*45420*/  STL [R1+0x2dc8], R3 ;  /* 0x002dc80301007387 */ /* 0x0011e20000100800 */
[----:B-1----:R-:W-:-:S03]  /*45430*/  LOP3.LUT R5, R29, 0x3f, RZ, 0xc0, !PT ;  /* 0x0000003f1d057812 */ /* 0x002fc600078ec0ff */
[----:B----4-:R-:W-:Y:S04]  /*45440*/  STL [R1+0x2ec4], R0 ;  /* 0x002ec40001007387 */ /* 0x010fe80000100800 */
[----:B---3--:R1:W-:Y:S04]  /*45450*/  STL [R1+0x2dc4], R2 ;  /* 0x002dc40201007387 */ /* 0x0083e80000100800 */
        /* <DEDUP_REMOVED lines=16> */
[----:B--2---:R-:W2:Y:S04]  /*45560*/  LDL.LU R4, [R1+0x2a0] ;  /* 0x0002a00001047983 */ /* 0x004ea80000300800 */
[----:B0-----:R-:W2:Y:S04]  /*45570*/  LDL.LU R3, [R1+0x27c] ;  /* 0x00027c0001037983 */ /* 0x001ea80000300800 */
[----:B-1----:R-:W2:Y:S04]  /*45580*/  LDL.LU R2, [R1+0x278] ;  /* 0x0002780001027983 */ /* 0x002ea80000300800 */
[----:B------:R-:W2:Y:S04]  /*45590*/  LDL.LU R16, [R1+0x24c] ;  /* 0x00024c0001107983 */ /* 0x000ea80000300800 */
[----:B------:R-:W2:Y:S04]  /*455a0*/  LDL.LU R18, [R1+0x248] ;  /* 0x0002480001127983 */ /* 0x000ea80000300800 */
[----:B------:R-:W2:Y:S04]  /*455b0*/  LDL.LU R20, [R1+0x22c] ;  /* 0x00022c0001147983 */ /* 0x000ea80000300800 */
[----:B------:R-:W2:Y:S04]  /*455c0*/  LDL.LU R22, [R1+0x228] ;  /* 0x0002280001167983 */ /* 0x000ea80000300800 */
[----:B------:R-:W2:Y:S04]  /*455d0*/  LDL.LU R26, [R1+0x20c] ;  /* 0x00020c00011a7983 */ /* 0x000ea80000300800 */
[----:B------:R-:W2:Y:S04]  /*455e0*/  LDL.LU R27, [R1+0x208] ;  /* 0x00020800011b7983 */ /* 0x000ea80000300800 */
[----:B------:R-:W2:Y:S04]  /*455f0*/  LDL.LU R28, [R1+0x1ec] ;  /* 0x0001ec00011c7983 */ /* 0x000ea80000300800 */
[----:B------:R0:W-:Y:S04]  /*45600*/  STL [R1+0x2eb4], R29 ;  /* 0x002eb41d01007387 */ /* 0x0001e80000100800 */
[----:B0-----:R-:W3:Y:S04]  /*45610*/  LDL R29, [R1+0x2dd4] ;  /* 0x002dd400011d7983 */ /* 0x001ee80000100800 */
[----:B---3--:R-:W0:Y:S04]  /*45620*/  LDS.U8 R0, [R29+UR4+0x7088] ;  /* 0x007088041d007984 */ /* 0x008e280008000000 */
[----:B------:R-:W1:Y:S01]  /*45630*/  LDS.U8 R29, [R29+UR4+0x7180] ;  /* 0x007180041d1d7984 */ /* 0x000e620008000000 */
[----:B------:R-:W-:Y:S06]  /*45640*/  BAR.SYNC.DEFER_BLOCKING 0x0 ;  /* 0x0000000000007b1d */ /* 0x000fec0000010000 */
[----:B0-----:R0:W-:Y:S04]  /*45650*/  STL [R1+0x2dd0], R0 ;  /* 0x002dd00001007387 */ /* 0x0011e80000100800 */
[----:B0-----:R-:W3:Y:S04]  /*45660*/  LDL.LU R0, [R1+0x2ec4] ;  /* 0x002ec40001007983 */ /* 0x001ee80000300800 */
[----:B-1----:R0:W-:Y:S04]  /*45670*/  STL [R1+0x2dcc], R29 ;  /* 0x002dcc1d01007387 */ /* 0x0021e80000100800 */
[----:B0-----:R-:W4:Y:S04]  /*45680*/  LDL.LU R29, [R1+0x1ac] ;  /* 0x0001ac00011d7983 */ /* 0x001f280000300800 */
[----:B----4-:R0:W-:Y:S04]  /*45690*/  STL [R1+0x2eb8], R29 ;  /* 0x002eb81d01007387 */ /* 0x0101e80000100800 */
[----:B0-----:R-:W4:Y:S04]  /*456a0*/  LDL.LU R29, [R1+0x1c8] ;  /* 0x0001c800011d7983 */ /* 0x001f280000300800 */
[----:B----4-:R0:W-:Y:S04]  /*456b0*/  STL [R1+0x2ebc], R29 ;  /* 0x002ebc1d01007387 */ /* 0x0101e80000100800 */
[----:B0-----:R-:W4:Y:S04]  /*456c0*/  LDL.LU R29, [R1+0x1cc] ;  /* 0x0001cc00011d7983 */ /* 0x001f280000300800 */
[----:B---3--:R-:W-:Y:S04]  /*456d0*/  STS.U8 [R5+UR4], R0 ;  /* 0x0000000005007988 */ /* 0x008fe80008000004 */
        /* <DEDUP_REMOVED lines=16> */
[----:B--2---:R-:W-:Y:S04]  /*457e0*/  STS.U8 [R5+UR4+0x1040], R4 ;  /* 0x0010400405007988 */ /* 0x004fe80008000004 */
[----:B------:R-:W-:Y:S04]  /*457f0*/  STS.U8 [R5+UR4+0x1240], R3 ;  /* 0x0012400305007988 */ /* 0x000fe80008000004 */
[----:B------:R-:W-:Y:S04]  /*45800*/  STS.U8 [R5+UR4+0x1200], R2 ;  /* 0x0012000205007988 */ /* 0x000fe80008000004 */
[----:B------:R-:W-:Y:S04]  /*45810*/  STS.U8 [R5+UR4+0x1400], R16 ;  /* 0x0014001005007988 */ /* 0x000fe80008000004 */
[----:B------:R-:W-:Y:S04]  /*45820*/  STS.U8 [R5+UR4+0x1440], R18 ;  /* 0x0014401205007988 */ /* 0x000fe80008000004 */
[----:B----4-:R0:W-:Y:S04]  /*45830*/  STL [R1+0x2ec0], R29 ;  /* 0x002ec01d01007387 */ /* 0x0101e80000100800 */
[----:B0-----:R-:W2:Y:S04]  /*45840*/  LDL.LU R29, [R1+0x1e8] ;  /* 0x0001e800011d7983 */ /* 0x001ea80000300800 */
[----:B------:R-:W3:Y:S04]  /*45850*/  LDL.LU R19, [R1+0x1a8] ;  /* 0x0001a80001137983 */ /* 0x000ee80000300800 */
[----:B------:R-:W4:Y:S04]  /*45860*/  LDL.LU R17, [R1+0x18c] ;  /* 0x00018c0001117983 */ /* 0x000f280000300800 */
[----:B------:R-:W4:Y:S04]  /*45870*/  LDL.LU R7, [R1+0x188] ;  /* 0x0001880001077983 */ /* 0x000f280000300800 */
[----:B------:R0:W-:Y:S04]  /*45880*/  STS.U8 [R5+UR4+0x1640], R20 ;  /* 0x0016401405007988 */ /* 0x0001e80008000004 */
[----:B------:R-:W4:Y:S04]  /*45890*/  LDL.LU R6, [R1+0x16c] ;  /* 0x00016c0001067983 */ /* 0x000f280000300800 */
[----:B------:R1:W-:Y:S04]  /*458a0*/  STS.U8 [R5+UR4+0x1600], R22 ;  /* 0x0016001605007988 */ /* 0x0003e80008000004 */
[----:B0-----:R-:W4:Y:S04]  /*458b0*/  LDL.LU R20, [R1+0x168] ;  /* 0x0001680001147983 */ /* 0x001f280000300800 */
[----:B-1----:R-:W4:Y:S04]  /*458c0*/  LDL.LU R22, [R1+0x14c] ;  /* 0x00014c0001167983 */ /* 0x002f280000300800 */
        /* <DEDUP_REMOVED lines=21> */
[----:B0-----:R-:W4:Y:S04]  /*45a20*/  LDL.LU R26, [R1+0x28] ;  /* 0x00002800011a7983 */ /* 0x001f280000300800 */
[----:B-1----:R-:W4:Y:S04]  /*45a30*/  LDL.LU R27, [R1+0xc] ;  /* 0x00000c00011b7983 */ /* 0x002f280000300800 */
        /* <DEDUP_REMOVED lines=42> */
[----:B---3--:R-:W-:Y:S04]  /*45ce0*/  STS.U8 [R5+UR4+0x3a40], R22 ;  /* 0x003a401605007988 */ /* 0x008fe80008000004 */
[----:B--2---:R-:W-:Y:S04]  /*45cf0*/  STS.U8 [R5+UR4+0x3a00], R20 ;  /* 0x003a001405007988 */ /* 0x004fe80008000004 */
[----:B----4-:R0:W-:Y:S04]  /*45d00*/  STS.U8 [R5+UR4+0x3c00], R6 ;  /* 0x003c000605007988 */ /* 0x0101e80008000004 */
        /* <DEDUP_REMOVED lines=16> */
[----:B------:R-:W4:Y:S01]  /*45e10*/  LDL.LU R3, [R1+0x270] ;  /* 0x0002700001037983 */ /* 0x000f220000300800 */
[----:B------:R-:W-:-:S03]  /*45e20*/  LOP3.LUT R29, R29, 0x3f, RZ, 0xc0, !PT ;  /* 0x0000003f1d1d7812 */ /* 0x000fc600078ec0ff */
        /* <DEDUP_REMOVED lines=8> */
[----:B------:R0:W-:Y:S04]  /*45eb0*/  STS.U8 [R5+UR4+0x3c40], R7 ;  /* 0x003c400705007988 */ /* 0x0001e80008000004 */
[----:B------:R1:W-:Y:S04]  /*45ec0*/  STS.U8 [R5+UR4+0x3e40], R17 ;  /* 0x003e401105007988 */ /* 0x0003e80008000004 */
[----:B------:R1:W-:Y:S04]  /*45ed0*/  STS.U8 [R5+UR4+0x3e00], R19 ;  /* 0x003e001305007988 */ /* 0x0003e80008000004 */
[----:B0-----:R-:W2:Y:S04]  /*45ee0*/  LDL.LU R7, [R1+0x37c] ;  /* 0x00037c0001077983 */ /* 0x001ea80000300800 */
[----:B-1----:R-:W3:Y:S04]  /*45ef0*/  LDL.LU R17, [R1+0x398] ;  /* 0x0003980001117983 */ /* 0x002ee80000300800 */
[----:B------:R-:W4:Y:S04]  /*45f00*/  LDL.LU R19, [R1+0x39c] ;  /* 0x00039c0001137983 */ /* 0x000f280000300800 */
[----:B------:R0:W-:Y:S04]  /*45f10*/  STL [R1+0x2e8c], R5 ;  /* 0x002e8c0501007387 */ /* 0x0001e80000100800 */
[----:B0-----:R-:W2:Y:S04]  /*45f20*/  LDL.LU R5, [R1+0x1a4] ;  /* 0x0001a40001057983 */ /* 0x001ea80000300800 */
[----:B--2---:R0:W-:Y:S04]  /*45f30*/  STL [R1+0x2e90], R5 ;  /* 0x002e900501007387 */ /* 0x0041e80000100800 */
[----:B0-----:R-:W2:Y:S04]  /*45f40*/  LDL.LU R5, [R1+0x1c0] ;  /* 0x0001c00001057983 */ /* 0x001ea80000300800 */
[----:B--2---:R0:W-:Y:S04]  /*45f50*/  STL [R1+0x2e94], R5 ;  /* 0x002e940501007387 */ /* 0x0041e80000100800 */
[----:B0-----:R-:W2:Y:S04]  /*45f60*/  LDL.LU R5, [R1+0x1c4] ;  /* 0x0001c40001057983 */ /* 0x001ea80000300800 */
[----:B----4-:R-:W-:Y:S04]  /*45f70*/  STS.U8 [R21+UR4+0x80], R19 ;  /* 0x0000801315007988 */ /* 0x010fe80008000004 */
        /* <DEDUP_REMOVED lines=51> */
[----:B0-----:R-:W4:Y:S04]  /*462b0*/  LDL.LU R26, [R1+0x24] ;  /* 0x00002400011a7983 */ /* 0x001f280000300800 */
[----:B-1----:R-:W4:Y:S04]  /*462c0*/  LDL.LU R27, [R1+0x20] ;  /* 0x00002000011b7983 */ /* 0x002f280000300800 */
[----:B------:R-:W4:Y:S04]  /*462d0*/  LDL.LU R28, [R1+0x4] ;  /* 0x00000400011c7983 */ /* 0x000f280000300800 */
[----:B------:R-:W4:Y:S04]  /*462e0*/  LDL.LU R29, [R1] ;  /* 0x00000000011d7983 */ /* 0x000f280000300800 */
        /* <DEDUP_REMOVED lines=28> */
[----:B------:R-:W3:Y:S04]  /*464b0*/  LDL.LU R6, [R1+0x330] ;  /* 0x0003300001067983 */ /* 0x000ee80000300800 */
[----:B------:R-:W3:Y:S04]  /*464c0*/  LDL.LU R20, [R1+0x314] ;  /* 0x0003140001147983 */ /* 0x000ee80000300800 */
[----:B------:R0:W-:Y:S04]  /*464d0*/  STS.U8 [R21+UR4+0x2a80], R14 ;  /* 0x002a800e15007988 */ /* 0x0001e80008000004 */
[----:B------:R-:W3:Y:S04]  /*464e0*/  LDL.LU R22, [R1+0x310] ;  /* 0x0003100001167983 */ /* 0x000ee80000300800 */
[----:B------:R1:W-:Y:S04]  /*464f0*/  STS.U8 [R21+UR4+0x2c80], R15 ;  /* 0x002c800f15007988 */ /* 0x0003e80008000004 */
[----:B------:R-:W3:Y:S04]  /*46500*/  LDL.LU R0, [R1+0x2f4] ;  /* 0x0002f40001007983 */ /* 0x000ee80000300800 */
[----:B------:R1:W-:Y:S04]  /*46510*/  STS.U8 [R21+UR4+0x2cc0], R25 ;  /* 0x002cc01915007988 */ /* 0x0003e80008000004 */
[----:B------:R1:W-:Y:S04]  /*46520*/  STS.U8 [R21+UR4+0x2ec0], R24 ;  /* 0x002ec01815007988 */ /* 0x0003e80008000004 */
[----:B------:R1:W-:Y:S04]  /*46530*/  STS.U8 [R21+UR4+0x2e80], R13 ;  /* 0x002e800d15007988 */ /* 0x0003e80008000004 */
[----:B------:R1:W-:Y:S04]  /*46540*/  STS.U8 [R21+UR4+0x3080], R12 ;  /* 0x0030800c15007988 */ /* 0x0003e80008000004 */
[----:B0-----:R-:W3:Y:S04]  /*46550*/  LDL.LU R14, [R1+0x2f0] ;  /* 0x0002f000010e7983 */ /* 0x001ee80000300800 */
[----:B-1----:R-:W3:Y:S04]  /*46560*/  LDL.LU R15, [R1+0x2d4] ;  /* 0x0002d400010f7983 */ /* 0x002ee80000300800 */
[----:B------:R0:W-:Y:S04]  /*46570*/  STS.U8 [R21+UR4+0x30c0], R11 ;  /* 0x0030c00b15007988 */ /* 0x0001e80008000004 */
[----:B------:R-:W3:Y:S04]  /*46580*/  LDL.LU R25, [R1+0x2d0] ;  /* 0x0002d00001197983 */ /* 0x000ee80000300800 */
[----:B------:R-:W3:Y:S04]  /*46590*/  LDL.LU R24, [R1+0x2b4] ;  /* 0x0002b40001187983 */ /* 0x000ee80000300800 */
[----:B------:R-:W3:Y:S04]  /*465a0*/  LDL.LU R13, [R1+0x2b0] ;  /* 0x0002b000010d7983 */ /* 0x000ee80000300800 */
[----:B------:R1:W-:Y:S04]  /*465b0*/  STS.U8 [R21+UR4+0x32c0], R10 ;  /* 0x0032c00a15007988 */ /* 0x0003e80008000004 */
[----:B------:R-:W3:Y:S04]  /*465c0*/  LDL.LU R12, [R1+0x294] ;  /* 0x00029400010c7983 */ /* 0x000ee80000300800 */
[----:B------:R-:W-:Y:S04]  /*465d0*/  STS.U8 [R21+UR4+0x3280], R4 ;  /* 0x0032800415007988 */ /* 0x000fe80008000004 */
[----:B------:R1:W-:Y:S04]  /*465e0*/  STS.U8 [R21+UR4+0x3480], R3 ;  /* 0x0034800315007988 */ /* 0x0003e80008000004 */
[----:B------:R1:W-:Y:S04]  /*465f0*/  STS.U8 [R21+UR4+0x34c0], R2 ;  /* 0x0034c00215007988 */ /* 0x0003e80008000004 */
[----:B0-----:R-:W3:Y:S04]  /*46600*/  LDL.LU R11, [R1+0x290] ;  /* 0x00029000010b7983 */ /* 0x001ee80000300800 */
[----:B------:R0:W-:Y:S04]  /*46610*/  STS.U8 [R21+UR4+0x36c0], R26 ;  /* 0x0036c01a15007988 */ /* 0x0001e80008000004 */
[----:B-1----:R-:W3:Y:S04]  /*46620*/  LDL.LU R10, [R1+0x264] ;  /* 0x00026400010a7983 */ /* 0x002ee80000300800 */
[----:B------:R-:W3:Y:S04]  /*46630*/  LDL.LU R3, [R1+0x260] ;  /* 0x0002600001037983 */ /* 0x000ee80000300800 */
[----:B------:R1:W-:Y:S04]  /*46640*/  STS.U8 [R21+UR4+0x3680], R27 ;  /* 0x0036801b15007988 */ /* 0x0003e80008000004 */
[----:B------:R-:W3:Y:S04]  /*46650*/  LDL.LU R2, [R1+0x23c] ;  /* 0x00023c0001027983 */ /* 0x000ee80000300800 */
[----:B0-----:R-:W3:Y:S04]  /*46660*/  LDL.LU R26, [R1+0x238] ;  /* 0x00023800011a7983 */ /* 0x001ee80000300800 */
[----:B------:R0:W-:Y:S04]  /*46670*/  STS.U8 [R21+UR4+0x3880], R28 ;  /* 0x0038801c15007988 */ /* 0x0001e80008000004 */
[----:B------:R0:W-:Y:S04]  /*46680*/  STS.U8 [R21+UR4+0x38c0], R29 ;  /* 0x0038c01d15007988 */ /* 0x0001e80008000004 */
[----:B-1----:R-:W3:Y:S04]  /*46690*/  LDL.LU R27, [R1+0x21c] ;  /* 0x00021c00011b7983 */ /* 0x002ee80000300800 */
[----:B0-----:R-:W3:Y:S04]  /*466a0*/  LDL.LU R28, [R1+0x218] ;  /* 0x00021800011c7983 */ /* 0x001ee80000300800 */
[----:B------:R-:W3:Y:S01]  /*466b0*/  LDL.LU R29, [R1+0x1fc] ;  /* 0x0001fc00011d7983 */ /* 0x000ee20000300800 */
[----:B------:R-:W-:-:S03]  /*466c0*/  LOP3.LUT R4, R5, 0x20, RZ, 0x3c, !PT ;  /* 0x0000002005047812 */ /* 0x000fc600078e3cff */
[----:B--2---:R0:W-:Y:S04]  /*466d0*/  STS.U8 [R21+UR4+0x3ac0], R18 ;  /* 0x003ac01215007988 */ /* 0x0041e80008000004 */
[----:B----4-:R1:W-:Y:S04]  /*466e0*/  STS.U8 [R21+UR4+0x3a80], R16 ;  /* 0x003a801015007988 */ /* 0x0103e80008000004 */
[----:B---3--:R2:W-:Y:S04]  /*466f0*/  STS.U8 [R21+UR4+0x3c80], R8 ;  /* 0x003c800815007988 */ /* 0x0085e80008000004 */
[----:B------:R-:W-:Y:S04]  /*46700*/  STS.U8 [R21+UR4+0x3cc0], R9 ;  /* 0x003cc00915007988 */ /* 0x000fe80008000004 */
[----:B0-----:R-:W3:Y:S04]  /*46710*/  LDL.LU R18, [R1+0x370] ;  /* 0x0003700001127983 */ /* 0x001ee80000300800 */
[----:B-1----:R-:W4:Y:S04]  /*46720*/  LDL.LU R16, [R1+0x374] ;  /* 0x0003740001107983 */ /* 0x002f280000300800 */
[----:B--2---:R-:W2:Y:S04]  /*46730*/  LDL.LU R8, [R1+0x390] ;  /* 0x0003900001087983 */ /* 0x004ea80000300800 */
[----:B------:R0:W-:Y:S04]  /*46740*/  STL [R1+0x2e6c], R5 ;  /* 0x002e6c0501007387 */ /* 0x0001e80000100800 */
[----:B0-----:R-:W3:Y:S04]  /*46750*/  LDL.LU R5, [R1+0x394] ;  /* 0x0003940001057983 */ /* 0x001ee80000300800 */
[----:B------:R-:W4:Y:S01]  /*46760*/  LDL.LU R21, [R1+0x2e74] ;  /* 0x002e740001157983 */ /* 0x000f220000300800 */
[----:B------:R-:W0:Y:S02]  /*46770*/  S2R R9, SR_TID.X ;  /* 0x0000000000097919 */ /* 0x000e240000002100 */
[----:B0-----:R-:W-:-:S04]  /*46780*/  LOP3.LUT R9, R9, 0x3f, RZ, 0xc0, !PT ;  /* 0x0000003f09097812 */ /* 0x001fc800078ec0ff */
[----:B------:R-:W-:-:S05]  /*46790*/  LOP3.LUT R9, R9, 0x10, RZ, 0x3c, !PT ;  /* 0x0000001009097812 */ /* 0x000fca00078e3cff */
        /* <DEDUP_REMOVED lines=58> */
[----:B---3--:R1:W-:Y:S04]  /*46b40*/  STS.U8 [R4+UR4+0x1b40], R22 ;  /* 0x001b401604007988 */ /* 0x0083e80008000004 */
[----:B0-----:R-:W3:Y:S04]  /*46b50*/  LDL.LU R20, [R1+0x1c] ;  /* 0x00001c0001147983 */ /* 0x001ee80000300800 */
[----:B-1----:R-:W3:Y:S04]  /*46b60*/  LDL.LU R22, [R1+0x18] ;  /* 0x0000180001167983 */ /* 0x002ee80000300800 */
        /* <DEDUP_REMOVED lines=11> */
[----:B--2---:R-:W4:Y:S04]  /*46c20*/  LDL.LU R15, [R1+0x2e60] ;  /* 0x002e6000010f7983 */ /* 0x004f280000300800 */
[----:B---3--:R-:W2:Y:S04]  /*46c30*/  LDL.LU R25, [R1+0x2e5c] ;  /* 0x002e5c0001197983 */ /* 0x008ea80000300800 */
[----:B------:R-:W3:Y:S04]  /*46c40*/  LDL.LU R24, [R1+0x2e58] ;  /* 0x002e580001187983 */ /* 0x000ee80000300800 */
[----:B------:R0:W-:Y:S04]  /*46c50*/  STS.U8 [R4+UR4+0x2340], R13 ;  /* 0x0023400d04007988 */ /* 0x0001e80008000004 */
[----:B------:R1:W-:Y:S04]  /*46c60*/  STS.U8 [R4+UR4+0x2300], R12 ;  /* 0x0023000c04007988 */ /* 0x0003e80008000004 */
[----:B------:R1:W-:Y:S04]  /*46c70*/  STS.U8 [R4+UR4+0x2500], R11 ;  /* 0x0025000b04007988 */ /* 0x0003e80008000004 */
[----:B------:R1:W-:Y:S04]  /*46c80*/  STS.U8 [R4+UR4+0x2540], R10 ;  /* 0x0025400a04007988 */ /* 0x0003e80008000004 */
[----:B------:R1:W-:Y:S04]  /*46c90*/  STS.U8 [R4+UR4+0x2740], R3 ;  /* 0x0027400304007988 */ /* 0x0003e80008000004 */
[----:B------:R1:W-:Y:S04]  /*46ca0*/  STS.U8 [R4+UR4+0x2700], R2 ;  /* 0x0027000204007988 */ /* 0x0003e80008000004 */
[----:B0-----:R-:W4:Y:S04]  /*46cb0*/  LDL.LU R13, [R1+0x2e54] ;  /* 0x002e5400010d7983 */ /* 0x001f280000300800 */
[----:B-1----:R-:W4:Y:S04]  /*46cc0*/  LDL.LU R12, [R1+0x2e50] ;  /* 0x002e5000010c7983 */ /* 0x002f280000300800 */
[----:B------:R-:W2:Y:S04]  /*46cd0*/  LDL.LU R11, [R1+0x2e4c] ;  /* 0x002e4c00010b7983 */ /* 0x000ea80000300800 */
[----:B------:R-:W3:Y:S04]  /*46ce0*/  LDL.LU R10, [R1+0x2e48] ;  /* 0x002e4800010a7983 */ /* 0x000ee80000300800 */
[----:B------:R-:W4:Y:S04]  /*46cf0*/  LDL.LU R3, [R1+0x2e44] ;  /* 0x002e440001037983 */ /* 0x000f280000300800 */
[----:B------:R-:W2:Y:S04]  /*46d00*/  LDL.LU R2, [R1+0x2e40] ;  /* 0x002e400001027983 */ /* 0x000ea80000300800 */
[----:B------:R0:W-:Y:S04]  /*46d10*/  STS.U8 [R4+UR4+0x2900], R28 ;  /* 0x0029001c04007988 */ /* 0x0001e80008000004 */
[----:B------:R1:W-:Y:S04]  /*46d20*/  STS.U8 [R4+UR4+0x2940], R29 ;  /* 0x0029401d04007988 */ /* 0x0003e80008000004 */
[----:B0-----:R-:W3:Y:S04]  /*46d30*/  LDL.LU R28, [R1+0x2e3c] ;  /* 0x002e3c00011c7983 */ /* 0x001ee80000300800 */
[----:B-1----:R-:W4:Y:S04]  /*46d40*/  LDL.LU R29, [R1+0x2e38] ;  /* 0x002e3800011d7983 */ /* 0x002f280000300800 */
        /* <DEDUP_REMOVED lines=8> */
[----:B-1----:R-:W2:Y:S04]  /*46dd0*/  LDL.LU R27, [R1+0x388] ;  /* 0x00038800011b7983 */ /* 0x002ea80000300800 */
        /* <DEDUP_REMOVED lines=9> */
[----:B------:R-:W2:Y:S04]  /*46e70*/  LDL.LU R23, [R1+0x2cc] ;  /* 0x0002cc0001177983 */ /* 0x000ea80000300800 */
[----:B------:R-:W2:Y:S04]  /*46e80*/  LDL.LU R21, [R1+0x2c8] ;  /* 0x0002c80001157983 */ /* 0x000ea80000300800 */
[----:B------:R-:W2:Y:S04]  /*46e90*/  LDL.LU R9, [R1+0x2ac] ;  /* 0x0002ac0001097983 */ /* 0x000ea80000300800 */
[----:B----4-:R0:W-:Y:S04]  /*46ea0*/  STS.U8 [R4+UR4+0x3900], R29 ;  /* 0x0039001d04007988 */ /* 0x0101e80008000004 */
[----:B---3--:R1:W-:Y:S04]  /*46eb0*/  STS.U8 [R4+UR4+0x3940], R28 ;  /* 0x0039401c04007988 */ /* 0x0083e80008000004 */
[----:B--2---:R2:W-:Y:S04]  /*46ec0*/  STS.U8 [R4+UR4+0x3b40], R2 ;  /* 0x003b400204007988 */ /* 0x0045e80008000004 */
        /* <DEDUP_REMOVED lines=11> */
[----:B0-----:R-:W3:Y:S04]  /*46f80*/  LDL.LU R24, [R1+0x368] ;  /* 0x0003680001187983 */ /* 0x001ee80000300800 */
[----:B-1----:R-:W4:Y:S04]  /*46f90*/  LDL.LU R25, [R1+0x36c] ;  /* 0x00036c0001197983 */ /* 0x002f280000300800 */
[----:B------:R-:W2:Y:S04]  /*46fa0*/  LDL.LU R8, [R1+0x2a8] ;  /* 0x0002a80001087983 */ /* 0x000ea80000300800 */
[----:B------:R-:W2:Y:S01]  /*46fb0*/  LDL.LU R18, [R1+0x288] ;  /* 0x0002880001127983 */ /* 0x000ea20000300800 */
[----:B------:R-:W-:-:S03]  /*46fc0*/  LOP3.LUT R16, R5, 0x30, RZ, 0x3c, !PT ;  /* 0x0000003005107812 */ /* 0x000fc600078e3cff */
[----:B------:R-:W2:Y:S04]  /*46fd0*/  LDL.LU R19, [R1+0x280] ;  /* 0x0002800001137983 */ /* 0x000ea80000300800 */
[----:B------:R-:W2:Y:S04]  /*46fe0*/  LDL.LU R17, [R1+0x254] ;  /* 0x0002540001117983 */ /* 0x000ea80000300800 */
[----:B------:R-:W2:Y:S04]  /*46ff0*/  LDL.LU R7, [R1+0x250] ;  /* 0x0002500001077983 */ /* 0x000ea80000300800 */
[----:B------:R-:W2:Y:S04]  /*47000*/  LDL.LU R6, [R1+0x234] ;  /* 0x0002340001067983 */ /* 0x000ea80000300800 */
[----:B------:R-:W2:Y:S04]  /*47010*/  LDL.LU R5, [R1+0x230] ;  /* 0x0002300001057983 */ /* 0x000ea80000300800 */
[----:B------:R0:W-:Y:S04]  /*47020*/  STS.U8 [R16+UR4+0x180], R26 ;  /* 0x0001801a10007988 */ /* 0x0001e80008000004 */
[----:B------:R-:W2:Y:S04]  /*47030*/  LDL.LU R4, [R1+0x214] ;  /* 0x0002140001047983 */ /* 0x000ea80000300800 */
[----:B------:R1:W-:Y:S04]  /*47040*/  STS.U8 [R16+UR4+0x1c0], R27 ;  /* 0x0001c01b10007988 */ /* 0x0003e80008000004 */
[----:B0-----:R-:W2:Y:S04]  /*47050*/  LDL.LU R26, [R1+0x210] ;  /* 0x00021000011a7983 */ /* 0x001ea80000300800 */
[----:B-1----:R-:W2:Y:S04]  /*47060*/  LDL.LU R27, [R1+0x1f4] ;  /* 0x0001f400011b7983 */ /* 0x002ea80000300800 */
        /* <DEDUP_REMOVED lines=29> */
[----:B------:R1:W-:Y:S04]  /*47240*/  STS.U8 [R16+UR4+0x1780], R26 ;  /* 0x0017801a10007988 */ /* 0x0003e80008000004 */
        /* <DEDUP_REMOVED lines=13> */
[----:B---3--:R1:W-:Y:S04]  /*47320*/  STS.U8 [R16+UR4+0x1bc0], R22 ;  /* 0x001bc01610007988 */ /* 0x0083e80008000004 */
[----:B0-----:R-:W2:Y:S04]  /*47330*/  LDL.LU R20, [R1+0xb4] ;  /* 0x0000b40001147983 */ /* 0x001ea80000300800 */
[----:B-1----:R-:W3:Y:S04]  /*47340*/  LDL.LU R22, [R1+0xb0] ;  /* 0x0000b00001167983 */ /* 0x002ee80000300800 */
[----:B------:R-:W3:Y:S04]  /*47350*/  LDL.LU R24, [R1+0x94] ;  /* 0x0000940001187983 */ /* 0x000ee80000300800 */
[----:B------:R-:W3:Y:S04]  /*47360*/  LDL.LU R11, [R1+0x90] ;  /* 0x00009000010b7983 */ /* 0x000ee80000300800 */
[----:B------:R-:W3:Y:S04]  /*47370*/  LDL.LU R10, [R1+0x74] ;  /* 0x00007400010a7983 */ /* 0x000ee80000300800 */
[----:B----4-:R0:W-:Y:S04]  /*47380*/  STS.U8 [R16+UR4+0x1b80], R2 ;  /* 0x001b800210007988 */ /* 0x0101e80008000004 */
[----:B------:R-:W4:Y:S04]  /*47390*/  LDL.LU R3, [R1+0x70] ;  /* 0x0000700001037983 */ /* 0x000f280000300800 */
[----:B------:R1:W-:Y:S04]  /*473a0*/  STS.U8 [R16+UR4+0x1d80], R28 ;  /* 0x001d801c10007988 */ /* 0x0003e80008000004 */
        /* <DEDUP_REMOVED lines=18> */
[----:B------:R-:W-:Y:S04]  /*474d0*/  STS.U8 [R16+UR4+0x25c0], R25 ;  /* 0x0025c01910007988 */ /* 0x000fe80008000004 */
[----:B------:R0:W-:Y:S04]  /*474e0*/  STS.U8 [R16+UR4+0x27c0], R8 ;  /* 0x0027c00810007988 */ /* 0x0001e80008000004 */
[----:B------:R1:W-:Y:S04]  /*474f0*/  STS.U8 [R16+UR4+0x2780], R18 ;  /* 0x0027801210007988 */ /* 0x0003e80008000004 */
[----:B0-----:R-:W4:Y:S04]  /*47500*/  LDL.LU R8, [R1+0x3a8] ;  /* 0x0003a80001087983 */ /* 0x001f280000300800 */
[----:B-1----:R-:W4:Y:S04]  /*47510*/  LDL.LU R18, [R1+0x3ac] ;  /* 0x0003ac0001127983 */ /* 0x002f280000300800 */
        /* <DEDUP_REMOVED lines=8> */
[----:B--2---:R0:W-:Y:S04]  /*475a0*/  STS.U8 [R16+UR4+0x2d80], R20 ;  /* 0x002d801410007988 */ /* 0x0041e80008000004 */
[----:B---3--:R1:W-:Y:S04]  /*475b0*/  STS.U8 [R16+UR4+0x2dc0], R22 ;  /* 0x002dc01610007988 */ /* 0x0083e80008000004 */
[----:B0-----:R-:W2:Y:S04]  /*475c0*/  LDL.LU R20, [R1+0x28c] ;  /* 0x00028c0001147983 */ /* 0x001ea80000300800 */
[----:B-1----:R-:W2:Y:S04]  /*475d0*/  LDL.LU R22, [R1+0x284] ;  /* 0x0002840001167983 */ /* 0x002ea80000300800 */
[----:B------:R-:W-:Y:S04]  /*475e0*/  STS.U8 [R16+UR4+0x2fc0], R24 ;  /* 0x002fc01810007988 */ /* 0x000fe80008000004 */
        /* <DEDUP_REMOVED lines=11> */
[----:B------:R-:W-:Y:S04]  /*476a0*/  STS.U8 [R16+UR4+0x39c0], R26 ;  /* 0x0039c01a10007988 */ /* 0x000fe80008000004 */
[----:B------:R1:W-:Y:S04]  /*476b0*/  STS.U8 [R16+UR4+0x3bc0], R4 ;  /* 0x003bc00410007988 */ /* 0x0003e80008000004 */
[----:B------:R3:W-:Y:S04]  /*476c0*/  STS.U8 [R16+UR4+0x3b80], R5 ;  /* 0x003b800510007988 */ /* 0x0007e80008000004 */
[----:B------:R-:W-:Y:S04]  /*476d0*/  STS.U8 [R16+UR4+0x3d80], R12 ;  /* 0x003d800c10007988 */ /* 0x000fe80008000004 */
[----:B------:R-:W-:Y:S04]  /*476e0*/  STS.U8 [R16+UR4+0x3dc0], R13 ;  /* 0x003dc00d10007988 */ /* 0x000fe80008000004 */
[----:B------:R-:W-:Y:S04]  /*476f0*/  STS.U8 [R16+UR4+0x3fc0], R8 ;  /* 0x003fc00810007988 */ /* 0x000fe80008000004 */
[----:B------:R-:W-:Y:S01]  /*47700*/  STS.U8 [R16+UR4+0x3f80], R18 ;  /* 0x003f801210007988 */ /* 0x000fe20008000004 */
[----:B------:R-:W-:Y:S01]  /*47710*/  BAR.SYNC.DEFER_BLOCKING 0x0 ;  /* 0x0000000000007b1d */ /* 0x000fe20000010000 */
[C---:B0-----:R-:W-:Y:S01]  /*47720*/  LOP3.LUT R10, R9.reuse, 0x7, RZ, 0xc0, !PT ;  /* 0x00000007090a7812 */ /* 0x041fe200078ec0ff */
[----:B------:R-:W-:-:S04]  /*47730*/  IMAD.SHL.U32 R11, R9, 0x2, RZ ;  /* 0x00000002090b7824 */ /* 0x000fc800078e00ff */
[----:B------:R-:W-:-:S05]  /*47740*/  IMAD R10, R10, 0x90, RZ ;  /* 0x000000900a0a7824 */ /* 0x000fca00078e02ff */
[----:B------:R-:W-:Y:S01]  /*47750*/  LOP3.LUT R10, R10, 0x30, R11, 0x78, !PT ;  /* 0x000000300a0a7812 */ /* 0x000fe200078e780b */
[----:B-1----:R-:W-:-:S04]  /*47760*/  IMAD R4, R14, 0x100, R15 ;  /* 0x000001000e047824 */ /* 0x002fc800078e020f */
[----:B------:R-:W0:Y:S04]  /*47770*/  LDSM.16.M88.4 R24, [R10+UR4] ;  /* 0x000000040a18783b */ /* 0x000e280008000200 */
[----:B------:R-:W1:Y:S01]  /*47780*/  LDSM.16.M88.4 R12, [R10+UR4+0x400] ;  /* 0x000400040a0c783b */ /* 0x000e620008000200 */
[----:B------:R-:W-:Y:S02]  /*47790*/  IMAD R3, R6, 0x100, R7 ;  /* 0x0000010006037824 */ /* 0x000fe400078e0207 */
[----:B---3--:R-:W-:Y:S01]  /*477a0*/  IMAD R5, R17, 0x100, R19 ;  /* 0x0000010011057824 */ /* 0x008fe200078e0213 */
[----:B------:R-:W-:Y:S02]  /*477b0*/  F2FP.F16.E4M3.UNPACK_B R4, R4 ;  /* 0x00000004ff04723e */ /* 0x000fe400020006ff */
[----:B------:R-:W-:-:S02]  /*477c0*/  F2FP.F16.E4M3.UNPACK_B R6, R3 ;  /* 0x00000003ff06723e */ /* 0x000fc400020006ff */
[----:B------:R-:W-:Y:S01]  /*477d0*/  F2FP.F16.E4M3.UNPACK_B R5, R5 ;  /* 0x00000005ff05723e */ /* 0x000fe200020006ff */
[----:B0-----:R-:W-:Y:S04]  /*477e0*/  STL.64 [R1+0xad0], R24 ;  /* 0x000ad01801007387 */ /* 0x001fe80000100a00 */
[----:B------:R-:W-:Y:S04]  /*477f0*/  STL.64 [R1+0xad8], R26 ;  /* 0x000ad81a01007387 */ /* 0x000fe80000100a00 */
[----:B-1----:R-:W-:Y:S04]  /*47800*/  STL.64 [R1+0xae0], R12 ;  /* 0x000ae00c01007387 */ /* 0x002fe80000100a00 */
[----:B------:R-:W-:Y:S04]  /*47810*/  STL.64 [R1+0xae8], R14 ;  /* 0x000ae80e01007387 */ /* 0x000fe80000100a00 */
[----:B------:R-:W0:Y:S01]  /*47820*/  LDSM.16.M88.4 R12, [R10+UR4+0x800] ;  /* 0x000800040a0c783b */ /* 0x000e220008000200 */
[----:B------:R-:W-:-:S02]  /*47830*/  IMAD.MOV.U32 R9, RZ, RZ, R24 ;  /* 0x000000ffff097224 */ /* 0x000fc400078e0018 */
[----:B------:R-:W-:Y:S02]  /*47840*/  IMAD.MOV.U32 R8, RZ, RZ, R25 ;  /* 0x000000ffff087224 */ /* 0x000fe400078e0019 */
[----:B--2---:R-:W-:-:S05]  /*47850*/  IMAD R2, R22, 0x100, R20 ;  /* 0x0000010016027824 */ /* 0x004fca00078e0214 */
[----:B------:R-:W-:-:S05]  /*47860*/  F2FP.F16.E4M3.UNPACK_B R7, R2 ;  /* 0x00000002ff07723e */ /* 0x000fca00020006ff */
[----:B------:R-:W-:Y:S04]  /*47870*/  STL.64 [R1+0x2e00], R6 ;  /* 0x002e000601007387 */ /* 0x000fe80000100a00 */
[----:B------:R-:W-:Y:S04]  /*47880*/  STL.64 [R1+0x2df8], R4 ;  /* 0x002df80401007387 */ /* 0x000fe80000100a00 */
[----:B------:R-:W1:Y:S04]  /*47890*/  LDSM.16.M88.4 R4, [R10+UR4+0xc00] ;  /* 0x000c00040a04783b */ /* 0x000e680008000200 */
[----:B0-----:R-:W-:Y:S04]  /*478a0*/  STL.64 [R1+0xaf0], R12 ;  /* 0x000af00c01007387 */ /* 0x001fe80000100a00 */
[----:B------:R-:W-:Y:S04]  /*478b0*/  STL.64 [R1+0xaf8], R14 ;  /* 0x000af80e01007387 */ /* 0x000fe80000100a00 */
[----:B-1----:R-:W-:Y:S01]  /*478c0*/  STL.64 [R1+0xb00], R4 ;  /* 0x000b000401007387 */ /* 0x002fe20000100a00 */
[----:B------:R-:W-:-:S03]  /*478d0*/  IMAD.MOV.U32 R28, RZ, RZ, R4 ;  /* 0x000000ffff1c7224 */ /* 0x000fc600078e0004 */
[----:B------:R-:W-:Y:S01]  /*478e0*/  STL.64 [R1+0xb08], R6 ;  /* 0x000b080601007387 */ /* 0x000fe20000100a00 */
[----:B------:R-:W-:-:S03]  /*478f0*/  IMAD.MOV.U32 R29, RZ, RZ, R5 ;  /* 0x000000ffff1d7224 */ /* 0x000fc600078e0005 */
[----:B------:R-:W0:Y:S04]  /*47900*/  LDSM.16.M88.4 R4, [R10+UR4+0x1000] ;  /* 0x001000040a04783b */ /* 0x000e280008000200 */
[----:B0-----:R-:W-:Y:S01]  /*47910*/  STL.64 [R1+0xb10], R4 ;  /* 0x000b100401007387 */ /* 0x001fe20000100a00 */
[----:B------:R-:W-:-:S03]  /*47920*/  IMAD.MOV.U32 R26, RZ, RZ, R4 ;  /* 0x000000ffff1a7224 */ /* 0x000fc600078e0004 */
[----:B------:R-:W-:Y:S01]  /*47930*/  STL.64 [R1+0xb18], R6 ;  /* 0x000b180601007387 */ /* 0x000fe20000100a00 */
[----:B------:R-:W-:-:S03]  /*47940*/  IMAD.MOV.U32 R27, RZ, RZ, R5 ;  /* 0x000000ffff1b7224 */ /* 0x000fc600078e0005 */
[----:B------:R-:W0:Y:S04]  /*47950*/  LDSM.16.M88.4 R4, [R10+UR4+0x1400] ;  /* 0x001400040a04783b */ /* 0x000e280008000200 */
[----:B0-----:R-:W-:Y:S04]  /*47960*/  STL.64 [R1+0xb20], R4 ;  /* 0x000b200401007387 */ /* 0x001fe80000100a00 */
[----:B------:R-:W-:Y:S04]  /*47970*/  STL.64 [R1+0xb28], R6 ;  /* 0x000b280601007387 */ /* 0x000fe80000100a00 */
[----:B------:R0:W-:Y:S01]  /*47980*/  STL.64 [R1+0x2e10], R26 ;  /* 0x002e101a01007387 */ /* 0x0001e20000100a00 */
[----:B------:R-:W-:-:S02]  /*47990*/  IMAD.MOV.U32 R24, RZ, RZ, R4 ;  /* 0x000000ffff187224 */ /* 0x000fc400078e0004 */
[----:B------:R-:W-:Y:S02]  /*479a0*/  IMAD.MOV.U32 R25, RZ, RZ, R5 ;  /* 0x000000ffff197224 */ /* 0x000fe400078e0005 */
[----:B0-----:R-:W-:-:S05]  /*479b0*/  IMAD.MOV.U32 R27, RZ, RZ, R10 ;  /* 0x000000ffff1b7224 */ /* 0x001fca00078e000a */
[----:B------:R-:W0:Y:S04]  /*479c0*/  LDSM.16.M88.4 R4, [R27+UR4+0x1800] ;  /* 0x001800041b04783b */ /* 0x000e280008000200 */
[----:B------:R-:W-:Y:S04]  /*479d0*/  STL.64 [R1+0x2e08], R24 ;  /* 0x002e081801007387 */ /* 0x000fe80000100a00 */
[----:B0-----:R-:W-:Y:S01]  /*479e0*/  STL.64 [R1+0xb30], R4 ;  /* 0x000b300401007387 */ /* 0x001fe20000100a00 */
        /* <DEDUP_REMOVED lines=9> */
[----:B------:R-:W-:Y:S04]  /*47a80*/  STL.64 [R1+0x2e20], R22 ;  /* 0x002e201601007387 */ /* 0x000fe80000100a00 */
[----:B------:R-:W-:Y:S04]  /*47a90*/  STL.64 [R1+0x2e18], R20 ;  /* 0x002e181401007387 */ /* 0x000fe80000100a00 */
[----:B------:R-:W-:Y:S04]  /*47aa0*/  LDSM.16.M88.4 R20, [R27+UR4+0x3000] ;  /* 0x003000041b14783b */ /* 0x000fe80008000200 */
[----:B0-----:R-:W-:Y:S04]  /*47ab0*/  STL.64 [R1+0xb50], R4 ;  /* 0x000b500401007387 */ /* 0x001fe80000100a00 */
[----:B------:R0:W-:Y:S02]  /*47ac0*/  STL.64 [R1+0xb58], R6 ;  /* 0x000b580601007387 */ /* 0x0001e40000100a00 */
[----:B0-----:R-:W-:-:S02]  /*47ad0*/  IMAD.MOV.U32 R6, RZ, RZ, R9 ;  /* 0x000000ffff067224 */ /* 0x001fc400078e0009 */
[----:B------:R-:W-:Y:S02]  /*47ae0*/  IMAD.MOV.U32 R7, RZ, RZ, R8 ;  /* 0x000000ffff077224 */ /* 0x000fe400078e0008 */
[----:B------:R-:W0:Y:S04]  /*47af0*/  LDSM.16.M88.4 R8, [R27+UR4+0x2400] ;  /* 0x002400041b08783b */ /* 0x000e280008000200 */
        /* <DEDUP_REMOVED lines=11> */
[----:B------:R0:W-:Y:S04]  /*47bb0*/  STL.64 [R1+0xb88], R10 ;  /* 0x000b880a01007387 */ /* 0x0001e80000100a00 */
[----:B------:R-:W-:Y:S04]  /*47bc0*/  STL.64 [R1+0xb90], R20 ;  /* 0x000b901401007387 */ /* 0x000fe80000100a00 */
[----:B------:R-:W-:Y:S01]  /*47bd0*/  STL.64 [R1+0xb98], R22 ;  /* 0x000b981601007387 */ /* 0x000fe20000100a00 */
[----:B0-----:R-:W-:-:S02]  /*47be0*/  IMAD.MOV.U32 R10, RZ, RZ, R20 ;  /* 0x000000ffff0a7224 */ /* 0x001fc400078e0014 */
[----:B------:R-:W-:Y:S02]  /*47bf0*/  IMAD.MOV.U32 R11, RZ, RZ, R21 ;  /* 0x000000ffff0b7224 */ /* 0x000fe400078e0015 */
[----:B------:R-:W0:Y:S01]  /*47c00*/  LDSM.16.M88.4 R20, [R27+UR4+0x3400] ;  /* 0x003400041b14783b */ /* 0x000e220008000200 */
[----:B------:R-:W1:Y:S01]  /*47c10*/  S2R R3, SR_TID.X ;  /* 0x0000000000037919 */ /* 0x000e620000002100 */
[----:B------:R-:W-:Y:S02]  /*47c20*/  IMAD.MOV.U32 R12, RZ, RZ, R8 ;  /* 0x000000ffff0c7224 */ /* 0x000fe400078e0008 */
[----:B------:R-:W-:Y:S02]  /*47c30*/  IMAD.MOV.U32 R13, RZ, RZ, R9 ;  /* 0x000000ffff0d7224 */ /* 0x000fe400078e0009 */
[----:B------:R-:W-:Y:S02]  /*47c40*/  IMAD.MOV.U32 R18, RZ, RZ, R4 ;  /* 0x000000ffff127224 */ /* 0x000fe400078e0004 */
[----:B------:R-:W-:Y:S01]  /*47c50*/  IMAD.MOV.U32 R19, RZ, RZ, R5 ;  /* 0x000000ffff137224 */ /* 0x000fe200078e0005 */
[----:B0-----:R-:W-:Y:S01]  /*47c60*/  STL.64 [R1+0xba0], R20 ;  /* 0x000ba01401007387 */ /* 0x001fe20000100a00 */
[----:B------:R-:W-:-:S03]  /*47c70*/  IMAD.MOV.U32 R8, RZ, RZ, R20 ;  /* 0x000000ffff087224 */ /* 0x000fc600078e0014 */
[----:B------:R-:W-:Y:S01]  /*47c80*/  STL.64 [R1+0xba8], R22 ;  /* 0x000ba81601007387 */ /* 0x000fe20000100a00 */
[----:B------:R-:W-:-:S03]  /*47c90*/  IMAD.MOV.U32 R9, RZ, RZ, R21 ;  /* 0x000000ffff097224 */ /* 0x000fc600078e0015 */
[----:B------:R-:W0:Y:S04]  /*47ca0*/  LDSM.16.M88.4 R20, [R27+UR4+0x3800] ;  /* 0x003800041b14783b */ /* 0x000e280008000200 */
[----:B------:R-:W2:Y:S01]  /*47cb0*/  LDSM.16.M88.4 R24, [R27+UR4+0x3c00] ;  /* 0x003c00041b18783b */ /* 0x000ea20008000200 */
[C---:B-1----:R-:W-:Y:S01]  /*47cc0*/  LOP3.LUT R4, R3.reuse, 0x7, RZ, 0xc0, !PT ;  /* 0x0000000703047812 */ /* 0x042fe200078ec0ff */
[----:B------:R-:W-:-:S04]  /*47cd0*/  IMAD.SHL.U32 R5, R3, 0x2, RZ ;  /* 0x0000000203057824 */ /* 0x000fc800078e00ff */
[----:B------:R-:W-:-:S05]  /*47ce0*/  IMAD R4, R4, 0x90, RZ ;  /* 0x0000009004047824 */ /* 0x000fca00078e02ff */
[----:B------:R-:W-:-:S04]  /*47cf0*/  LOP3.LUT R4, R4, 0x30, R5, 0x78, !PT ;  /* 0x0000003004047812 */ /* 0x000fc800078e7805 */
[----:B------:R-:W-:Y:S01]  /*47d00*/  LOP3.LUT R4, R4, 0x40, RZ, 0x3c, !PT ;  /* 0x0000004004047812 */ /* 0x000fe200078e3cff */
[----:B0-----:R-:W-:Y:S04]  /*47d10*/  STL.64 [R1+0xbb0], R20 ;  /* 0x000bb01401007387 */ /* 0x001fe80000100a00 */
[----:B------:R0:W-:Y:S01]  /*47d20*/  STL.64 [R1+0xbb8], R22 ;  /* 0x000bb81601007387 */ /* 0x0001e20000100a00 */
[----:B------:R-:W-:Y:S02]  /*47d30*/  IMAD.MOV.U32 R2, RZ, RZ, R20 ;  /* 0x000000ffff027224 */ /* 0x000fe400078e0014 */
[----:B------:R-:W-:Y:S01]  /*47d40*/  IMAD.MOV.U32 R3, RZ, RZ, R21 ;  /* 0x000000ffff037224 */ /* 0x000fe200078e0015 */
[----:B0-----:R-:W3:Y:S04]  /*47d50*/  LDL.LU.64 R22, [R1+0x2e20] ;  /* 0x002e200001167983 */ /* 0x001ee80000300a00 */
[----:B------:R-:W4:Y:S04]  /*47d60*/  LDL.LU.64 R20, [R1+0x2e18] ;  /* 0x002e180001147983 */ /* 0x000f280000300a00 */
[----:B--2---:R-:W-:Y:S04]  /*47d70*/  STL.64 [R1+0xbc0], R24 ;  /* 0x000bc01801007387 */ /* 0x004fe80000100a00 */
[----:B------:R-:W-:Y:S04]  /*47d80*/  STL.64 [R1+0xbc8], R26 ;  /* 0x000bc81a01007387 */ /* 0x000fe80000100a00 */
[----:B------:R-:W0:Y:S04]  /*47d90*/  LDSM.16.M88.4 R24, [R4+UR4] ;  /* 0x000000040418783b */ /* 0x000e280008000200 */
[----:B0-----:R-:W-:Y:S04]  /*47da0*/  STL.64 [R1+0xd30], R24 ;  /* 0x000d301801007387 */ /* 0x001fe80000100a00 */
[----:B------:R-:W-:Y:S04]  /*47db0*/  STL.64 [R1+0xd38], R26 ;  /* 0x000d381a01007387 */ /* 0x000fe80000100a00 */
[----:B------:R-:W0:Y:S04]  /*47dc0*/  LDSM.16.M88.4 R24, [R4+UR4+0x400] ;  /* 0x000400040418783b */ /* 0x000e280008000200 */
        /* <DEDUP_REMOVED lines=8> */
[----:B------:R-:W0:Y:S01]  /*47e50*/  LDSM.16.M88.4 R24, [R4+UR4+0x1000] ;  /* 0x001000040418783b */ /* 0x000e220008000200 */
[----:B------:R-:W-:-:S02]  /*47e60*/  F2FP.F16.E4M3.UNPACK_B R6, R6 ;  /* 0x00000006ff06723e */ /* 0x000fc400020006ff */
[----:B------:R-:W-:Y:S01]  /*47e70*/  F2FP.F16.E4M3.UNPACK_B R5, R7 ;  /* 0x00000007ff05723e */ /* 0x000fe200020006ff */
[----:B0-----:R-:W-:Y:S04]  /*47e80*/  STL.64 [R1+0xd70], R24 ;  /* 0x000d701801007387 */ /* 0x001fe80000100a00 */
[----:B------:R-:W-:Y:S04]  /*47e90*/  STL.64 [R1+0xd78], R26 ;  /* 0x000d781a01007387 */ /* 0x000fe80000100a00 */
[----:B------:R-:W0:Y:S04]  /*47ea0*/  LDSM.16.M88.4 R24, [R4+UR4+0x1400] ;  /* 0x001400040418783b */ /* 0x000e280008000200 */
[----:B------:R-:W-:Y:S04]  /*47eb0*/  STL [R1+0x10], R6 ;  /* 0x0000100601007387 */ /* 0x000fe80000100800 */
[----:B0-----:R-:W-:Y:S04]  /*47ec0*/  STL.64 [R1+0xd80], R24 ;  /* 0x000d801801007387 */ /* 0x001fe80000100a00 */
[----:B------:R-:W-:Y:S04]  /*47ed0*/  STL [R1+0x14], R5 ;  /* 0x0000140501007387 */ /* 0x000fe80000100800 */
        /* <DEDUP_REMOVED lines=26> */
[----:B------:R-:W1:Y:S04]  /*48080*/  LDSM.16.M88.4 R4, [R4+UR4+0x3c00] ;  /* 0x003c00040404783b */ /* 0x000e680008000200 */
[----:B0-----:R-:W-:Y:S04]  /*48090*/  STL.64 [R1+0xe10], R24 ;  /* 0x000e101801007387 */ /* 0x001fe80000100a00 */
[----:B------:R0:W-:Y:S04]  /*480a0*/  STL.64 [R1+0xe18], R26 ;  /* 0x000e181a01007387 */ /* 0x0001e80000100a00 */
[----:B0-----:R-:W2:Y:S04]  /*480b0*/  LDL.LU.64 R26, [R1+0x2e10] ;  /* 0x002e1000011a7983 */ /* 0x001ea80000300a00 */
[----:B------:R-:W3:Y:S04]  /*480c0*/  LDL.LU.64 R24, [R1+0x2e08] ;  /* 0x002e080001187983 */ /* 0x000ee80000300a00 */
[----:B-1----:R-:W-:Y:S04]  /*480d0*/  STL.64 [R1+0xe20], R4 ;  /* 0x000e200401007387 */ /* 0x002fe80000100a00 */
[----:B------:R0:W-:Y:S04]  /*480e0*/  STL.64 [R1+0xe28], R6 ;  /* 0x000e280601007387 */ /* 0x0001e80000100a00 */
[----:B0-----:R-:W4:Y:S04]  /*480f0*/  LDL.LU.64 R6, [R1+0x2e00] ;  /* 0x002e000001067983 */ /* 0x001f280000300a00 */
[----:B------:R-:W4:Y:S04]  /*48100*/  LDL.LU.64 R4, [R1+0x2df8] ;  /* 0x002df80001047983 */ /* 0x000f280000300a00 */
[----:B--2---:R-:W-:Y:S04]  /*48110*/  STL.64 [R1+0x6c30], R26 ;  /* 0x006c301a01007387 */ /* 0x004fe80000100a00 */
[----:B---3--:R0:W-:Y:S04]  /*48120*/  STL.64 [R1+0x6c28], R24 ;  /* 0x006c281801007387 */ /* 0x0081e80000100a00 */
[----:B0-----:R-:W2:Y:S04]  /*48130*/  LDL.LU.64 R24, [R1+0x8a0] ;  /* 0x0008a00001187983 */ /* 0x001ea80000300a00 */
[----:B------:R-:W3:Y:S04]  /*48140*/  LDL.LU.64 R26, [R1+0x8a8] ;  /* 0x0008a800011a7983 */ /* 0x000ee80000300a00 */
[----:B---3--:R-:W-:Y:S04]  /*48150*/  STL.64 [R1+0x6c40], R26 ;  /* 0x006c401a01007387 */ /* 0x008fe80000100a00 */
[----:B--2---:R0:W-:Y:S04]  /*48160*/  STL.64 [R1+0x6c38], R24 ;  /* 0x006c381801007387 */ /* 0x0041e80000100a00 */
[----:B0-----:R-:W2:Y:S04]  /*48170*/  LDL.LU.64 R24, [R1+0x880] ;  /* 0x0008800001187983 */ /* 0x001ea80000300a00 */
[----:B------:R-:W2:Y:S04]  /*48180*/  LDL.LU.64 R26, [R1+0x888] ;  /* 0x00088800011a7983 */ /* 0x000ea80000300a00 */
[----:B------:R0:W-:Y:S04]  /*48190*/  STL.64 [R1+0x6c20], R22 ;  /* 0x006c201601007387 */ /* 0x0001e80000100a00 */
[----:B0-----:R-:W3:Y:S04]  /*481a0*/  LDL R22, [R1+0xaf0] ;  /* 0x000af00001167983 */ /* 0x001ee80000100800 */
[----:B------:R-:W3:Y:S04]  /*481b0*/  LDL R23, [R1+0xaf4] ;  /* 0x000af40001177983 */ /* 0x000ee80000100800 */
[----:B----4-:R0:W-:Y:S04]  /*481c0*/  STL.64 [R1+0x6c18], R20 ;  /* 0x006c181401007387 */ /* 0x0101e80000100a00 */
[----:B0-----:R-:W4:Y:S04]  /*481d0*/  LDL R20, [R1+0xae0] ;  /* 0x000ae00001147983 */ /* 0x001f280000100800 */
[----:B------:R-:W2:Y:S04]  /*481e0*/  LDL R21, [R1+0xae4] ;  /* 0x000ae40001157983 */ /* 0x000ea80000100800 */
[----:B------:R0:W-:Y:S04]  /*481f0*/  STL.64 [R1+0x6c10], R18 ;  /* 0x006c101201007387 */ /* 0x0001e80000100a00 */
[----:B0-----:R-:W3:Y:S04]  /*48200*/  LDL R18, [R1+0x10] ;  /* 0x0000100001127983 */ /* 0x001ee80000100800 */
[----:B------:R-:W3:Y:S04]  /*48210*/  LDL R19, [R1+0x14] ;  /* 0x0000140001137983 */ /* 0x000ee80000100800 */
[----:B------:R-:W-:Y:S04]  /*48220*/  STL.64 [R1+0x6c08], R16 ;  /* 0x006c081001007387 */ /* 0x000fe80000100a00 */
[----:B------:R-:W-:Y:S04]  /*48230*/  STL.64 [R1+0x6c00], R14 ;  /* 0x006c000e01007387 */ /* 0x000fe80000100a00 */
[----:B------:R0:W-:Y:S04]  /*48240*/  STL.64 [R1+0x6bf8], R12 ;  /* 0x006bf80c01007387 */ /* 0x0001e80000100a00 */
[----:B0-----:R-:W3:Y:S04]  /*48250*/  LDL.LU.64 R12, [R1+0x980] ;  /* 0x00098000010c7983 */ /* 0x001ee80000300a00 */
[----:B------:R-:W3:Y:S04]  /*48260*/  LDL.LU.64 R14, [R1+0x988] ;  /* 0x00098800010e7983 */ /* 0x000ee80000300a00 */
[----:B------:R-:W-:Y:S04]  /*48270*/  STL.64 [R1+0x6bf0], R10 ;  /* 0x006bf00a01007387 */ /* 0x000fe80000100a00 */
[----:B------:R0:W-:Y:S04]  /*48280*/  STL.64 [R1+0x6be8], R8 ;  /* 0x006be80801007387 */ /* 0x0001e80000100a00 */
[----:B0-----:R-:W3:Y:S04]  /*48290*/  LDL.LU.64 R8, [R1+0x870] ;  /* 0x0008700001087983 */ /* 0x001ee80000300a00 */
[----:B------:R-:W3:Y:S04]  /*482a0*/  LDL.LU.64 R10, [R1+0x878] ;  /* 0x00087800010a7983 */ /* 0x000ee80000300a00 */
[----:B------:R-:W-:Y:S04]  /*482b0*/  STL [R1+0x2df8], R0 ;  /* 0x002df80001007387 */ /* 0x000fe80000100800 */
[----:B------:R-:W3:Y:S01]  /*482c0*/  LDL.LU.64 R16, [R1+0x9a0] ;  /* 0x0009a00001107983 */ /* 0x000ee20000300a00 */
[----:B----4-:R-:W-:-:S02]  /*482d0*/  F2FP.F16.E4M3.UNPACK_B R20, R20 ;  /* 0x00000014ff14723e */ /* 0x010fc400020006ff */
[----:B--2---:R-:W-:-:S07]  /*482e0*/  F2FP.F16.E4M3.UNPACK_B R21, R21 ;  /* 0x00000015ff15723e */ /* 0x004fce00020006ff */
[C---:B------:R-:W-:Y:S06]  /*482f0*/  HMMA.16816.F32 R24, R4.reuse, R20, R24 ;  /* 0x000000140418723c */ /* 0x040fec0000001818 */
[----:B---3--:R-:W-:Y:S01]  /*48300*/  HMMA.16816.F32 R8, R4, R18, R8 ;  /* 0x000000120408723c */ /* 0x008fe20000001808 */
[----:B------:R-:W2:-:S15]  /*48310*/  LDL.LU.64 R18, [R1+0x9a8] ;  /* 0x0009a80001127983 */ /* 0x000e9e0000300a00 */
[----:B------:R-:W-:-:S07]  /*48320*/  NOP ;  /* 0x0000000000007918 */ /* 0x000fce0000000000 */
[----:B------:R0:W-:Y:S04]  /*48330*/  STL.64 [R1+0x30], R8 ;  /* 0x0000300801007387 */ /* 0x0001e80000100a00 */
[----:B------:R1:W-:Y:S04]  /*48340*/  STL.64 [R1+0x38], R10 ;  /* 0x0000380a01007387 */ /* 0x0003e80000100a00 */
[----:B0-----:R-:W3:Y:S04]  /*48350*/  LDL.LU.64 R8, [R1+0x9b0] ;  /* 0x0009b00001087983 */ /* 0x001ee80000300a00 */
[----:B-1----:R-:W3:Y:S04]  /*48360*/  LDL.LU.64 R10, [R1+0x9b8] ;  /* 0x0009b800010a7983 */ /* 0x002ee80000300a00 */
[----:B------:R-:W-:Y:S04]  /*48370*/  STL.64 [R1+0x8], R20 ;  /* 0x0000081401007387 */ /* 0x000fe80000100a00 */
[----:B------:R-:W-:Y:S04]  /*48380*/  STL.64 [R1+0x40], R24 ;  /* 0x0000401801007387 */ /* 0x000fe80000100a00 */
[----:B------:R0:W-:Y:S04]  /*48390*/  STL.64 [R1+0x48], R26 ;  /* 0x0000481a01007387 */ /* 0x0001e80000100a00 */
[----:B0-----:R-:W4:Y:S04]  /*483a0*/  LDL.LU.64 R26, [R1+0x6c40] ;  /* 0x006c4000011a7983 */ /* 0x001f280000300a00 */
[----:B------:R-:W4:Y:S01]  /*483b0*/  LDL.LU.64 R24, [R1+0x6c38] ;  /* 0x006c380001187983 */ /* 0x000f220000300a00 */
[----:B------:R-:W-:-:S02]  /*483c0*/  F2FP.F16.E4M3.UNPACK_B R20, R22 ;  /* 0x00000016ff14723e */ /* 0x000fc400020006ff */
[----:B------:R-:W-:-:S05]  /*483d0*/  F2FP.F16.E4M3.UNPACK_B R21, R23 ;  /* 0x00000017ff15723e */ /* 0x000fca00020006ff */
[----:B------:R4:W-:Y:S02]  /*483e0*/  STL.64 [R1], R20 ;  /* 0x0000001401007387 */ /* 0x0009e40000100a00 */
[----:B----4-:R-:W-:Y:S02]  /*483f0*/  HMMA.16816.F32 R20, R4, R20, R24 ;  /* 0x000000140414723c */ /* 0x010fe40000001818 */
[----:B------:R-:W4:Y:S04]  /*48400*/  LDL.LU.64 R26, [R1+0x6c30] ;  /* 0x006c3000011a7983 */ /* 0x000f280000300a00 */
[----:B------:R-:W2:Y:S01]  /*48410*/  LDL.LU.64 R24, [R1+0x6c28] ;  /* 0x006c280001187983 */ /* 0x000ea20000300a00 */
[----:B------:R-:W-:Y:S02]  /*48420*/  F2FP.F16.E4M3.UNPACK_B R28, R28 ;  /* 0x0000001cff1c723e */ /* 0x000fe400020006ff */
[----:B------:R-:W-:-:S07]  /*48430*/  F2FP.F16.E4M3.UNPACK_B R29, R29 ;  /* 0x0000001dff1d723e */ /* 0x000fce00020006ff */
[----:B------:R-:W-:Y:S07]  /*48440*/  HMMA.16816.F32 R12, R4, R28, R12 ;  /* 0x0000001c040c723c */ /* 0x000fee000000180c */
[----:B------:R-:W-:Y:S04]  /*48450*/  STL.64 [R1+0x50], R20 ;  /* 0x0000501401007387 */ /* 0x000fe80000100a00 */
[----:B------:R0:W-:Y:S04]  /*48460*/  STL.64 [R1+0x58], R22 ;  /* 0x0000581601007387 */ /* 0x0001e80000100a00 */
[----:B0-----:R-:W3:Y:S04]  /*48470*/  LDL.LU.64 R22, [R1+0x6c20] ;  /* 0x006c200001167983 */ /* 0x001ee80000300a00 */
[----:B------:R-:W3:Y:S04]  /*48480*/  LDL.LU.64 R20, [R1+0x6c18] ;  /* 0x006c180001147983 */ /* 0x000ee80000300a00 */
[----:B------:R0:W-:Y:S04]  /*48490*/  STL.64 [R1+0x60], R12 ;  /* 0x0000600c01007387 */ /* 0x0001e80000100a00 */
[----:B------:R1:W-:Y:S04]  /*484a0*/  STL.64 [R1+0x68], R14 ;  /* 0x0000680e01007387 */ /* 0x0003e80000100a00 */
[----:B0-----:R-:W3:Y:S04]  /*484b0*/  LDL.LU.64 R12, [R1+0xac0] ;  /* 0x000ac000010c7983 */ /* 0x001ee80000300a00 */
[----:B-1----:R-:W3:Y:S04]  /*484c0*/  LDL.LU.64 R14, [R1+0xac8] ;  /* 0x000ac800010e7983 */ /* 0x002ee80000300a00 */
[----:B------:R-:W-:Y:S01]  /*484d0*/  STL.64 [R1+0x6bb8], R28 ;  /* 0x006bb81c01007387 */ /* 0x000fe20000100a00 */
[----:B----4-:R-:W-:-:S02]  /*484e0*/  F2FP.F16.E4M3.UNPACK_B R26, R26 ;  /* 0x0000001aff1a723e */ /* 0x010fc400020006ff */
[----:B------:R-:W-:Y:S02]  /*484f0*/  F2FP.F16.E4M3.UNPACK_B R27, R27 ;  /* 0x0000001bff1b723e */ /* 0x000fe400020006ff */
[----:B--2---:R-:W-:Y:S02]  /*48500*/  F2FP.F16.E4M3.UNPACK_B R24, R24 ;  /* 0x00000018ff18723e */ /* 0x004fe400020006ff */
[----:B------:R-:W-:-:S03]  /*48510*/  F2FP.F16.E4M3.UNPACK_B R25, R25 ;  /* 0x00000019ff19723e */ /* 0x000fc600020006ff */
[C---:B------:R-:W-:Y:S06]  /*48520*/  HMMA.16816.F32 R16, R4.reuse, R26, R16 ;  /* 0x0000001a0410723c */ /* 0x040fec0000001810 */
[----:B---3--:R-:W-:-:S15]  /*48530*/  HMMA.16816.F32 R8, R4, R24, R8 ;  /* 0x000000180408723c */ /* 0x008fde0000001808 */
[----:B------:R-:W-:-:S02]  /*48540*/  NOP ;  /* 0x0000000000007918 */ /* 0x000fc40000000000 */
[----:B------:R-:W-:Y:S04]  /*48550*/  STL.64 [R1+0x70], R16 ;  /* 0x0000701001007387 */ /* 0x000fe80000100a00 */
[----:B------:R0:W-:Y:S04]  /*48560*/  STL.64 [R1+0x78], R18 ;  /* 0x0000781201007387 */ /* 0x0001e80000100a00 */
[----:B0-----:R-:W2:Y:S04]  /*48570*/  LDL.LU.64 R18, [R1+0x6c10] ;  /* 0x006c100001127983 */ /* 0x001ea80000300a00 */
[----:B------:R-:W3:Y:S04]  /*48580*/  LDL.LU.64 R16, [R1+0x6c08] ;  /* 0x006c080001107983 */ /* 0x000ee80000300a00 */
[----:B------:R0:W-:Y:S04]  /*48590*/  STL.64 [R1+0x80], R8 ;  /* 0x0000800801007387 */ /* 0x0001e80000100a00 */
[----:B------:R1:W-:Y:S04]  /*485a0*/  STL.64 [R1+0x88], R10 ;  /* 0x0000880a01007387 */ /* 0x0003e80000100a00 */
[----:B0-----:R-:W4:Y:S04]  /*485b0*/  LDL.LU.64 R8, [R1+0xbe0] ;  /* 0x000be00001087983 */ /* 0x001f280000300a00 */
[----:B-1----:R-:W4:Y:S04]  /*485c0*/  LDL.LU.64 R10, [R1+0xbe8] ;  /* 0x000be800010a7983 */ /* 0x002f280000300a00 */
[----:B------:R-:W-:Y:S04]  /*485d0*/  STL.64 [R1+0x6b88], R26 ;  /* 0x006b881a01007387 */ /* 0x000fe80000100a00 */
[----:B------:R0:W-:Y:S04]  /*485e0*/  STL.64 [R1+0x6b80], R24 ;  /* 0x006b801801007387 */ /* 0x0001e80000100a00 */
[----:B0-----:R-:W2:Y:S04]  /*485f0*/  LDL.LU.64 R24, [R1+0x9d0] ;  /* 0x0009d00001187983 */ /* 0x001ea80000300a00 */
[----:B------:R-:W2:Y:S01]  /*48600*/  LDL.LU.64 R26, [R1+0x9d8] ;  /* 0x0009d800011a7983 */ /* 0x000ea20000300a00 */
[----:B------:R-:W-:-:S02]  /*48610*/  F2FP.F16.E4M3.UNPACK_B R22, R22 ;  /* 0x00000016ff16723e */ /* 0x000fc400020006ff */
[----:B------:R-:W-:Y:S02]  /*48620*/  F2FP.F16.E4M3.UNPACK_B R23, R23 ;  /* 0x00000017ff17723e */ /* 0x000fe400020006ff */
[----:B------:R-:W-:Y:S02]  /*48630*/  F2FP.F16.E4M3.UNPACK_B R20, R20 ;  /* 0x00000014ff14723e */ /* 0x000fe400020006ff */
[----:B------:R-:W-:-:S07]  /*48640*/  F2FP.F16.E4M3.UNPACK_B R21, R21 ;  /* 0x00000015ff15723e */ /* 0x000fce00020006ff */
[C---:B------:R-:W-:Y:S06]  /*48650*/  HMMA.16816.F32 R12, R4.reuse, R20, R12 ;  /* 0x00000014040c723c */ /* 0x040fec000000180c */
[----:B--2---:R-:W-:-:S15]  /*48660*/  HMMA.16816.F32 R24, R4, R22, R24 ;  /* 0x000000160418723c */ /* 0x004fde0000001818 */
[----:B------:R-:W-:-:S08]  /*48670*/  NOP ;  /* 0x0000000000007918 */ /* 0x000fd00000000000 */
[----:B------:R0:W-:Y:S04]  /*48680*/  STL.64 [R1+0x90], R24 ;  /* 0x0000901801007387 */ /* 0x0001e80000100a00 */
[----:B------:R1:W-:Y:S04]  /*48690*/  STL.64 [R1+0x98], R26 ;  /* 0x0000981a01007387 */ /* 0x0003e80000100a00 */
[----:B0-----:R-:W2:Y:S04]  /*486a0*/  LDL.LU.64 R24, [R1+0xc30] ;  /* 0x000c300001187983 */ /* 0x001ea80000300a00 */
[----:B-1----:R-:W2:Y:S04]  /*486b0*/  LDL.LU.64 R26, [R1+0xc38] ;  /* 0x000c3800011a7983 */ /* 0x002ea80000300a00 */
[----:B------:R-:W-:Y:S04]  /*486c0*/  STL.64 [R1+0xa0], R12 ;  /* 0x0000a00c01007387 */ /* 0x000fe80000100a00 */
[----:B------:R0:W-:Y:S04]  /*486d0*/  STL.64 [R1+0xa8], R14 ;  /* 0x0000a80e01007387 */ /* 0x0001e80000100a00 */
[----:B0-----:R-:W2:Y:S04]  /*486e0*/  LDL.LU.64 R14, [R1+0x6c00] ;  /* 0x006c0000010e7983 */ /* 0x001ea80000300a00 */
[----:B------:R-:W2:Y:S04]  /*486f0*/  LDL.LU.64 R12, [R1+0x6bf8] ;  /* 0x006bf800010c7983 */ /* 0x000ea80000300a00 */
[----:B------:R-:W-:Y:S04]  /*48700*/  STL [R1+0x6b6c], R21 ;  /* 0x006b6c1501007387 */ /* 0x000fe80000100800 */
[----:B------:R-:W-:Y:S04]  /*48710*/  STL.64 [R1+0x6bc8], R22 ;  /* 0x006bc81601007387 */ /* 0x000fe80000100a00 */
[----:B------:R0:W-:Y:S04]  /*48720*/  STL [R1+0x6bc0], R20 ;  /* 0x006bc01401007387 */ /* 0x0001e80000100800 */
[----:B0-----:R-:W2:Y:S04]  /*48730*/  LDL.LU.64 R20, [R1+0xbf0] ;  /* 0x000bf00001147983 */ /* 0x001ea80000300a00 */
[----:B------:R-:W2:Y:S01]  /*48740*/  LDL.LU.64 R22, [R1+0xbf8] ;  /* 0x000bf80001167983 */ /* 0x000ea20000300a00 */
[----:B------:R-:W-:-:S02]  /*48750*/  F2FP.F16.E4M3.UNPACK_B R18, R18 ;  /* 0x00000012ff12723e */ /* 0x000fc400020006ff */
[----:B------:R-:W-:-:S07]  /*48760*/  F2FP.F16.E4M3.UNPACK_B R19, R19 ;  /* 0x00000013ff13723e */ /* 0x000fce00020006ff */
[----:B----4-:R-:W-:Y:S01]  /*48770*/  HMMA.16816.F32 R8, R4, R18, R8 ;  /* 0x000000120408723c */ /* 0x010fe20000001808 */
[----:B---3--:R-:W-:Y:S02]  /*48780*/  F2FP.F16.E4M3.UNPACK_B R16, R16 ;  /* 0x00000010ff10723e */ /* 0x008fe400020006ff */
[----:B------:R-:W-:-:S15]  /*48790*/  F2FP.F16.E4M3.UNPACK_B R17, R17 ;  /* 0x00000011ff11723e */ /* 0x000fde00020006ff */
[----:B------:R-:W-:-:S05]  /*487a0*/  NOP ;  /* 0x0000000000007918 */ /* 0x000fca0000000000 */
[----:B------:R-:W-:Y:S04]  /*487b0*/  STL.64 [R1+0xb0], R8 ;  /* 0x0000b00801007387 */ /* 0x000fe80000100a00 */
[----:B------:R0:W-:Y:S04]  /*487c0*/  STL.64 [R1+0xb8], R10 ;  /* 0x0000b80a01007387 */ /* 0x0001e80000100a00 */
[----:B0-----:R-:W3:Y:S04]  /*487d0*/  LDL.LU.64 R10, [R1+0x6bf0] ;  /* 0x006bf000010a7983 */ /* 0x001ee80000300a00 */
[----:B------:R-:W4:Y:S04]  /*487e0*/  LDL.LU.64 R8, [R1+0x6be8] ;  /* 0x006be80001087983 */ /* 0x000f280000300a00 */
[----:B------:R-:W-:Y:S04]  /*487f0*/  STL.64 [R1+0x6b50], R18 ;  /* 0x006b501201007387 */ /* 0x000fe80000100a00 */
[----:B------:R0:W-:Y:S01]  /*48800*/  STL.64 [R1+0x6b48], R16 ;  /* 0x006b481001007387 */ /* 0x0001e20000100a00 */
[----:B--2---:R-:W-:-:S02]  /*48810*/  F2FP.F16.E4M3.UNPACK_B R14, R14 ;  /* 0x0000000eff0e723e */ /* 0x004fc400020006ff */
[----:B------:R-:W-:Y:S01]  /*48820*/  F2FP.F16.E4M3.UNPACK_B R15, R15 ;  /* 0x0000000fff0f723e */ /* 0x000fe200020006ff */
[C---:B------:R-:W-:Y:S06]  /*48830*/  HMMA.16816.F32 R20, R4.reuse, R16, R20 ;  /* 0x000000100414723c */ /* 0x040fec0000001814 */
[----:B0-----:R-:W-:-:S15]  /*48840*/  HMMA.16816.F32 R16, R4, R14, R24 ;  /* 0x0000000e0410723c */ /* 0x001fde0000001818 */
[----:B------:R-:W-:-:S02]  /*48850*/  NOP ;  /* 0x0000000000007918 */ /* 0x000fc40000000000 */
[----:B------:R0:W-:Y:S04]  /*48860*/  STL.64 [R1+0xc0], R20 ;  /* 0x0000c01401007387 */ /* 0x0001e80000100a00 */
[----:B------:R1:W-:Y:S04]  /*48870*/  STL.64 [R1+0xc8], R22 ;  /* 0x0000c81601007387 */ /* 0x0003e80000100a00 */
[----:B0-----:R-:W2:Y:S04]  /*48880*/  LDL.LU.64 R20, [R1+0xd10] ;  /* 0x000d100001147983 */ /* 0x001ea80000300a00 */
[----:B-1----:R-:W2:Y:S04]  /*48890*/  LDL.LU.64 R22, [R1+0xd18] ;  /* 0x000d180001167983 */ /* 0x002ea80000300a00 */
[----:B------:R0:W-:Y:S04]  /*488a0*/  STL.64 [R1+0xd0], R16 ;  /* 0x0000d01001007387 */ /* 0x0001e80000100a00 */
[----:B------:R-:W-:Y:S04]  /*488b0*/  STL.64 [R1+0xd8], R18 ;  /* 0x0000d81201007387 */ /* 0x000fe80000100a00 */
[----:B------:R-:W4:Y:S04]  /*488c0*/  LDL R28, [R1+0xbc0] ;  /* 0x000bc000011c7983 */ /* 0x000f280000100800 */
[----:B------:R-:W4:Y:S04]  /*488d0*/  LDL R29, [R1+0xbc4] ;  /* 0x000bc400011d7983 */ /* 0x000f280000100800 */
[----:B0-----:R-:W3:Y:S04]  /*488e0*/  LDL.LU R16, [R1+0x3b8] ;  /* 0x0003b80001107983 */ /* 0x001ee80000300800 */
[----:B------:R-:W3:Y:S04]  /*488f0*/  LDL.LU R17, [R1+0x3c4] ;  /* 0x0003c40001117983 */ /* 0x000ee80000300800 */
[----:B---3--:R0:W-:Y:S04]  /*48900*/  STL.64 [R1+0x6bd0], R16 ;  /* 0x006bd01001007387 */ /* 0x0081e80000100a00 */
[----:B0-----:R-:W3:Y:S04]  /*48910*/  LDL.LU.64 R16, [R1+0xc20] ;  /* 0x000c200001107983 */ /* 0x001ee80000300a00 */
[----:B------:R-:W2:Y:S01]  /*48920*/  LDL.LU.64 R18, [R1+0xc28] ;  /* 0x000c280001127983 */ /* 0x000ea20000300a00 */
[----:B------:R-:W-:-:S02]  /*48930*/  F2FP.F16.E4M3.UNPACK_B R12, R12 ;  /* 0x0000000cff0c723e */ /* 0x000fc400020006ff */
[----:B------:R-:W-:Y:S01]  /*48940*/  F2FP.F16.E4M3.UNPACK_B R13, R13 ;  /* 0x0000000dff0d723e */ /* 0x000fe200020006ff */
[----:B--2---:R-:W-:Y:S04]  /*48950*/  STL.64 [R1+0x6be0], R18 ;  /* 0x006be01201007387 */ /* 0x004fe80000100a00 */
[----:B---3--:R0:W-:Y:S04]  /*48960*/  STL.64 [R1+0x6bd8], R16 ;  /* 0x006bd81001007387 */ /* 0x0081e80000100a00 */
[----:B0-----:R-:W2:Y:S04]  /*48970*/  LDL.LU.64 R16, [R1+0xd20] ;  /* 0x000d200001107983 */ /* 0x001ea80000300a00 */
[----:B------:R-:W2:Y:S01]  /*48980*/  LDL.LU.64 R18, [R1+0xd28] ;  /* 0x000d280001127983 */ /* 0x000ea20000300a00 */
[----:B------:R-:W-:-:S02]  /*48990*/  F2FP.F16.E4M3.UNPACK_B R10, R10 ;  /* 0x0000000aff0a723e */ /* 0x000fc400020006ff */
[----:B------:R-:W-:Y:S01]  /*489a0*/  F2FP.F16.E4M3.UNPACK_B R11, R11 ;  /* 0x0000000bff0b723e */ /* 0x000fe200020006ff */
[C---:B------:R-:W-:Y:S01]  /*489b0*/  HMMA.16816.F32 R20, R4.reuse, R12, R20 ;  /* 0x0000000c0414723c */ /* 0x040fe20000001814 */
[----:B------:R-:W3:Y:S04]  /*489c0*/  LDL.LU R24, [R1+0x3c0] ;  /* 0x0003c00001187983 */ /* 0x000ee80000300800 */
[----:B------:R-:W3:Y:S04]  /*489d0*/  LDL.LU R25, [R1+0x3cc] ;  /* 0x0003cc0001197983 */ /* 0x000ee80000300800 */
[----:B------:R-:W3:Y:S04]  /*489e0*/  LDL.LU R0, [R1+0x3c8] ;  /* 0x0003c80001007983 */ /* 0x000ee80000300800 */
[----:B------:R0:W-:Y:S04]  /*489f0*/  STL [R1+0x6b40], R14 ;  /* 0x006b400e01007387 */ /* 0x0001e80000100800 */
[----:B0-----:R-:W3:Y:S04]  /*48a00*/  LDL.LU R14, [R1+0x3bc] ;  /* 0x0003bc00010e7983 */ /* 0x001ee80000300800 */
[----:B------:R0:W-:Y:S04]  /*48a10*/  STL [R1+0x6b3c], R15 ;  /* 0x006b3c0f01007387 */ /* 0x0001e80000100800 */
[----:B0-----:R-:W3:Y:S04]  /*48a20*/  LDL.LU R15, [R1+0x3b0] ;  /* 0x0003b000010f7983 */ /* 0x001ee80000300800 */
[----:B------:R-:W3:Y:S04]  /*48a30*/  LDL.64 R26, [R1+0x10] ;  /* 0x00001000011a7983 */ /* 0x000ee80000100a00 */
[----:B------:R0:W-:Y:S04]  /*48a40*/  STL [R1+0x6b38], R13 ;  /* 0x006b380d01007387 */ /* 0x0001e80000100800 */
[----:B0-----:R-:W3:Y:S04]  /*48a50*/  LDL.LU R13, [R1+0x3b4] ;  /* 0x0003b400010d7983 */ /* 0x001ee80000300800 */
[----:B------:R0:W-:Y:S04]  /*48a60*/  STL.64 [R1+0xe0], R20 ;  /* 0x0000e01401007387 */ /* 0x0001e80000100a00 */
[----:B------:R1:W-:Y:S04]  /*48a70*/  STL.64 [R1+0xe8], R22 ;  /* 0x0000e81601007387 */ /* 0x0003e80000100a00 */
[----:B0-----:R-:W3:Y:S04]  /*48a80*/  LDL.LU.64 R20, [R1+0xc00] ;  /* 0x000c000001147983 */ /* 0x001ee80000300a00 */
[----:B-1----:R-:W3:Y:S01]  /*48a90*/  LDL.LU.64 R22, [R1+0xc08] ;  /* 0x000c080001167983 */ /* 0x002ee20000300a00 */
[----:B--2---:R-:W-:-:S15]  /*48aa0*/  HMMA.16816.F32 R16, R4, R10, R16 ;  /* 0x0000000a0410723c */ /* 0x004fde0000001810 */
[----:B------:R-:W-:-:S08]  /*48ab0*/  NOP ;  /* 0x0000000000007918 */ /* 0x000fd00000000000 */
[----:B------:R-:W-:Y:S04]  /*48ac0*/  STL.64 [R1+0xf0], R16 ;  /* 0x0000f01001007387 */ /* 0x000fe80000100a00 */
[----:B------:R0:W-:Y:S04]  /*48ad0*/  STL.64 [R1+0xf8], R18 ;  /* 0x0000f81201007387 */ /* 0x0001e80000100a00 */
[----:B0-----:R-:W2:Y:S04]  /*48ae0*/  LDL.LU.64 R18, [R1+0x6be0] ;  /* 0x006be00001127983 */ /* 0x001ea80000300a00 */
[----:B------:R-:W2:Y:S01]  /*48af0*/  LDL.LU.64 R16, [R1+0x6bd8] ;  /* 0x006bd80001107983 */ /* 0x000ea20000300a00 */
[----:B----4-:R-:W-:-:S02]  /*48b00*/  F2FP.F16.E4M3.UNPACK_B R8, R8 ;  /* 0x00000008ff08723e */ /* 0x010fc400020006ff */
[----:B------:R-:W-:-:S07]  /*48b10*/  F2FP.F16.E4M3.UNPACK_B R9, R9 ;  /* 0x00000009ff09723e */ /* 0x000fce00020006ff */
[----:B--2---:R-:W-:-:S15]  /*48b20*/  HMMA.16816.F32 R16, R4, R8, R16 ;  /* 0x000000080410723c */ /* 0x004fde0000001810 */
[----:B------:R-:W-:-:S08]  /*48b30*/  NOP ;  /* 0x0000000000007918 */ /* 0x000fd00000000000 */
[----:B------:R0:W-:Y:S04]  /*48b40*/  STL.64 [R1+0x2e0], R16 ;  /* 0x0002e01001007387 */ /* 0x0001e80000100a00 */
[----:B------:R-:W-:Y:S04]  /*48b50*/  STL.64 [R1+0x2e8], R18 ;  /* 0x0002e81201007387 */ /* 0x000fe80000100a00 */
[----:B0-----:R-:W2:Y:S04]  /*48b60*/  LDL.LU.64 R16, [R1+0x6bd0] ;  /* 0x006bd00001107983 */ /* 0x001ea80000300a00 */
[----:B------:R-:W-:Y:S04]  /*48b70*/  STL.64 [R1+0x6b20], R10 ;  /* 0x006b200a01007387 */ /* 0x000fe80000100a00 */
[----:B------:R0:W-:Y:S04]  /*48b80*/  STL.64 [R1+0x6b18], R8 ;  /* 0x006b180801007387 */ /* 0x0001e80000100a00 */
[----:B0-----:R-:W4:Y:S04]  /*48b90*/  LDL.LU.64 R8, [R1+0xc10] ;  /* 0x000c100001087983 */ /* 0x001f280000300a00 */
[----:B------:R-:W4:Y:S01]  /*48ba0*/  LDL.LU.64 R10, [R1+0xc18] ;  /* 0x000c1800010a7983 */ /* 0x000f220000300a00 */
[----:B------:R-:W-:-:S02]  /*48bb0*/  F2FP.F16.E4M3.UNPACK_B R2, R2 ;  /* 0x00000002ff02723e */ /* 0x000fc400020006ff */
[----:B------:R-:W-:Y:S02]  /*48bc0*/  F2FP.F16.E4M3.UNPACK_B R3, R3 ;  /* 0x00000003ff03723e */ /* 0x000fe400020006ff */
[----:B------:R-:W-:Y:S02]  /*48bd0*/  F2FP.F16.E4M3.UNPACK_B R28, R28 ;  /* 0x0000001cff1c723e */ /* 0x000fe400020006ff */
[----:B------:R-:W-:-:S03]  /*48be0*/  F2FP.F16.E4M3.UNPACK_B R29, R29 ;  /* 0x0000001dff1d723e */ /* 0x000fc600020006ff */
[----:B----4-:R-:W-:-:S15]  /*48bf0*/  HMMA.16816.F32 R8, R4, R2, R8 ;  /* 0x000000020408723c */ /* 0x010fde0000001808 */
[----:B------:R-:W-:-:S08]  /*48c00*/  NOP ;  /* 0x0000000000007918 */ /* 0x000fd00000000000 */
[----:B------:R0:W-:Y:S04]  /*48c10*/  STL.64 [R1+0x2d0], R8 ;  /* 0x0002d00801007387 */ /* 0x0001e80000100a00 */
[----:B------:R1:W-:Y:S04]  /*48c20*/  STL.64 [R1+0x2d8], R10 ;  /* 0x0002d80a01007387 */ /* 0x0003e80000100a00 */
[----:B0-----:R-:W4:Y:S04]  /*48c30*/  LDL.LU.64 R8, [R1+0xd00] ;  /* 0x000d000001087983 */ /* 0x001f280000300a00 */
[----:B-1----:R-:W4:Y:S01]  /*48c40*/  LDL.LU.64 R10, [R1+0xd08] ;  /* 0x000d0800010a7983 */ /* 0x002f220000300a00 */
[----:B---3--:R-:W-:Y:S03]  /*48c50*/  HMMA.16816.F32 R4, R4, R28, R20 ;  /* 0x0000001c0404723c */ /* 0x008fe60000001814 */
[----:B------:R-:W-:Y:S04]  /*48c60*/  STL [R1+0x6b68], R3 ;  /* 0x006b680301007387 */ /* 0x000fe80000100800 */
[----:B------:R-:W3:Y:S04]  /*48c70*/  LDL.64 R18, [R1+0x8] ;  /* 0x0000080001127983 */ /* 0x000ee80000100a00 */
[----:B------:R-:W-:Y:S04]  /*48c80*/  STL.64 [R1+0x18], R28 ;  /* 0x0000181c01007387 */ /* 0x000fe80000100a00 */
[----:B------:R-:W3:Y:S04]  /*48c90*/  LDL.LU.64 R22, [R1+0x6bc8] ;  /* 0x006bc80001167983 */ /* 0x000ee80000300a00 */
[----:B------:R-:W3:Y:S04]  /*48ca0*/  LDL.LU R20, [R1+0x6bc0] ;  /* 0x006bc00001147983 */ /* 0x000ee80000300800 */
[----:B------:R0:W-:Y:S04]  /*48cb0*/  STL.64 [R1+0x2a0], R4 ;  /* 0x0002a00401007387 */ /* 0x0001e80000100a00 */
[----:B------:R1:W-:Y:S01]  /*48cc0*/  STL.64 [R1+0x2a8], R6 ;  /* 0x0002a80601007387 */ /* 0x0003e20000100a00 */
[----:B0-----:R-:W-:-:S02]  /*48cd0*/  IMAD R4, R15, 0x100, R13 ;  /* 0x000001000f047824 */ /* 0x001fc400078e020d */
[----:B--2---:R-:W-:Y:S02]  /*48ce0*/  IMAD R5, R16, 0x100, R14 ;  /* 0x0000010010057824 */ /* 0x004fe400078e020e */
[----:B-1----:R-:W-:Y:S02]  /*48cf0*/  IMAD R6, R24, 0x100, R17 ;  /* 0x0000010018067824 */ /* 0x002fe400078e0211 */
[----:B------:R-:W-:Y:S01]  /*48d00*/  IMAD R7, R0, 0x100, R25 ;  /* 0x0000010000077824 */ /* 0x000fe200078e0219 */
[----:B------:R-:W-:Y:S02]  /*48d10*/  F2FP.F16.E4M3.UNPACK_B R4, R4 ;  /* 0x00000004ff04723e */ /* 0x000fe400020006ff */
[----:B------:R-:W-:Y:S02]  /*48d20*/  F2FP.F16.E4M3.UNPACK_B R5, R5 ;  /* 0x00000005ff05723e */ /* 0x000fe400020006ff */
[----:B------:R-:W-:Y:S02]  /*48d30*/  F2FP.F16.E4M3.UNPACK_B R6, R6 ;  /* 0x00000006ff06723e */ /* 0x000fe400020006ff */
[----:B------:R-:W-:Y:S01]  /*48d40*/  F2FP.F16.E4M3.UNPACK_B R7, R7 ;  /* 0x00000007ff07723e */ /* 0x000fe200020006ff */
[----:B------:R-:W-:-:S02]  /*48d50*/  IMAD.MOV.U32 R21, RZ, RZ, R28 ;  /* 0x000000ffff157224 */ /* 0x000fc400078e001c */
[----:B------:R-:W-:Y:S02]  /*48d60*/  IMAD.MOV.U32 R3, RZ, RZ, R29 ;  /* 0x000000ffff037224 */ /* 0x000fe400078e001d */
[----:B------:R-:W2:Y:S01]  /*48d70*/  LDL.LU.64 R28, [R1+0x6bb8] ;  /* 0x006bb800011c7983 */ /* 0x000ea20000300a00 */
[----:B------:R-:W-:Y:S02]  /*48d80*/  IMAD.MOV.U32 R13, RZ, RZ, R26 ;  /* 0x000000ffff0d7224 */ /* 0x000fe400078e001a */
[----:B------:R-:W-:Y:S01]  /*48d90*/  IMAD.MOV.U32 R0, RZ, RZ, R27 ;  /* 0x000000ffff007224 */ /* 0x000fe200078e001b */
[----:B----4-:R-:W-:Y:S01]  /*48da0*/  HMMA.16816.F32 R8, R4, R26, R8 ;  /* 0x0000001a0408723c */ /* 0x010fe20000001808 */
[----:B---3--:R-:W-:Y:S04]  /*48db0*/  STL.64 [R1+0x6b78], R22 ;  /* 0x006b781601007387 */ /* 0x008fe80000100a00 */
[----:B------:R-:W-:-:S15]  /*48dc0*/  STL.64 [R1+0x6b70], R20 ;  /* 0x006b701401007387 */ /* 0x000fde0000100a00 */
[----:B------:R-:W-:-:S03]  /*48dd0*/  NOP ;  /* 0x0000000000007918 */ /* 0x000fc60000000000 */
[----:B------:R-:W-:Y:S04]  /*48de0*/  STL.64 [R1+0x290], R8 ;  /* 0x0002900801007387 */ /* 0x000fe80000100a00 */
[----:B------:R-:W-:Y:S04]  /*48df0*/  STL.64 [R1+0x298], R10 ;  /* 0x0002980a01007387 */ /* 0x000fe80000100a00 */
[----:B------:R0:W-:Y:S04]  /*48e00*/  STL.64 [R1+0x6bb0], R12 ;  /* 0x006bb00c01007387 */ /* 0x0001e80000100a00 */
[----:B0-----:R-:W3:Y:S04]  /*48e10*/  LDL.LU.64 R12, [R1+0xcf0] ;  /* 0x000cf000010c7983 */ /* 0x001ee80000300a00 */
[----:B------:R-:W3:Y:S04]  /*48e20*/  LDL.LU.64 R14, [R1+0xcf8] ;  /* 0x000cf800010e7983 */ /* 0x000ee80000300a00 */
[----:B------:R-:W4:Y:S04]  /*48e30*/  LDL.LU.64 R24, [R1+0xcd0] ;  /* 0x000cd00001187983 */ /* 0x000f280000300a00 */
[----:B------:R-:W2:Y:S04]  /*48e40*/  LDL.LU.64 R26, [R1+0xcd8] ;  /* 0x000cd800011a7983 */ /* 0x000ea80000300a00 */
[----:B--2---:R0:W-:Y:S04]  /*48e50*/  STL.64 [R1+0x6b98], R26 ;  /* 0x006b981a01007387 */ /* 0x0041e80000100a00 */
[----:B0-----:R-:W2:Y:S04]  /*48e60*/  LDL R26, [R1] ;  /* 0x00000000011a7983 */ /* 0x001ea80000100800 */
[----:B------:R-:W2:Y:S04]  /*48e70*/  LDL R27, [R1+0x4] ;  /* 0x00000400011b7983 */ /* 0x000ea80000100800 */
[----:B----4-:R-:W-:Y:S04]  /*48e80*/  STL.64 [R1+0x6b90], R24 ;  /* 0x006b901801007387 */ /* 0x010fe80000100a00 */
[----:B------:R-:W4:Y:S04]  /*48e90*/  LDL.LU.64 R8, [R1+0xcc0] ;  /* 0x000cc00001087983 */ /* 0x000f280000300a00 */
[----:B------:R-:W2:Y:S01]  /*48ea0*/  LDL.LU.64 R10, [R1+0xcc8] ;  /* 0x000cc800010a7983 */ /* 0x000ea20000300a00 */
[----:B---3--:R-:W-:Y:S03]  /*48eb0*/  HMMA.16816.F32 R12, R4, R18, R12 ;  /* 0x00000012040c723c */ /* 0x008fe6000000180c */
[----:B--2---:R-:W-:Y:S04]  /*48ec0*/  STL.64 [R1+0x6ba8], R10 ;  /* 0x006ba80a01007387 */ /* 0x004fe80000100a00 */
[----:B----4-:R0:W-:Y:S04]  /*48ed0*/  STL.64 [R1+0x6ba0], R8 ;  /* 0x006ba00801007387 */ /* 0x0101e80000100a00 */
[----:B0-----:R-:W2:Y:S04]  /*48ee0*/  LDL.LU.64 R8, [R1+0xce0] ;  /* 0x000ce00001087983 */ /* 0x001ea80000300a00 */
[----:B------:R-:W2:Y:S04]  /*48ef0*/  LDL.LU.64 R10, [R1+0xce8] ;  /* 0x000ce800010a7983 */ /* 0x000ea80000300a00 */
[----:B------:R-:W3:Y:S04]  /*48f00*/  LDL.LU.64 R20, [R1+0xcb0] ;  /* 0x000cb00001147983 */ /* 0x000ee80000300a00 */
[----:B------:R-:W3:Y:S04]  /*48f10*/  LDL.LU.64 R22, [R1+0xcb8] ;  /* 0x000cb80001167983 */ /* 0x000ee80000300a00 */
[----:B------:R0:W-:Y:S04]  /*48f20*/  STL.64 [R1+0x280], R12 ;  /* 0x0002800c01007387 */ /* 0x0001e80000100a00 */
[----:B------:R1:W-:Y:S04]  /*48f30*/  STL.64 [R1+0x288], R14 ;  /* 0x0002880e01007387 */ /* 0x0003e80000100a00 */
[----:B0-----:R-:W4:Y:S01]  /*48f40*/  LDL.LU.64 R12, [R1+0x6bb0] ;  /* 0x006bb000010c7983 */ /* 0x001f220000300a00 */
[----:B-1----:R-:W-:-:S02]  /*48f50*/  IMAD.MOV.U32 R14, RZ, RZ, R18 ;  /* 0x000000ffff0e7224 */ /* 0x002fc400078e0012 */
[----:B------:R-:W-:-:S05]  /*48f60*/  IMAD.MOV.U32 R15, RZ, RZ, R19 ;  /* 0x000000ffff0f7224 */ /* 0x000fca00078e0013 */
[----:B------:R-:W-:Y:S01]  /*48f70*/  STL.64 [R1+0x6b60], R14 ;  /* 0x006b600e01007387 */ /* 0x000fe20000100a00 */
[C---:B--2---:R-:W-:Y:S03]  /*48f80*/  HMMA.16816.F32 R24, R4.reuse, R26, R8 ;  /* 0x0000001a0418723c */ /* 0x044fe60000001808 */
[----:B----4-:R0:W-:Y:S04]  /*48f90*/  STL.64 [R1+0x6b58], R12 ;  /* 0x006b580c01007387 */ /* 0x0101e80000100a00 */
[----:B0-----:R-:W2:Y:S04]  /*48fa0*/  LDL.LU.64 R12, [R1+0xca0] ;  /* 0x000ca000010c7983 */ /* 0x001ea80000300a00 */
[----:B------:R-:W2:Y:S04]  /*48fb0*/  LDL.LU.64 R14, [R1+0xca8] ;  /* 0x000ca800010e7983 */ /* 0x000ea80000300a00 */
[----:B------:R-:W4:Y:S04]  /*48fc0*/  LDL.LU.64 R16, [R1+0xc90] ;  /* 0x000c900001107983 */ /* 0x000f280000300a00 */
[----:B------:R-:W4:Y:S04]  /*48fd0*/  LDL.LU.64 R18, [R1+0xc98] ;  /* 0x000c980001127983 */ /* 0x000f280000300a00 */
[----:B------:R-:W3:Y:S04]  /*48fe0*/  LDL.LU.64 R10, [R1+0x6ba8] ;  /* 0x006ba800010a7983 */ /* 0x000ee80000300a00 */
[----:B------:R-:W3:Y:S04]  /*48ff0*/  LDL.LU.64 R8, [R1+0x6ba0] ;  /* 0x006ba00001087983 */ /* 0x000ee80000300a00 */
[----:B------:R-:W-:Y:S04]  /*49000*/  STL.64 [R1+0x270], R24 ;  /* 0x0002701801007387 */ /* 0x000fe80000100a00 */
[----:B------:R0:W-:Y:S04]  /*49010*/  STL.64 [R1+0x278], R26 ;  /* 0x0002781a01007387 */ /* 0x0001e80000100a00 */
[----:B0-----:R-:W2:Y:S04]  /*49020*/  LDL.LU.64 R26, [R1+0x6b98] ;  /* 0x006b9800011a7983 */ /* 0x001ea80000300a00 */
[----:B------:R-:W2:Y:S02]  /*49030*/  LDL.LU.64 R24, [R1+0x6b90] ;  /* 0x006b900001187983 */ /* 0x000ea40000300a00 */
[----:B--2---:R-:W-:-:S15]  /*49040*/  HMMA.16816.F32 R24, R4, R28, R24 ;  /* 0x0000001c0418723c */ /* 0x004fde0000001818 */
[----:B------:R-:W-:-:S08]  /*49050*/  NOP ;  /* 0x0000000000007918 */ /* 0x000fd00000000000 */
[----:B------:R-:W-:Y:S04]  /*49060*/  STL.64 [R1+0x260], R24 ;  /* 0x0002601801007387 */ /* 0x000fe80000100a00 */
[----:B------:R0:W-:Y:S04]  /*49070*/  STL.64 [R1+0x268], R26 ;  /* 0x0002681a01007387 */ /* 0x0001e80000100a00 */
[----:B0-----:R-:W3:Y:S04]  /*49080*/  LDL.LU.64 R26, [R1+0x6b88] ;  /* 0x006b8800011a7983 */ /* 0x001ee80000300a00 */
[----:B------:R-:W2:Y:S04]  /*49090*/  LDL.LU.64 R24, [R1+0x6b80] ;  /* 0x006b800001187983 */ /* 0x000ea80000300a00 */
[----:B------:R-:W-:Y:S01]  /*490a0*/  STL.64 [R1+0x6aa8], R28 ;  /* 0x006aa81c01007387 */ /* 0x000fe20000100a00 */
[C---:B---3--:R-:W-:Y:S06]  /*490b0*/  HMMA.16816.F32 R8, R4.reuse, R26, R8 ;  /* 0x0000001a0408723c */ /* 0x048fec0000001808 */
[----:B--2---:R-:W-:-:S15]  /*490c0*/  HMMA.16816.F32 R20, R4, R24, R20 ;  /* 0x000000180414723c */ /* 0x004fde0000001814 */
[----:B------:R-:W-:-:S02]  /*490d0*/  NOP ;  /* 0x0000000000007918 */ /* 0x000fc40000000000 */
[----:B------:R0:W-:Y:S04]  /*490e0*/  STL.64 [R1+0x250], R8 ;  /* 0x0002500801007387 */ /* 0x0001e80000100a00 */
[----:B------:R1:W-:Y:S04]  /*490f0*/  STL.64 [R1+0x258], R10 ;  /* 0x0002580a01007387 */ /* 0x0003e80000100a00 */
[----:B0-----:R-:W2:Y:S04]  /*49100*/  LDL.LU.64 R8, [R1+0xc70] ;  /* 0x000c700001087983 */ /* 0x001ea80000300a00 */
[----:B-1----:R-:W2:Y:S04]  /*49110*/  LDL.LU.64 R10, [R1+0xc78] ;  /* 0x000c7800010a7983 */ /* 0x002ea80000300a00 */
[----:B------:R-:W-:Y:S04]  /*49120*/  STL.64 [R1+0x240], R20 ;  /* 0x0002401401007387 */ /* 0x000fe80000100a00 */
[----:B------:R0:W-:Y:S04]  /*49130*/  STL.64 [R1+0x248], R22 ;  /* 0x0002481601007387 */ /* 0x0001e80000100a00 */
[----:B0-----:R-:W3:Y:S04]  /*49140*/  LDL.LU.64 R22, [R1+0x6b78] ;  /* 0x006b780001167983 */ /* 0x001ee80000300a00 */
[----:B------:R-:W4:Y:S04]  /*49150*/  LDL.LU.64 R20, [R1+0x6b70] ;  /* 0x006b700001147983 */ /* 0x000f280000300a00 */
[----:B------:R4:W-:Y:S02]  /*49160*/  STL.64 [R1+0x6ab8], R26 ;  /* 0x006ab81a01007387 */ /* 0x0009e40000100a00 */
[----:B----4-:R-:W-:-:S02]  /*49170*/  IMAD.MOV.U32 R26, RZ, RZ, R21 ;  /* 0x000000ffff1a7224 */ /* 0x010fc400078e0015 */
[----:B------:R-:W4:Y:S01]  /*49180*/  LDL.LU R21, [R1+0x6b6c] ;  /* 0x006b6c0001157983 */ /* 0x000f220000300800 */
[C---:B---3--:R-:W-:Y:S01]  /*49190*/  HMMA.16816.F32 R12, R4.reuse, R22, R12 ;  /* 0x00000016040c723c */ /* 0x048fe2000000180c */
[----:B------:R-:W-:Y:S02]  /*491a0*/  IMAD.MOV.U32 R27, RZ, RZ, R3 ;  /* 0x000000ffff1b7224 */ /* 0x000fe400078e0003 */
[----:B------:R-:W3:Y:S04]  /*491b0*/  LDL.LU R3, [R1+0x6b68] ;  /* 0x006b680001037983 */ /* 0x000ee80000300800 */
[----:B------:R0:W-:Y:S04]  /*491c0*/  STL.64 [R1+0x6ab0], R24 ;  /* 0x006ab01801007387 */ /* 0x0001e80000100a00 */
[----:B------:R1:W-:Y:S04]  /*491d0*/  STL.64 [R1+0x6b00], R26 ;  /* 0x006b001a01007387 */ /* 0x0003e80000100a00 */
[----:B0-----:R-:W2:Y:S04]  /*491e0*/  LDL.LU.64 R24, [R1+0xc80] ;  /* 0x000c800001187983 */ /* 0x001ea80000300a00 */
[----:B-1----:R-:W2:Y:S04]  /*491f0*/  LDL.LU.64 R26, [R1+0xc88] ;  /* 0x000c8800011a7983 */ /* 0x002ea80000300a00 */
[----:B------:R-:W-:Y:S04]  /*49200*/  STL.64 [R1+0x230], R12 ;  /* 0x0002300c01007387 */ /* 0x000fe80000100a00 */
[----:B------:R0:W-:Y:S04]  /*49210*/  STL.64 [R1+0x238], R14 ;  /* 0x0002380e01007387 */ /* 0x0001e80000100a00 */
[----:B0-----:R-:W3:Y:S04]  /*49220*/  LDL.LU.64 R14, [R1+0x6b60] ;  /* 0x006b6000010e7983 */ /* 0x001ee80000300a00 */
[----:B------:R-:W2:Y:S01]  /*49230*/  LDL.LU.64 R12, [R1+0x6b58] ;  /* 0x006b5800010c7983 */ /* 0x000ea20000300a00 */
[----:B----4-:R-:W-:-:S15]  /*49240*/  HMMA.16816.F32 R16, R4, R20, R16 ;  /* 0x000000140410723c */ /* 0x010fde0000001810 */
[----:B------:R-:W-:-:S08]  /*49250*/  NOP ;  /* 0x0000000000007918 */ /* 0x000fd00000000000 */
[----:B------:R-:W-:Y:S04]  /*49260*/  STL.64 [R1+0x220], R16 ;  /* 0x0002201001007387 */ /* 0x000fe80000100a00 */
[----:B------:R0:W-:Y:S04]  /*49270*/  STL.64 [R1+0x228], R18 ;  /* 0x0002281201007387 */ /* 0x0001e80000100a00 */
[----:B0-----:R-:W2:Y:S04]  /*49280*/  LDL.LU.64 R18, [R1+0x6b50] ;  /* 0x006b500001127983 */ /* 0x001ea80000300a00 */
[----:B------:R-:W4:Y:S04]  /*49290*/  LDL.LU.64 R16, [R1+0x6b48] ;  /* 0x006b480001107983 */ /* 0x000f280000300a00 */
[----:B------:R3:W-:Y:S04]  /*492a0*/  STL.64 [R1+0x6ac8], R22 ;  /* 0x006ac81601007387 */ /* 0x0007e80000100a00 */
[----:B------:R-:W-:Y:S04]  /*492b0*/  STL.64 [R1+0x6ac0], R20 ;  /* 0x006ac01401007387 */ /* 0x000fe80000100a00 */
[----:B------:R-:W4:Y:S01]  /*492c0*/  LDL.64 R28, [R1] ;  /* 0x00000000011c7983 */ /* 0x000f220000100a00 */
[----:B---3--:R-:W-:-:S02]  /*492d0*/  IMAD.MOV.U32 R22, RZ, RZ, R14 ;  /* 0x000000ffff167224 */ /* 0x008fc400078e000e */
[----:B------:R-:W-:Y:S01]  /*492e0*/  IMAD.MOV.U32 R23, RZ, RZ, R15 ;  /* 0x000000ffff177224 */ /* 0x000fe200078e000f */
[----:B--2---:R-:W-:Y:S01]  /*492f0*/  HMMA.16816.F32 R24, R4, R18, R24 ;  /* 0x000000120418723c */ /* 0x004fe20000001818 */
[----:B----4-:R-:W-:Y:S04]  /*49300*/  STL [R1+0x6af8], R29 ;  /* 0x006af81d01007387 */ /* 0x010fe80000100800 */
[----:B------:R-:W2:-:S15]  /*49310*/  LDL.LU R14, [R1+0x6b40] ;  /* 0x006b4000010e7983 */ /* 0x000e9e0000300800 */
[----:B------:R-:W-:-:S03]  /*49320*/  NOP ;  /* 0x0000000000007918 */ /* 0x000fc60000000000 */
[----:B------:R-:W-:Y:S04]  /*49330*/  STL.64 [R1+0x210], R24 ;  /* 0x0002101801007387 */ /* 0x000fe80000100a00 */
[----:B------:R-:W-:Y:S04]  /*49340*/  STL.64 [R1+0x218], R26 ;  /* 0x0002181a01007387 */ /* 0x000fe80000100a00 */
[----:B------:R-:W2:Y:S04]  /*49350*/  LDL.LU R15, [R1+0x6b3c] ;  /* 0x006b3c00010f7983 */ /* 0x000ea80000300800 */
[----:B------:R0:W-:Y:S02]  /*49360*/  STL.64 [R1+0x6ae0], R22 ;  /* 0x006ae01601007387 */ /* 0x0001e40000100a00 */
[----:B0-----:R-:W-:Y:S02]  /*49370*/  HMMA.16816.F32 R20, R4, R16, R8 ;  /* 0x000000100414723c */ /* 0x001fe40000001808 */
[----:B------:R-:W3:Y:S04]  /*49380*/  LDL.LU.64 R8, [R1+0xc50] ;  /* 0x000c500001087983 */ /* 0x000ee80000300a00 */
[----:B------:R-:W4:-:S15]  /*49390*/  LDL.LU.64 R10, [R1+0xc58] ;  /* 0x000c5800010a7983 */ /* 0x000f1e0000300a00 */
[----:B------:R-:W-:-:S02]  /*493a0*/  NOP ;  /* 0x0000000000007918 */ /* 0x000fc40000000000 */
[----:B------:R-:W-:Y:S04]  /*493b0*/  STL.64 [R1+0x200], R20 ;  /* 0x0002001401007387 */ /* 0x000fe80000100a00 */
[----:B------:R-:W-:Y:S04]  /*493c0*/  STL.64 [R1+0x208], R22 ;  /* 0x0002081601007387 */ /* 0x000fe80000100a00 */
[----:B----4-:R-:W-:Y:S04]  /*493d0*/  STL.64 [R1+0x6b30], R10 ;  /* 0x006b300a01007387 */ /* 0x010fe80000100a00 */
[----:B---3--:R0:W-:Y:S04]  /*493e0*/  STL.64 [R1+0x6b28], R8 ;  /* 0x006b280801007387 */ /* 0x0081e80000100a00 */
[----:B0-----:R-:W2:Y:S04]  /*493f0*/  LDL.LU.64 R8, [R1+0xc60] ;  /* 0x000c600001087983 */ /* 0x001ea80000300a00 */
[----:B------:R-:W2:Y:S04]  /*49400*/  LDL.LU.64 R10, [R1+0xc68] ;  /* 0x000c6800010a7983 */ /* 0x000ea80000300a00 */
[----:B------:R-:W3:Y:S04]  /*49410*/  LDL.LU.64 R24, [R1+0xbd0] ;  /* 0x000bd00001187983 */ /* 0x000ee80000300a00 */
[----:B------:R-:W4:Y:S01]  /*49420*/  LDL.LU.64 R26, [R1+0xbd8] ;  /* 0x000bd800011a7983 */ /* 0x000f220000300a00 */
[----:B------:R-:W-:-:S02]  /*49430*/  IMAD.MOV.U32 R20, RZ, RZ, R13 ;  /* 0x000000ffff147224 */ /* 0x000fc400078e000d */
[----:B------:R-:W-:Y:S01]  /*49440*/  IMAD.MOV.U32 R21, RZ, RZ, R0 ;  /* 0x000000ffff157224 */ /* 0x000fe200078e0000 */
[C---:B--2---:R-:W-:Y:S01]  /*49450*/  HMMA.16816.F32 R8, R4.reuse, R14, R8 ;  /* 0x0000000e0408723c */ /* 0x044fe20000001808 */
[----:B----4-:R-:W-:Y:S04]  /*49460*/  STL.64 [R1+0x6b10], R26 ;  /* 0x006b101a01007387 */ /* 0x010fe80000100a00 */
[----:B---3--:R0:W-:Y:S04]  /*49470*/  STL.64 [R1+0x6b08], R24 ;  /* 0x006b081801007387 */ /* 0x0081e80000100a00 */
[----:B0-----:R-:W2:Y:S04]  /*49480*/  LDL.LU.64 R24, [R1+0xc40] ;  /* 0x000c400001187983 */ /* 0x001ea80000300a00 */
[----:B------:R-:W2:Y:S04]  /*49490*/  LDL.LU.64 R26, [R1+0xc48] ;  /* 0x000c4800011a7983 */ /* 0x000ea80000300a00 */
[----:B------:R-:W3:Y:S04]  /*494a0*/  LDL.LU R13, [R1+0x6b38] ;  /* 0x006b3800010d7983 */ /* 0x000ee80000300800 */
[----:B------:R-:W4:Y:S04]  /*494b0*/  LDL.LU R29, [R1+0x3d4] ;  /* 0x0003d400011d7983 */ /* 0x000f280000300800 */
[----:B------:R-:W4:Y:S04]  /*494c0*/  LDL.LU R22, [R1+0x3e0] ;  /* 0x0003e00001167983 */ /* 0x000f280000300800 */
[----:B------:R-:W4:Y:S04]  /*494d0*/  LDL.LU R23, [R1+0x3ec] ;  /* 0x0003ec0001177983 */ /* 0x000f280000300800 */
[----:B------:R-:W4:Y:S04]  /*494e0*/  LDL.LU R0, [R1+0x3e8] ;  /* 0x0003e80001007983 */ /* 0x000f280000300800 */
[----:B------:R-:W-:Y:S04]  /*494f0*/  STL.64 [R1+0x6aa0], R18 ;  /* 0x006aa01201007387 */ /* 0x000fe80000100a00 */
[----:B------:R0:W-:Y:S04]  /*49500*/  STL.64 [R1+0x6a98], R16 ;  /* 0x006a981001007387 */ /* 0x0001e80000100a00 */
[----:B0-----:R-:W4:Y:S04]  /*49510*/  LDL.LU.64 R16, [R1+0x9c0] ;  /* 0x0009c00001107983 */ /* 0x001f280000300a00 */
[----:B------:R-:W4:Y:S04]  /*49520*/  LDL.LU.64 R18, [R1+0x9c8] ;  /* 0x0009c80001127983 */ /* 0x000f280000300a00 */
[----:B------:R-:W-:Y:S04]  /*49530*/  STL.64 [R1+0x1f0], R8 ;  /* 0x0001f00801007387 */ /* 0x000fe80000100a00 */
[----:B------:R0:W-:Y:S04]  /*49540*/  STL.64 [R1+0x1f8], R10 ;  /* 0x0001f80a01007387 */ /* 0x0001e80000100a00 */
[----:B0-----:R-:W3:Y:S04]  /*49550*/  LDL.LU.64 R10, [R1+0x6b30] ;  /* 0x006b3000010a7983 */ /* 0x001ee80000300a00 */
[----:B------:R-:W3:Y:S02]  /*49560*/  LDL.LU.64 R8, [R1+0x6b28] ;  /* 0x006b280001087983 */ /* 0x000ee40000300a00 */
[----:B---3--:R-:W-:-:S15]  /*49570*/  HMMA.16816.F32 R8, R4, R12, R8 ;  /* 0x0000000c0408723c */ /* 0x008fde0000001808 */
[----:B------:R-:W-:-:S08]  /*49580*/  NOP ;  /* 0x0000000000007918 */ /* 0x000fd00000000000 */
[----:B------:R-:W-:Y:S04]  /*49590*/  STL.64 [R1+0x1e0], R8 ;  /* 0x0001e00801007387 */ /* 0x000fe80000100a00 */
[----:B------:R0:W-:Y:S04]  /*495a0*/  STL.64 [R1+0x1e8], R10 ;  /* 0x0001e80a01007387 */ /* 0x0001e80000100a00 */
[----:B0-----:R-:W2:Y:S04]  /*495b0*/  LDL.LU.64 R10, [R1+0x6b20] ;  /* 0x006b2000010a7983 */ /* 0x001ea80000300a00 */
[----:B------:R-:W3:Y:S04]  /*495c0*/  LDL.LU.64 R8, [R1+0x6b18] ;  /* 0x006b180001087983 */ /* 0x000ee80000300a00 */
[----:B------:R-:W-:Y:S04]  /*495d0*/  STL.64 [R1+0x6a90], R14 ;  /* 0x006a900e01007387 */ /* 0x000fe80000100a00 */
[----:B------:R0:W-:Y:S04]  /*495e0*/  STL.64 [R1+0x6a88], R12 ;  /* 0x006a880c01007387 */ /* 0x0001e80000100a00 */
[----:B0-----:R-:W4:Y:S04]  /*495f0*/  LDL.LU.64 R12, [R1+0xab0] ;  /* 0x000ab000010c7983 */ /* 0x001f280000300a00 */
[----:B------:R-:W4:Y:S01]  /*49600*/  LDL.LU.64 R14, [R1+0xab8] ;  /* 0x000ab800010e7983 */ /* 0x000f220000300a00 */
[----:B--2---:R-:W-:-:S15]  /*49610*/  HMMA.16816.F32 R24, R4, R10, R24 ;  /* 0x0000000a0418723c */ /* 0x004fde0000001818 */
[----:B------:R-:W-:-:S08]  /*49620*/  NOP ;  /* 0x0000000000007918 */ /* 0x000fd00000000000 */
        /* <DEDUP_REMOVED lines=8> */
[----:B0-----:R-:W2:Y:S01]  /*496b0*/  LDL.LU.64 R26, [R1+0x6b00] ;  /* 0x006b0000011a7983 */ /* 0x001ea20000300a00 */
[C---:B----4-:R-:W-:Y:S03]  /*496c0*/  HMMA.16816.F32 R12, R4.reuse, R2, R12 ;  /* 0x00000002040c723c */ /* 0x050fe6000000180c */
[----:B------:R-:W-:Y:S04]  /*496d0*/  STL.64 [R1+0x6a70], R10 ;  /* 0x006a700a01007387 */ /* 0x000fe80000100a00 */
[----:B------:R2:W-:Y:S02]  /*496e0*/  STL.64 [R1+0x6a68], R8 ;  /* 0x006a680801007387 */ /* 0x0005e40000100a00 */
[----:B--2---:R-:W-:Y:S02]  /*496f0*/  HMMA.16816.F32 R8, R4, R26, R16 ;  /* 0x0000001a0408723c */ /* 0x004fe40000001810 */
[----:B------:R-:W2:-:S12]  /*49700*/  LDL.LU R4, [R1+0x3d0] ;  /* 0x0003d00001047983 */ /* 0x000e980000300800 */
[----:B------:R-:W-:Y:S04]  /*49710*/  STL.64 [R1+0x2b0], R12 ;  /* 0x0002b00c01007387 */ /* 0x000fe80000100a00 */
[----:B------:R-:W-:Y:S04]  /*49720*/  STL.64 [R1+0x2b8], R14 ;  /* 0x0002b80e01007387 */ /* 0x000fe80000100a00 */
[----:B------:R-:W3:Y:S04]  /*49730*/  LDL.LU R5, [R1+0x3dc] ;  /* 0x0003dc0001057983 */ /* 0x000ee80000300800 */
[----:B------:R-:W-:Y:S04]  /*49740*/  STL.64 [R1+0x1c0], R8 ;  /* 0x0001c00801007387 */ /* 0x000fe80000100a00 */
[----:B------:R-:W-:Y:S04]  /*49750*/  STL.64 [R1+0x1c8], R10 ;  /* 0x0001c80a01007387 */ /* 0x000fe80000100a00 */
[----:B------:R-:W3:Y:S04]  /*49760*/  LDL.LU R6, [R1+0x3d8] ;  /* 0x0003d80001067983 */ /* 0x000ee80000300800 */
[----:B------:R-:W4:Y:S04]  /*49770*/  LDL.LU R7, [R1+0x3e4] ;  /* 0x0003e40001077983 */ /* 0x000f280000300800 */
[----:B------:R-:W2:Y:S04]  /*49780*/  LDL.LU.64 R24, [R1+0xa80] ;  /* 0x000a800001187983 */ /* 0x000ea80000300a00 */
[----:B------:R-:W3:Y:S04]  /*49790*/  LDL.LU.64 R26, [R1+0xa88] ;  /* 0x000a8800011a7983 */ /* 0x000ee80000300a00 */
[----:B---3--:R-:W-:Y:S04]  /*497a0*/  STL.64 [R1+0x6ad8], R26 ;  /* 0x006ad81a01007387 */ /* 0x008fe80000100a00 */
[----:B--2---:R0:W-:Y:S04]  /*497b0*/  STL.64 [R1+0x6ad0], R24 ;  /* 0x006ad01801007387 */ /* 0x0041e80000100a00 */
[----:B0-----:R-:W2:Y:S04]  /*497c0*/  LDL.LU.64 R24, [R1+0xa90] ;  /* 0x000a900001187983 */ /* 0x001ea80000300a00 */
[----:B------:R-:W3:Y:S01]  /*497d0*/  LDL.LU.64 R26, [R1+0xa98] ;  /* 0x000a9800011a7983 */ /* 0x000ee20000300a00 */
[----:B------:R-:W-:-:S02]  /*497e0*/  IMAD R5, R6, 0x100, R5 ;  /* 0x0000010006057824 */ /* 0x000fc400078e0205 */
[----:B----4-:R-:W-:Y:S02]  /*497f0*/  IMAD R6, R22, 0x100, R7 ;  /* 0x0000010016067824 */ /* 0x010fe400078e0207 */
[----:B------:R-:W-:Y:S02]  /*49800*/  IMAD R4, R4, 0x100, R29 ;  /* 0x0000010004047824 */ /* 0x000fe400078e021d */
[----:B------:R-:W-:Y:S01]  /*49810*/  IMAD R7, R0, 0x100, R23 ;  /* 0x0000010000077824 */ /* 0x000fe200078e0217 */
[----:B---3--:R-:W-:Y:S04]  /*49820*/  STL.64 [R1+0x6af0], R26 ;  /* 0x006af01a01007387 */ /* 0x008fe80000100a00 */
[----:B--2---:R0:W-:Y:S04]  /*49830*/  STL.64 [R1+0x6ae8], R24 ;  /* 0x006ae81801007387 */ /* 0x0041e80000100a00 */
[----:B0-----:R-:W2:Y:S04]  /*49840*/  LDL.LU.64 R24, [R1+0xaa0] ;  /* 0x000aa00001187983 */ /* 0x001ea80000300a00 */
[----:B------:R-:W2:Y:S01]  /*49850*/  LDL.LU.64 R26, [R1+0xaa8] ;  /* 0x000aa800011a7983 */ /* 0x000ea20000300a00 */
[----:B------:R-:W-:-:S02]  /*49860*/  F2FP.F16.E4M3.UNPACK_B R4, R4 ;  /* 0x00000004ff04723e */ /* 0x000fc400020006ff */
[----:B------:R-:W-:Y:S01]  /*49870*/  F2FP.F16.E4M3.UNPACK_B R5, R5 ;  /* 0x00000005ff05723e */ /* 0x000fe200020006ff */
[----:B------:R-:W3:Y:S01]  /*49880*/  LDL.LU.64 R16, [R1+0xa70] ;  /* 0x000a700001107983 */ /* 0x000ee20000300a00 */
[----:B------:R-:W-:Y:S02]  /*49890*/  F2FP.F16.E4M3.UNPACK_B R6, R6 ;  /* 0x00000006ff06723e */ /* 0x000fe400020006ff */
[----:B------:R-:W-:Y:S01]  /*498a0*/  F2FP.F16.E4M3.UNPACK_B R7, R7 ;  /* 0x00000007ff07723e */ /* 0x000fe200020006ff */
[----:B------:R-:W3:Y:S04]  /*498b0*/  LDL.LU.64 R18, [R1+0xa78] ;  /* 0x000a780001127983 */ /* 0x000ee80000300a00 */
[----:B------:R-:W4:Y:S04]  /*498c0*/  LDL.LU.64 R12, [R1+0xa60] ;  /* 0x000a6000010c7983 */ /* 0x000f280000300a00 */
[----:B------:R-:W4:Y:S04]  /*498d0*/  LDL.LU.64 R14, [R1+0xa68] ;  /* 0x000a6800010e7983 */ /* 0x000f280000300a00 */
[----:B------:R-:W3:Y:S04]  /*498e0*/  LDL.LU.64 R8, [R1+0xa50] ;  /* 0x000a500001087983 */ /* 0x000ee80000300a00 */
[----:B------:R-:W3:Y:S04]  /*498f0*/  LDL.LU.64 R10, [R1+0xa58] ;  /* 0x000a5800010a7983 */ /* 0x000ee80000300a00 */
[----:B------:R-:W4:Y:S01]  /*49900*/  LDL.LU R29, [R1+0x6af8] ;  /* 0x006af800011d7983 */ /* 0x000f220000300800 */
[----:B--2---:R-:W-:Y:S03]  /*49910*/  HMMA.16816.F32 R20, R4, R20, R24 ;  /* 0x000000140414723c */ /* 0x004fe60000001818 */
[----:B------:R-:W2:Y:S04]  /*49920*/  LDL.LU.64 R26, [R1+0x6af0] ;  /* 0x006af000011a7983 */ /* 0x000ea80000300a00 */
[----:B------:R-:W2:-:S15]  /*49930*/  LDL.LU.64 R24, [R1+0x6ae8] ;  /* 0x006ae80001187983 */ /* 0x000e9e0000300a00 */
[----:B------:R-:W-:-:S01]  /*49940*/  NOP ;  /* 0x0000000000007918 */ /* 0x000fc20000000000 */
[----:B------:R-:W-:Y:S04]  /*49950*/  STL.64 [R1+0x1b0], R20 ;  /* 0x0001b01401007387 */ /* 0x000fe80000100a00 */
[----:B------:R0:W-:Y:S04]  /*49960*/  STL.64 [R1+0x1b8], R22 ;  /* 0x0001b81601007387 */ /* 0x0001e80000100a00 */
[----:B0-----:R-:W2:Y:S02]  /*49970*/  LDL.LU.64 R22, [R1+0x6ae0] ;  /* 0x006ae00001167983 */ /* 0x001ea40000300a00 */
[----:B--2---:R-:W-:Y:S02]  /*49980*/  HMMA.16816.F32 R20, R4, R22, R24 ;  /* 0x000000160414723c */ /* 0x004fe40000001818 */
[----:B------:R-:W2:Y:S04]  /*49990*/  LDL.LU.64 R26, [R1+0x6ad8] ;  /* 0x006ad800011a7983 */ /* 0x000ea80000300a00 */
[----:B------:R-:W2:Y:S01]  /*499a0*/  LDL.LU.64 R24, [R1+0x6ad0] ;  /* 0x006ad00001187983 */ /* 0x000ea20000300a00 */
[----:B----4-:R-:W-:-:S15]  /*499b0*/  IMAD.MOV.U32 R0, RZ, RZ, R29 ;  /* 0x000000ffff007224 */ /* 0x010fde00078e001d */
[----:B------:R-:W-:-:S01]  /*499c0*/  NOP ;  /* 0x0000000000007918 */ /* 0x000fc20000000000 */
        /* <DEDUP_REMOVED lines=8> */
[----:B0-----:R-:W2:Y:S04]  /*49a50*/  LDL.LU.64 R26, [R1+0x6ab8] ;  /* 0x006ab800011a7983 */ /* 0x001ea80000300a00 */
[----:B------:R-:W4:Y:S04]  /*49a60*/  LDL.LU.64 R24, [R1+0x6ab0] ;  /* 0x006ab00001187983 */ /* 0x000f280000300a00 */
[----:B------:R-:W3:Y:S01]  /*49a70*/  LDL.LU.64 R28, [R1+0x6aa8] ;  /* 0x006aa800011c7983 */ /* 0x000ee20000300a00 */
[C---:B--2---:R-:W-:Y:S06]  /*49a80*/  HMMA.16816.F32 R12, R4.reuse, R26, R12 ;  /* 0x0000001a040c723c */ /* 0x044fec000000180c */
[C---:B---3--:R-:W-:Y:S06]  /*49a90*/  HMMA.16816.F32 R16, R4.reuse, R28, R16 ;  /* 0x0000001c0410723c */ /* 0x048fec0000001810 */
[----:B----4-:R-:W-:-:S15]  /*49aa0*/  HMMA.16816.F32 R8, R4, R24, R8 ;  /* 0x000000180408723c */ /* 0x010fde0000001808 */
[----:B------:R-:W-:-:S02]  /*49ab0*/  NOP ;  /* 0x0000000000007918 */ /* 0x000fc40000000000 */
[----:B------:R0:W-:Y:S04]  /*49ac0*/  STL.64 [R1+0x180], R16 ;  /* 0x0001801001007387 */ /* 0x0001e80000100a00 */
[----:B------:R1:W-:Y:S04]  /*49ad0*/  STL.64 [R1+0x188], R18 ;  /* 0x0001881201007387 */ /* 0x0003e80000100a00 */
[----:B0-----:R-:W2:Y:S04]  /*49ae0*/  LDL.LU.64 R16, [R1+0xa40] ;  /* 0x000a400001107983 */ /* 0x001ea80000300a00 */
[----:B-1----:R-:W2:Y:S04]  /*49af0*/  LDL.LU.64 R18, [R1+0xa48] ;  /* 0x000a480001127983 */ /* 0x002ea80000300a00 */
[----:B------:R0:W-:Y:S04]  /*49b00*/  STL.64 [R1+0x170], R12 ;  /* 0x0001700c01007387 */ /* 0x0001e80000100a00 */
[----:B------:R1:W-:Y:S04]  /*49b10*/  STL.64 [R1+0x178], R14 ;  /* 0x0001780e01007387 */ /* 0x0003e80000100a00 */
[----:B0-----:R-:W3:Y:S04]  /*49b20*/  LDL.LU.64 R12, [R1+0xa20] ;  /* 0x000a2000010c7983 */ /* 0x001ee80000300a00 */
[----:B-1----:R-:W3:Y:S04]  /*49b30*/  LDL.LU.64 R14, [R1+0xa28] ;  /* 0x000a2800010e7983 */ /* 0x002ee80000300a00 */
[----:B------:R0:W-:Y:S04]  /*49b40*/  STL.64 [R1+0x160], R8 ;  /* 0x0001600801007387 */ /* 0x0001e80000100a00 */
[----:B------:R1:W-:Y:S04]  /*49b50*/  STL.64 [R1+0x168], R10 ;  /* 0x0001680a01007387 */ /* 0x0003e80000100a00 */
[----:B0-----:R-:W4:Y:S04]  /*49b60*/  LDL.LU.64 R8, [R1+0x9f0] ;  /* 0x0009f00001087983 */ /* 0x001f280000300a00 */
[----:B-1----:R-:W2:Y:S04]  /*49b70*/  LDL.LU.64 R10, [R1+0x9f8] ;  /* 0x0009f800010a7983 */ /* 0x002ea80000300a00 */
[----:B--2---:R-:W-:Y:S04]  /*49b80*/  STL.64 [R1+0x6a80], R10 ;  /* 0x006a800a01007387 */ /* 0x004fe80000100a00 */
[----:B----4-:R0:W-:Y:S04]  /*49b90*/  STL.64 [R1+0x6a78], R8 ;  /* 0x006a780801007387 */ /* 0x0101e80000100a00 */
[----:B0-----:R-:W2:Y:S04]  /*49ba0*/  LDL.LU.64 R8, [R1+0xa00] ;  /* 0x000a000001087983 */ /* 0x001ea80000300a00 */
[----:B------:R-:W2:Y:S04]  /*49bb0*/  LDL.LU.64 R10, [R1+0xa08] ;  /* 0x000a0800010a7983 */ /* 0x000ea80000300a00 */
[----:B------:R0:W-:Y:S04]  /*49bc0*/  STL.64 [R1+0x6a10], R26 ;  /* 0x006a101a01007387 */ /* 0x0001e80000100a00 */
[----:B0-----:R-:W4:Y:S01]  /*49bd0*/  LDL.64 R26, [R1+0x18] ;  /* 0x00001800011a7983 */ /* 0x001f220000100a00 */
[C---:B------:R-:W-:Y:S03]  /*49be0*/  HMMA.16816.F32 R16, R4.reuse, R22, R16 ;  /* 0x000000160410723c */ /* 0x040fe60000001810 */
[----:B------:R0:W-:Y:S04]  /*49bf0*/  STL.64 [R1+0x6a08], R24 ;  /* 0x006a081801007387 */ /* 0x0001e80000100a00 */
[----:B----4-:R1:W-:Y:S04]  /*49c00*/  STL.64 [R1+0x6a60], R26 ;  /* 0x006a601a01007387 */ /* 0x0103e80000100a00 */
[----:B0-----:R-:W4:Y:S04]  /*49c10*/  LDL.LU.64 R24, [R1+0xa30] ;  /* 0x000a300001187983 */ /* 0x001f280000300a00 */
[----:B-1----:R-:W4:Y:S08]  /*49c20*/  LDL.LU.64 R26, [R1+0xa38] ;  /* 0x000a3800011a7983 */ /* 0x002f300000300a00 */
[----:B------:R-:W-:Y:S04]  /*49c30*/  STL.64 [R1+0x150], R16 ;  /* 0x0001501001007387 */ /* 0x000fe80000100a00 */
[----:B------:R0:W-:Y:S04]  /*49c40*/  STL.64 [R1+0x158], R18 ;  /* 0x0001581201007387 */ /* 0x0001e80000100a00 */
[----:B0-----:R-:W3:Y:S04]  /*49c50*/  LDL.LU.64 R18, [R1+0x6aa0] ;  /* 0x006aa00001127983 */ /* 0x001ee80000300a00 */
[----:B------:R-:W2:Y:S01]  /*49c60*/  LDL.LU.64 R16, [R1+0x6a98] ;  /* 0x006a980001107983 */ /* 0x000ea20000300a00 */
[C---:B----4-:R-:W-:Y:S06]  /*49c70*/  HMMA.16816.F32 R24, R4.reuse, R20, R24 ;  /* 0x000000140418723c */ /* 0x050fec0000001818 */
[----:B---3--:R-:W-:-:S15]  /*49c80*/  HMMA.16816.F32 R12, R4, R18, R12 ;  /* 0x00000012040c723c */ /* 0x008fde000000180c */
[----:B------:R-:W-:-:S02]  /*49c90*/  NOP ;  /* 0x0000000000007918 */ /* 0x000fc40000000000 */
[----:B------:R0:W-:Y:S04]  /*49ca0*/  STL.64 [R1+0x140], R24 ;  /* 0x0001401801007387 */ /* 0x0001e80000100a00 */
[----:B------:R1:W-:Y:S04]  /*49cb0*/  STL.64 [R1+0x148], R26 ;  /* 0x0001481a01007387 */ /* 0x0003e80000100a00 */
[----:B0-----:R-:W3:Y:S04]  /*49cc0*/  LDL.LU.64 R24, [R1+0x9e0] ;  /* 0x0009e00001187983 */ /* 0x001ee80000300a00 */
[----:B-1----:R-:W3:Y:S04]  /*49cd0*/  LDL.LU.64 R26, [R1+0x9e8] ;  /* 0x0009e800011a7983 */ /* 0x002ee80000300a00 */
[----:B------:R-:W-:Y:S04]  /*49ce0*/  STL.64 [R1+0x6a00], R22 ;  /* 0x006a001601007387 */ /* 0x000fe80000100a00 */
[----:B------:R0:W-:Y:S04]  /*49cf0*/  STL.64 [R1+0x69f8], R20 ;  /* 0x0069f81401007387 */ /* 0x0001e80000100a00 */
[----:B0-----:R-:W2:Y:S04]  /*49d00*/  LDL.LU.64 R20, [R1+0xa10] ;  /* 0x000a100001147983 */ /* 0x001ea80000300a00 */
[----:B------:R-:W2:Y:S04]  /*49d10*/  LDL.LU.64 R22, [R1+0xa18] ;  /* 0x000a180001167983 */ /* 0x000ea80000300a00 */
[----:B------:R-:W-:Y:S04]  /*49d20*/  STL.64 [R1+0x130], R12 ;  /* 0x0001300c01007387 */ /* 0x000fe80000100a00 */
[----:B------:R0:W-:Y:S04]  /*49d30*/  STL.64 [R1+0x138], R14 ;  /* 0x0001380e01007387 */ /* 0x0001e80000100a00 */
[----:B0-----:R-:W4:Y:S04]  /*49d40*/  LDL.LU.64 R14, [R1+0x6a90] ;  /* 0x006a9000010e7983 */ /* 0x001f280000300a00 */
[----:B------:R-:W3:Y:S01]  /*49d50*/  LDL.LU.64 R12, [R1+0x6a88] ;  /* 0x006a8800010c7983 */ /* 0x000ee20000300a00 */
[C---:B--2---:R-:W-:Y:S06]  /*49d60*/  HMMA.16816.F32 R20, R4.reuse, R16, R20 ;  /* 0x000000100414723c */ /* 0x044fec0000001814 */
[----:B----4-:R-:W-:-:S15]  /*49d70*/  HMMA.16816.F32 R8, R4, R14, R8 ;  /* 0x0000000e0408723c */ /* 0x010fde0000001808 */
[----:B------:R-:W-:-:S02]  /*49d80*/  NOP ;  /* 0x0000000000007918 */ /* 0x000fc40000000000 */
[----:B------:R0:W-:Y:S04]  /*49d90*/  STL.64 [R1+0x120], R20 ;  /* 0x0001201401007387 */ /* 0x0001e80000100a00 */
[----:B------:R1:W-:Y:S04]  /*49da0*/  STL.64 [R1+0x128], R22 ;  /* 0x0001281601007387 */ /* 0x0003e80000100a00 */
[----:B0-----:R-:W2:Y:S04]  /*49db0*/  LDL.LU.64 R20, [R1+0x890] ;  /* 0x0008900001147983 */ /* 0x001ea80000300a00 */
[----:B-1----:R-:W2:Y:S04]  /*49dc0*/  LDL.LU.64 R22, [R1+0x898] ;  /* 0x0008980001167983 */ /* 0x002ea80000300a00 */
        /* <DEDUP_REMOVED lines=12> */
[----:B0-----:R-:W3:Y:S04]  /*49e90*/  LDL.LU.64 R10, [R1+0x6a70] ;  /* 0x006a7000010a7983 */ /* 0x001ee80000300a00 */
[----:B------:R-:W2:Y:S04]  /*49ea0*/  LDL.LU.64 R8, [R1+0x6a68] ;  /* 0x006a680001087983 */ /* 0x000ea80000300a00 */
[----:B------:R-:W-:Y:S04]  /*49eb0*/  STL.64 [R1+0x69d0], R14 ;  /* 0x0069d00e01007387 */ /* 0x000fe80000100a00 */
[----:B------:R0:W-:Y:S04]  /*49ec0*/  STL.64 [R1+0x69c8], R12 ;  /* 0x0069c80c01007387 */ /* 0x0001e80000100a00 */
[----:B0-----:R-:W2:Y:S04]  /*49ed0*/  LDL.LU.64 R12, [R1+0x990] ;  /* 0x00099000010c7983 */ /* 0x001ea80000300a00 */
[----:B------:R-:W2:Y:S01]  /*49ee0*/  LDL.LU.64 R14, [R1+0x998] ;  /* 0x00099800010e7983 */ /* 0x000ea20000300a00 */
[----:B---3--:R-:W-:-:S15]  /*49ef0*/  HMMA.16816.F32 R24, R4, R10, R24 ;  /* 0x0000000a0418723c */ /* 0x008fde0000001818 */
[----:B------:R-:W-:-:S08]  /*49f00*/  NOP ;  /* 0x0000000000007918 */ /* 0x000fd00000000000 */
[----:B------:R-:W-:Y:S04]  /*49f10*/  STL.64 [R1+0x2f0], R24 ;  /* 0x0002f01801007387 */ /* 0x000fe80000100a00 */
[----:B------:R0:W-:Y:S04]  /*49f20*/  STL.64 [R1+0x2f8], R26 ;  /* 0x0002f81a01007387 */ /* 0x0001e80000100a00 */
[----:B0-----:R-:W3:Y:S01]  /*49f30*/  LDL.LU.64 R26, [R1+0x6a60] ;  /* 0x006a6000011a7983 */ /* 0x001ee20000300a00 */
[C---:B--2---:R-:W-:Y:S06]  /*49f40*/  HMMA.16816.F32 R12, R4.reuse, R8, R12 ;  /* 0x00000008040c723c */ /* 0x044fec000000180c */
[----:B----4-:R-:W-:Y:S01]  /*49f50*/  HMMA.16816.F32 R16, R4, R2, R16 ;  /* 0x000000020410723c */ /* 0x010fe20000001810 */
[----:B------:R0:W-:Y:S04]  /*49f60*/  STL.64 [R1+0x69e0], R10 ;  /* 0x0069e00a01007387 */ /* 0x0001e80000100a00 */
[----:B0-----:R-:W2:-:S12]  /*49f70*/  LDL R10, [R1] ;  /* 0x00000000010a7983 */ /* 0x001e980000100800 */
[----:B------:R0:W-:Y:S04]  /*49f80*/  STL.64 [R1+0x300], R12 ;  /* 0x0003000c01007387 */ /* 0x0001e80000100a00 */
[----:B------:R1:W-:Y:S04]  /*49f90*/  STL.64 [R1+0x308], R14 ;  /* 0x0003080e01007387 */ /* 0x0003e80000100a00 */
[----:B------:R4:W-:Y:S04]  /*49fa0*/  STL.64 [R1+0x69d8], R8 ;  /* 0x0069d80801007387 */ /* 0x0009e80000100a00 */
[----:B0-----:R-:W2:Y:S04]  /*49fb0*/  LDL.LU R12, [R1+0x4d8] ;  /* 0x0004d800010c7983 */ /* 0x001ea80000300800 */
[----:B------:R-:W2:Y:S01]  /*49fc0*/  LDL.LU R13, [R1+0x4e4] ;  /* 0x0004e400010d7983 */ /* 0x000ea20000300800 */
[----:B------:R-:W-:-:S03]  /*49fd0*/  IMAD.MOV.U32 R11, RZ, RZ, R0 ;  /* 0x000000ffff0b7224 */ /* 0x000fc600078e0000 */
[----:B------:R-:W-:Y:S04]  /*49fe0*/  STL.64 [R1+0x320], R16 ;  /* 0x0003201001007387 */ /* 0x000fe80000100a00 */
[----:B------:R-:W-:Y:S04]  /*49ff0*/  STL.64 [R1+0x328], R18 ;  /* 0x0003281201007387 */ /* 0x000fe80000100a00 */
[----:B-1----:R-:W2:Y:S04]  /*4a000*/  LDL.LU R14, [R1+0x4e0] ;  /* 0x0004e000010e7983 */ /* 0x002ea80000300800 */
[----:B------:R-:W2:Y:S04]  /*4a010*/  LDL.LU R15, [R1+0x4ec] ;  /* 0x0004ec00010f7983 */ /* 0x000ea80000300800 */
[----:B------:R-:W2:Y:S01]  /*4a020*/  LDL.LU R0, [R1+0x4e8] ;  /* 0x0004e80001007983 */ /* 0x000ea20000300800 */
[----:B---3--:R-:W-:Y:S06]  /*4a030*/  HMMA.16816.F32 R4, R4, R26, R20 ;  /* 0x0000001a0404723c */ /* 0x008fec0000001814 */
[----:B----4-:R-:W-:-:S02]  /*4a040*/  IMAD.MOV.U32 R9, RZ, RZ, R26 ;  /* 0x000000ffff097224 */ /* 0x010fc400078e001a */
[----:B------:R-:W-:-:S15]  /*4a050*/  IMAD.MOV.U32 R8, RZ, RZ, R27 ;  /* 0x000000ffff087224 */ /* 0x000fde00078e001b */
[----:B------:R0:W-:Y:S04]  /*4a060*/  STL.64 [R1+0x310], R4 ;  /* 0x0003100401007387 */ /* 0x0001e80000100a00 */
[----:B------:R1:W-:Y:S04]  /*4a070*/  STL.64 [R1+0x318], R6 ;  /* 0x0003180601007387 */ /* 0x0003e80000100a00 */
[----:B0-----:R-:W3:Y:S04]  /*4a080*/  LDL.LU R5, [R1+0x4d4] ;  /* 0x0004d40001057983 */ /* 0x001ee80000300800 */
[----:B-1----:R-:W3:Y:S04]  /*4a090*/  LDL.LU R6, [R1+0x4d0] ;  /* 0x0004d00001067983 */ /* 0x002ee80000300800 */
[----:B------:R-:W4:Y:S04]  /*4a0a0*/  LDL.LU R7, [R1+0x4dc] ;  /* 0x0004dc0001077983 */ /* 0x000f280000300800 */
[----:B------:R0:W-:Y:S04]  /*4a0b0*/  STL.64 [R1+0x6a18], R8 ;  /* 0x006a180801007387 */ /* 0x0001e80000100a00 */
[----:B0-----:R-:W3:Y:S04]  /*4a0c0*/  LDL R8, [R1+0x8] ;  /* 0x0000080001087983 */ /* 0x001ee80000100800 */
[----:B------:R-:W3:Y:S04]  /*4a0d0*/  LDL R9, [R1+0xc] ;  /* 0x00000c0001097983 */ /* 0x000ee80000100800 */
[----:B--2---:R0:W-:Y:S04]  /*4a0e0*/  STL.64 [R1+0x6a30], R10 ;  /* 0x006a300a01007387 */ /* 0x0041e80000100a00 */
[----:B0-----:R-:W2:Y:S04]  /*4a0f0*/  LDL R10, [R1+0x10] ;  /* 0x00001000010a7983 */ /* 0x001ea80000100800 */
[----:B------:R-:W2:Y:S04]  /*4a100*/  LDL R11, [R1+0x14] ;  /* 0x00001400010b7983 */ /* 0x000ea80000100800 */
[----:B---3--:R-:W-:Y:S04]  /*4a110*/  STL.64 [R1+0x6a48], R8 ;  /* 0x006a480801007387 */ /* 0x008fe80000100a00 */
[----:B------:R-:W3:Y:S04]  /*4a120*/  LDL.LU.64 R24, [R1+0x930] ;  /* 0x0009300001187983 */ /* 0x000ee80000300a00 */
[----:B------:R-:W4:Y:S04]  /*4a130*/  LDL.LU.64 R26, [R1+0x938] ;  /* 0x00093800011a7983 */ /* 0x000f280000300a00 */
[----:B----4-:R-:W-:Y:S04]  /*4a140*/  STL.64 [R1+0x6a28], R26 ;  /* 0x006a281a01007387 */ /* 0x010fe80000100a00 */
[----:B---3--:R0:W-:Y:S04]  /*4a150*/  STL.64 [R1+0x6a20], R24 ;  /* 0x006a201801007387 */ /* 0x0081e80000100a00 */
[----:B0-----:R-:W3:Y:S04]  /*4a160*/  LDL.LU.64 R24, [R1+0x940] ;  /* 0x0009400001187983 */ /* 0x001ee80000300a00 */
[----:B------:R-:W4:Y:S04]  /*4a170*/  LDL.LU.64 R26, [R1+0x948] ;  /* 0x00094800011a7983 */ /* 0x000f280000300a00 */
[----:B----4-:R-:W-:Y:S04]  /*4a180*/  STL.64 [R1+0x6a40], R26 ;  /* 0x006a401a01007387 */ /* 0x010fe80000100a00 */
[----:B---3--:R0:W-:Y:S04]  /*4a190*/  STL.64 [R1+0x6a38], R24 ;  /* 0x006a381801007387 */ /* 0x0081e80000100a00 */
[----:B0-----:R-:W3:Y:S04]  /*4a1a0*/  LDL.LU.64 R24, [R1+0x950] ;  /* 0x0009500001187983 */ /* 0x001ee80000300a00 */
[----:B------:R-:W4:Y:S01]  /*4a1b0*/  LDL.LU.64 R26, [R1+0x958] ;  /* 0x00095800011a7983 */ /* 0x000f220000300a00 */
[----:B------:R-:W-:-:S02]  /*4a1c0*/  IMAD R4, R6, 0x100, R5 ;  /* 0x0000010006047824 */ /* 0x000fc400078e0205 */
[----:B------:R-:W-:Y:S02]  /*4a1d0*/  IMAD R5, R12, 0x100, R7 ;  /* 0x000001000c057824 */ /* 0x000fe400078e0207 */
[----:B------:R-:W-:Y:S02]  /*4a1e0*/  IMAD R6, R14, 0x100, R13 ;  /* 0x000001000e067824 */ /* 0x000fe400078e020d */
[----:B------:R-:W-:Y:S01]  /*4a1f0*/  IMAD R7, R0, 0x100, R15 ;  /* 0x0000010000077824 */ /* 0x000fe200078e020f */
[----:B----4-:R-:W-:Y:S04]  /*4a200*/  STL.64 [R1+0x6a58], R26 ;  /* 0x006a581a01007387 */ /* 0x010fe80000100a00 */
[----:B---3--:R0:W-:Y:S04]  /*4a210*/  STL.64 [R1+0x6a50], R24 ;  /* 0x006a501801007387 */ /* 0x0081e80000100a00 */
        /* <DEDUP_REMOVED lines=10> */
[----:B------:R-:W4:Y:S04]  /*4a2c0*/  LDL.LU.64 R12, [R1+0x900] ;  /* 0x00090000010c7983 */ /* 0x000f280000300a00 */
[----:B------:R-:W4:Y:S01]  /*4a2d0*/  LDL.LU.64 R14, [R1+0x908] ;  /* 0x00090800010e7983 */ /* 0x000f220000300a00 */
[----:B--2---:R-:W-:Y:S03]  /*4a2e0*/  HMMA.16816.F32 R8, R4, R10, R24 ;  /* 0x0000000a0408723c */ /* 0x004fe60000001818 */
[----:B------:R-:W2:Y:S04]  /*4a2f0*/  LDL.LU.64 R26, [R1+0x6a58] ;  /* 0x006a5800011a7983 */ /* 0x000ea80000300a00 */
[----:B------:R-:W2:-:S15]  /*4a300*/  LDL.LU.64 R24, [R1+0x6a50] ;  /* 0x006a500001187983 */ /* 0x000e9e0000300a00 */
[----:B------:R-:W-:-:S01]  /*4a310*/  NOP ;  /* 0x0000000000007918 */ /* 0x000fc20000000000 */
[----:B------:R0:W-:Y:S04]  /*4a320*/  STL.64 [R1+0x330], R8 ;  /* 0x0003300801007387 */ /* 0x0001e80000100a00 */
[----:B------:R2:W-:Y:S04]  /*4a330*/  STL.64 [R1+0x338], R10 ;  /* 0x0003380a01007387 */ /* 0x0005e80000100a00 */
[----:B0-----:R-:W2:Y:S02]  /*4a340*/  LDL.LU.64 R8, [R1+0x6a48] ;  /* 0x006a480001087983 */ /* 0x001ea40000300a00 */
[----:B--2---:R-:W-:Y:S02]  /*4a350*/  HMMA.16816.F32 R8, R4, R8, R24 ;  /* 0x000000080408723c */ /* 0x004fe40000001818 */
[----:B------:R-:W2:Y:S04]  /*4a360*/  LDL.LU.64 R26, [R1+0x6a40] ;  /* 0x006a4000011a7983 */ /* 0x000ea80000300a00 */
[----:B------:R-:W2:-:S15]  /*4a370*/  LDL.LU.64 R24, [R1+0x6a38] ;  /* 0x006a380001187983 */ /* 0x000e9e0000300a00 */
[----:B------:R-:W-:-:S02]  /*4a380*/  NOP ;  /* 0x0000000000007918 */ /* 0x000fc40000000000 */
[----:B------:R-:W-:Y:S04]  /*4a390*/  STL.64 [R1+0x340], R8 ;  /* 0x0003400801007387 */ /* 0x000fe80000100a00 */
[----:B------:R0:W-:Y:S04]  /*4a3a0*/  STL.64 [R1+0x348], R10 ;  /* 0x0003480a01007387 */ /* 0x0001e80000100a00 */
[----:B0-----:R-:W2:Y:S02]  /*4a3b0*/  LDL.LU.64 R10, [R1+0x6a30] ;  /* 0x006a3000010a7983 */ /* 0x001ea40000300a00 */
[----:B--2---:R-:W-:Y:S02]  /*4a3c0*/  HMMA.16816.F32 R8, R4, R10, R24 ;  /* 0x0000000a0408723c */ /* 0x004fe40000001818 */
[----:B------:R-:W2:Y:S04]  /*4a3d0*/  LDL.LU.64 R26, [R1+0x6a28] ;  /* 0x006a2800011a7983 */ /* 0x000ea80000300a00 */
[----:B------:R-:W2:-:S15]  /*4a3e0*/  LDL.LU.64 R24, [R1+0x6a20] ;  /* 0x006a200001187983 */ /* 0x000e9e0000300a00 */
[----:B------:R-:W-:-:S02]  /*4a3f0*/  NOP ;  /* 0x0000000000007918 */ /* 0x000fc40000000000 */
[----:B------:R0:W-:Y:S04]  /*4a400*/  STL.64 [R1+0x350], R8 ;  /* 0x0003500801007387 */ /* 0x0001e80000100a00 */
[----:B------:R-:W-:Y:S04]  /*4a410*/  STL.64 [R1+0x358], R10 ;  /* 0x0003580a01007387 */ /* 0x000fe80000100a00 */
[----:B0-----:R-:W4:Y:S01]  /*4a420*/  LDL.LU.64 R8, [R1+0x6a18] ;  /* 0x006a180001087983 */ /* 0x001f220000300a00 */
[----:B--2---:R-:W-:-:S15]  /*4a430*/  HMMA.16816.F32 R24, R4, R28, R24 ;  /* 0x0000001c0418723c */ /* 0x004fde0000001818 */
[----:B------:R-:W-:-:S08]  /*4a440*/  NOP ;  /* 0x0000000000007918 */ /* 0x000fd00000000000 */
[----:B------:R-:W-:Y:S04]  /*4a450*/  STL.64 [R1+0x360], R24 ;  /* 0x0003601801007387 */ /* 0x000fe80000100a00 */
[----:B------:R0:W-:Y:S04]  /*4a460*/  STL.64 [R1+0x368], R26 ;  /* 0x0003681a01007387 */ /* 0x0001e80000100a00 */
[----:B0-----:R-:W3:Y:S04]  /*4a470*/  LDL.LU.64 R26, [R1+0x6a10] ;  /* 0x006a1000011a7983 */ /* 0x001ee80000300a00 */
[----:B------:R-:W4:Y:S04]  /*4a480*/  LDL.LU.64 R24, [R1+0x6a08] ;  /* 0x006a080001187983 */ /* 0x000f280000300a00 */
[----:B------:R-:W-:Y:S01]  /*4a490*/  STL.64 [R1+0x6990], R28 ;  /* 0x0069901c01007387 */ /* 0x000fe20000100a00 */
[----:B---3--:R-:W-:-:S15]  /*4a4a0*/  HMMA.16816.F32 R20, R4, R26, R20 ;  /* 0x0000001a0414723c */ /* 0x008fde0000001814 */
[----:B------:R-:W-:-:S08]  /*4a4b0*/  NOP ;  /* 0x0000000000007918 */ /* 0x000fd00000000000 */
[----:B------:R-:W-:Y:S04]  /*4a4c0*/  STL.64 [R1+0x370], R20 ;  /* 0x0003701401007387 */ /* 0x000fe80000100a00 */
[----:B------:R0:W-:Y:S04]  /*4a4d0*/  STL.64 [R1+0x378], R22 ;  /* 0x0003781601007387 */ /* 0x0001e80000100a00 */
[----:B0-----:R-:W2:Y:S01]  /*4a4e0*/  LDL.LU.64 R22, [R1+0x6a00] ;  /* 0x006a000001167983 */ /* 0x001ea20000300a00 */
[----:B----4-:R-:W-:Y:S03]  /*4a4f0*/  HMMA.16816.F32 R16, R4, R24, R16 ;  /* 0x000000180410723c */ /* 0x010fe60000001810 */
[----:B------:R-:W3:Y:S01]  /*4a500*/  LDL.LU.64 R20, [R1+0x69f8] ;  /* 0x0069f80001147983 */ /* 0x000ee20000300a00 */
[----:B------:R-:W-:-:S02]  /*4a510*/  IMAD.MOV.U32 R28, RZ, RZ, R9 ;  /* 0x000000ffff1c7224 */ /* 0x000fc400078e0009 */
[----:B------:R-:W-:-:S15]  /*4a520*/  IMAD.MOV.U32 R29, RZ, RZ, R8 ;  /* 0x000000ffff1d7224 */ /* 0x000fde00078e0008 */
[----:B------:R-:W-:-:S02]  /*4a530*/  NOP ;  /* 0x0000000000007918 */ /* 0x000fc40000000000 */
[----:B------:R0:W-:Y:S04]  /*4a540*/  STL.64 [R1+0x380], R16 ;  /* 0x0003801001007387 */ /* 0x0001e80000100a00 */
[----:B------:R1:W-:Y:S04]  /*4a550*/  STL.64 [R1+0x388], R18 ;  /* 0x0003881201007387 */ /* 0x0003e80000100a00 */
[----:B0-----:R-:W3:Y:S04]  /*4a560*/  LDL.LU.64 R16, [R1+0x8f0] ;  /* 0x0008f00001107983 */ /* 0x001ee80000300a00 */
[----:B-1----:R-:W3:Y:S04]  /*4a570*/  LDL.LU.64 R18, [R1+0x8f8] ;  /* 0x0008f80001127983 */ /* 0x002ee80000300a00 */
[----:B------:R-:W4:Y:S04]  /*4a580*/  LDL.LU R0, [R1+0x508] ;  /* 0x0005080001007983 */ /* 0x000f280000300800 */
[----:B------:R-:W-:Y:S04]  /*4a590*/  STL.64 [R1+0x6980], R26 ;  /* 0x0069801a01007387 */ /* 0x000fe80000100a00 */
[----:B------:R-:W-:Y:S01]  /*4a5a0*/  STL.64 [R1+0x6978], R24 ;  /* 0x0069781801007387 */ /* 0x000fe20000100a00 */
[----:B--2---:R-:W-:-:S15]  /*4a5b0*/  HMMA.16816.F32 R12, R4, R22, R12 ;  /* 0x00000016040c723c */ /* 0x004fde000000180c */
[----:B------:R-:W-:-:S08]  /*4a5c0*/  NOP ;  /* 0x0000000000007918 */ /* 0x000fd00000000000 */
[----:B------:R0:W-:Y:S04]  /*4a5d0*/  STL.64 [R1+0x390], R12 ;  /* 0x0003900c01007387 */ /* 0x0001e80000100a00 */
[----:B------:R1:W-:Y:S04]  /*4a5e0*/  STL.64 [R1+0x398], R14 ;  /* 0x0003980e01007387 */ /* 0x0003e80000100a00 */
[----:B------:R-:W2:Y:S04]  /*4a5f0*/  LDL.LU.64 R8, [R1+0x8e0] ;  /* 0x0008e00001087983 */ /* 0x000ea80000300a00 */
[----:B------:R-:W2:Y:S04]  /*4a600*/  LDL.LU.64 R10, [R1+0x8e8] ;  /* 0x0008e800010a7983 */ /* 0x000ea80000300a00 */
[----:B0-----:R-:W4:Y:S04]  /*4a610*/  LDL.LU.64 R12, [R1+0x8d0] ;  /* 0x0008d000010c7983 */ /* 0x001f280000300a00 */
[----:B-1----:R-:W4:Y:S04]  /*4a620*/  LDL.LU.64 R14, [R1+0x8d8] ;  /* 0x0008d800010e7983 */ /* 0x002f280000300a00 */
[----:B------:R-:W2:Y:S04]  /*4a630*/  LDL.64 R26, [R1+0x8] ;  /* 0x00000800011a7983 */ /* 0x000ea80000100a00 */
[----:B------:R-:W4:Y:S01]  /*4a640*/  LDL.64 R24, [R1+0x10] ;  /* 0x0000100001187983 */ /* 0x000f220000100a00 */
[C---:B---3--:R-:W-:Y:S03]  /*4a650*/  HMMA.16816.F32 R16, R4.reuse, R20, R16 ;  /* 0x000000140410723c */ /* 0x048fe60000001810 */
[----:B--2---:R-:W-:Y:S04]  /*4a660*/  STL.64 [R1+0x69a0], R26 ;  /* 0x0069a01a01007387 */ /* 0x004fe80000100a00 */
[----:B----4-:R0:W-:Y:S04]  /*4a670*/  STL.64 [R1+0x6998], R24 ;  /* 0x0069981801007387 */ /* 0x0101e80000100a00 */
[----:B0-----:R-:W2:Y:S04]  /*4a680*/  LDL.LU.64 R24, [R1+0x8b0] ;  /* 0x0008b00001187983 */ /* 0x001ea80000300a00 */
[----:B------:R-:W2:Y:S08]  /*4a690*/  LDL.LU.64 R26, [R1+0x8b8] ;  /* 0x0008b800011a7983 */ /* 0x000eb00000300a00 */
[----:B------:R-:W-:Y:S04]  /*4a6a0*/  STL.64 [R1+0x3a0], R16 ;  /* 0x0003a01001007387 */ /* 0x000fe80000100a00 */
[----:B------:R0:W-:Y:S04]  /*4a6b0*/  STL.64 [R1+0x3a8], R18 ;  /* 0x0003a81201007387 */ /* 0x0001e80000100a00 */
[----:B0-----:R-:W3:Y:S04]  /*4a6c0*/  LDL.LU.64 R18, [R1+0x69f0] ;  /* 0x0069f00001127983 */ /* 0x001ee80000300a00 */
[----:B------:R-:W4:Y:S04]  /*4a6d0*/  LDL.LU.64 R16, [R1+0x69e8] ;  /* 0x0069e80001107983 */ /* 0x000f280000300a00 */
[----:B------:R0:W-:Y:S04]  /*4a6e0*/  STL.64 [R1+0x6960], R22 ;  /* 0x0069601601007387 */ /* 0x0001e80000100a00 */
[----:B0-----:R-:W2:Y:S04]  /*4a6f0*/  LDL.LU R22, [R1+0x500] ;  /* 0x0005000001167983 */ /* 0x001ea80000300800 */
[----:B------:R-:W2:Y:S04]  /*4a700*/  LDL.LU R23, [R1+0x50c] ;  /* 0x00050c0001177983 */ /* 0x000ea80000300800 */
[----:B------:R0:W-:Y:S04]  /*4a710*/  STL.64 [R1+0x6958], R20 ;  /* 0x0069581401007387 */ /* 0x0001e80000100a00 */
[----:B0-----:R-:W2:Y:S04]  /*4a720*/  LDL.LU R20, [R1+0x4f8] ;  /* 0x0004f80001147983 */ /* 0x001ea80000300800 */
[----:B------:R-:W2:Y:S01]  /*4a730*/  LDL.LU R21, [R1+0x504] ;  /* 0x0005040001157983 */ /* 0x000ea20000300800 */
[C---:B---3--:R-:W-:Y:S06]  /*4a740*/  HMMA.16816.F32 R8, R4.reuse, R18, R8 ;  /* 0x000000120408723c */ /* 0x048fec0000001808 */
[C---:B----4-:R-:W-:Y:S01]  /*4a750*/  HMMA.16816.F32 R12, R4.reuse, R16, R12 ;  /* 0x00000010040c723c */ /* 0x050fe2000000180c */
[----:B--2---:R-:W-:Y:S04]  /*4a760*/  STL.64 [R1+0x69b0], R22 ;  /* 0x0069b01601007387 */ /* 0x004fe80000100a00 */
[----:B------:R0:W-:Y:S04]  /*4a770*/  STL.64 [R1+0x69a8], R20 ;  /* 0x0069a81401007387 */ /* 0x0001e80000100a00 */
[----:B0-----:R-:W2:Y:S04]  /*4a780*/  LDL.LU.64 R20, [R1+0x8c0] ;  /* 0x0008c00001147983 */ /* 0x001ea80000300a00 */
[----:B------:R-:W2:Y:S04]  /*4a790*/  LDL.LU.64 R22, [R1+0x8c8] ;  /* 0x0008c80001167983 */ /* 0x000ea80000300a00 */
[----:B------:R-:W-:Y:S04]  /*4a7a0*/  STL.64 [R1+0x3b0], R8 ;  /* 0x0003b00801007387 */ /* 0x000fe80000100a00 */
[----:B------:R0:W-:Y:S04]  /*4a7b0*/  STL.64 [R1+0x3b8], R10 ;  /* 0x0003b80a01007387 */ /* 0x0001e80000100a00 */
[----:B0-----:R-:W3:Y:S04]  /*4a7c0*/  LDL.LU.64 R10, [R1+0x69e0] ;  /* 0x0069e000010a7983 */ /* 0x001ee80000300a00 */
[----:B------:R-:W4:Y:S04]  /*4a7d0*/  LDL.LU.64 R8, [R1+0x69d8] ;  /* 0x0069d80001087983 */ /* 0x000f280000300a00 */
        /* <DEDUP_REMOVED lines=10> */
[----:B------:R0:W-:Y:S04]  /*4a880*/  STL.64 [R1+0x3d0], R20 ;  /* 0x0003d01401007387 */ /* 0x0001e80000100a00 */
[----:B------:R1:W-:Y:S04]  /*4a890*/  STL.64 [R1+0x3d8], R22 ;  /* 0x0003d81601007387 */ /* 0x0003e80000100a00 */
[----:B0-----:R-:W2:Y:S04]  /*4a8a0*/  LDL.LU.64 R20, [R1+0x420] ;  /* 0x0004200001147983 */ /* 0x001ea80000300a00 */
[----:B-1----:R-:W4:Y:S01]  /*4a8b0*/  LDL.LU.64 R22, [R1+0x428] ;  /* 0x0004280001167983 */ /* 0x002f220000300a00 */
[----:B---3--:R-:W-:-:S15]  /*4a8c0*/  HMMA.16816.F32 R24, R4, R12, R24 ;  /* 0x0000000c0418723c */ /* 0x008fde0000001818 */
[----:B------:R-:W-:-:S08]  /*4a8d0*/  NOP ;  /* 0x0000000000007918 */ /* 0x000fd00000000000 */
[----:B------:R-:W-:Y:S04]  /*4a8e0*/  STL.64 [R1+0x3e0], R24 ;  /* 0x0003e01801007387 */ /* 0x000fe80000100a00 */
[----:B------:R-:W-:Y:S04]  /*4a8f0*/  STL.64 [R1+0x3e8], R26 ;  /* 0x0003e81a01007387 */ /* 0x000fe80000100a00 */
[----:B----4-:R-:W-:Y:S04]  /*4a900*/  STL.64 [R1+0x69c0], R22 ;  /* 0x0069c01601007387 */ /* 0x010fe80000100a00 */
[----:B--2---:R0:W-:Y:S04]  /*4a910*/  STL.64 [R1+0x69b8], R20 ;  /* 0x0069b81401007387 */ /* 0x0041e80000100a00 */
[----:B0-----:R-:W2:Y:S04]  /*4a920*/  LDL.LU.64 R20, [R1+0x400] ;  /* 0x0004000001147983 */ /* 0x001ea80000300a00 */
[----:B------:R-:W2:Y:S04]  /*4a930*/  LDL.LU.64 R22, [R1+0x408] ;  /* 0x0004080001167983 */ /* 0x000ea80000300a00 */
[----:B------:R-:W3:Y:S04]  /*4a940*/  LDL.LU.64 R24, [R1+0x410] ;  /* 0x0004100001187983 */ /* 0x000ee80000300a00 */
[----:B------:R-:W3:Y:S04]  /*4a950*/  LDL.LU.64 R26, [R1+0x418] ;  /* 0x00041800011a7983 */ /* 0x000ee80000300a00 */
[----:B------:R-:W-:Y:S04]  /*4a960*/  STL [R1+0x6920], R12 ;  /* 0x0069200c01007387 */ /* 0x000fe80000100800 */
[----:B------:R-:W-:Y:S04]  /*4a970*/  STL [R1+0x691c], R13 ;  /* 0x00691c0d01007387 */ /* 0x000fe80000100800 */
[----:B------:R0:W-:Y:S02]  /*4a980*/  STL.64 [R1+0x6988], R14 ;  /* 0x0069880e01007387 */ /* 0x0001e40000100a00 */
[----:B0-----:R-:W-:Y:S02]  /*4a990*/  HMMA.16816.F32 R12, R4, R10, R16 ;  /* 0x0000000a040c723c */ /* 0x001fe40000001810 */
[----:B------:R-:W4:Y:S04]  /*4a9a0*/  LDL.LU.64 R16, [R1+0x430] ;  /* 0x0004300001107983 */ /* 0x000f280000300a00 */
[----:B------:R-:W4:-:S15]  /*4a9b0*/  LDL.LU.64 R18, [R1+0x438] ;  /* 0x0004380001127983 */ /* 0x000f1e0000300a00 */
[----:B------:R-:W-:-:S02]  /*4a9c0*/  NOP ;  /* 0x0000000000007918 */ /* 0x000fc40000000000 */
[----:B------:R0:W-:Y:S04]  /*4a9d0*/  STL.64 [R1+0x3f0], R12 ;  /* 0x0003f00c01007387 */ /* 0x0001e80000100a00 */
[----:B------:R1:W-:Y:S04]  /*4a9e0*/  STL.64 [R1+0x3f8], R14 ;  /* 0x0003f80e01007387 */ /* 0x0003e80000100a00 */
[----:B0-----:R-:W4:Y:S04]  /*4a9f0*/  LDL.LU.64 R12, [R1+0x440] ;  /* 0x00044000010c7983 */ /* 0x001f280000300a00 */
[----:B-1----:R-:W4:Y:S04]  /*4aa00*/  LDL.LU.64 R14, [R1+0x448] ;  /* 0x00044800010e7983 */ /* 0x002f280000300a00 */
[----:B------:R0:W-:Y:S04]  /*4aa10*/  STL [R1+0x6918], R10 ;  /* 0x0069180a01007387 */ /* 0x0001e80000100800 */
[----:B0-----:R-:W4:Y:S04]  /*4aa20*/  LDL.LU R10, [R1+0x4fc] ;  /* 0x0004fc00010a7983 */ /* 0x001f280000300800 */
[----:B------:R0:W-:Y:S04]  /*4aa30*/  STL [R1+0x6914], R11 ;  /* 0x0069140b01007387 */ /* 0x0001e80000100800 */
[----:B0-----:R-:W4:Y:S01]  /*4aa40*/  LDL.LU R11, [R1+0x4f0] ;  /* 0x0004f000010b7983 */ /* 0x001f220000300800 */
[----:B--2---:R-:W-:-:S15]  /*4aa50*/  HMMA.16816.F32 R20, R4, R8, R20 ;  /* 0x000000080414723c */ /* 0x004fde0000001814 */
[----:B------:R-:W-:-:S08]  /*4aa60*/  NOP ;  /* 0x0000000000007918 */ /* 0x000fd00000000000 */
[----:B------:R-:W-:Y:S04]  /*4aa70*/  STL.64 [R1+0x400], R20 ;  /* 0x0004001401007387 */ /* 0x000fe80000100a00 */
[----:B------:R0:W-:Y:S04]  /*4aa80*/  STL.64 [R1+0x408], R22 ;  /* 0x0004081601007387 */ /* 0x0001e80000100a00 */
[----:B0-----:R-:W2:Y:S04]  /*4aa90*/  LDL.LU.64 R22, [R1+0x69c0] ;  /* 0x0069c00001167983 */ /* 0x001ea80000300a00 */
[----:B------:R-:W2:Y:S04]  /*4aaa0*/  LDL.LU.64 R20, [R1+0x69b8] ;  /* 0x0069b80001147983 */ /* 0x000ea80000300a00 */
[----:B------:R0:W-:Y:S04]  /*4aab0*/  STL [R1+0x6910], R9 ;  /* 0x0069100901007387 */ /* 0x0001e80000100800 */
[----:B0-----:R-:W4:Y:S01]  /*4aac0*/  LDL.LU R9, [R1+0x4f4] ;  /* 0x0004f40001097983 */ /* 0x001f220000300800 */
[C---:B--2---:R-:W-:Y:S06]  /*4aad0*/  HMMA.16816.F32 R20, R4.reuse, R2, R20 ;  /* 0x000000020414723c */ /* 0x044fec0000001814 */
[----:B---3--:R-:W-:-:S15]  /*4aae0*/  HMMA.16816.F32 R4, R4, R28, R24 ;  /* 0x0000001c0404723c */ /* 0x008fde0000001818 */
[----:B------:R-:W-:-:S02]  /*4aaf0*/  NOP ;  /* 0x0000000000007918 */ /* 0x000fc40000000000 */
[----:B------:R-:W-:Y:S04]  /*4ab00*/  STL.64 [R1+0x420], R20 ;  /* 0x0004201401007387 */ /* 0x000fe80000100a00 */
[----:B------:R0:W-:Y:S04]  /*4ab10*/  STL.64 [R1+0x428], R22 ;  /* 0x0004281601007387 */ /* 0x0001e80000100a00 */
[----:B0-----:R-:W2:Y:S04]  /*4ab20*/  LDL.LU.64 R22, [R1+0x69b0] ;  /* 0x0069b00001167983 */ /* 0x001ea80000300a00 */
[----:B------:R-:W3:Y:S04]  /*4ab30*/  LDL.LU.64 R20, [R1+0x69a8] ;  /* 0x0069a80001147983 */ /* 0x000ee80000300a00 */
[----:B------:R-:W3:Y:S04]  /*4ab40*/  LDL.LU.64 R26, [R1+0x69a0] ;  /* 0x0069a000011a7983 */ /* 0x000ee80000300a00 */
[----:B------:R-:W3:Y:S04]  /*4ab50*/  LDL.LU.64 R24, [R1+0x6998] ;  /* 0x0069980001187983 */ /* 0x000ee80000300a00 */
[----:B------:R-:W3:Y:S04]  /*4ab60*/  LDL.LU.64 R28, [R1+0x6990] ;  /* 0x00699000011c7983 */ /* 0x000ee80000300a00 */
[----:B------:R4:W-:Y:S04]  /*4ab70*/  STL.64 [R1+0x410], R4 ;  /* 0x0004100401007387 */ /* 0x0009e80000100a00 */
[----:B------:R2:W-:Y:S01]  /*4ab80*/  STL.64 [R1+0x418], R6 ;  /* 0x0004180601007387 */ /* 0x0005e20000100a00 */
[----:B----4-:R-:W-:-:S05]  /*4ab90*/  IMAD R4, R11, 0x100, R9 ;  /* 0x000001000b047824 */ /* 0x010fca00078e0209 */
[----:B------:R-:W-:Y:S01]  /*4aba0*/  F2FP.F16.E4M3.UNPACK_B R4, R4 ;  /* 0x00000004ff04723e */ /* 0x000fe200020006ff */
[----:B--2---:R-:W-:Y:S02]  /*4abb0*/  IMAD R7, R0, 0x100, R23 ;  /* 0x0000010000077824 */ /* 0x004fe400078e0217 */
[----:B---3--:R-:W-:Y:S02]  /*4abc0*/  IMAD R5, R20, 0x100, R10 ;  /* 0x0000010014057824 */ /* 0x008fe400078e020a */
[----:B------:R-:W-:Y:S01]  /*4abd0*/  IMAD R6, R22, 0x100, R21 ;  /* 0x0000010016067824 */ /* 0x000fe200078e0215 */
[----:B------:R-:W-:Y:S02]  /*4abe0*/  F2FP.F16.E4M3.UNPACK_B R7, R7 ;  /* 0x00000007ff07723e */ /* 0x000fe400020006ff */
[----:B------:R-:W-:Y:S02]  /*4abf0*/  F2FP.F16.E4M3.UNPACK_B R5, R5 ;  /* 0x00000005ff05723e */ /* 0x000fe400020006ff */
[----:B------:R-:W-:-:S07]  /*4ac00*/  F2FP.F16.E4M3.UNPACK_B R6, R6 ;  /* 0x00000006ff06723e */ /* 0x000fce00020006ff */
[C---:B------:R-:W-:Y:S06]  /*4ac10*/  HMMA.16816.F32 R16, R4.reuse, R24, R16 ;  /* 0x000000180410723c */ /* 0x040fec0000001810 */
[----:B------:R-:W-:Y:S01]  /*4ac20*/  HMMA.16816.F32 R12, R4, R26, R12 ;  /* 0x0000001a040c723c */ /* 0x000fe2000000180c */
[----:B------:R-:W-:Y:S02]  /*4ac30*/  IMAD.MOV.U32 R9, RZ, RZ, R24 ;  /* 0x000000ffff097224 */ /* 0x000fe400078e0018 */
[----:B------:R-:W-:-:S03]  /*4ac40*/  IMAD.MOV.U32 R0, RZ, RZ, R25 ;  /* 0x000000ffff007224 */ /* 0x000fc600078e0019 */
[----:B------:R-:W-:Y:S02]  /*4ac50*/  IMAD.MOV.U32 R10, RZ, RZ, R26 ;  /* 0x000000ffff0a7224 */ /* 0x000fe400078e001a */
[----:B------:R-:W-:-:S09]  /*4ac60*/  IMAD.MOV.U32 R11, RZ, RZ, R27 ;  /* 0x000000ffff0b7224 */ /* 0x000fd200078e001b */
[----:B------:R-:W-:Y:S04]  /*4ac70*/  STL.64 [R1+0x430], R16 ;  /* 0x0004301001007387 */ /* 0x000fe80000100a00 */
[----:B------:R-:W-:Y:S04]  /*4ac80*/  STL.64 [R1+0x438], R18 ;  /* 0x0004381201007387 */ /* 0x000fe80000100a00 */
[----:B------:R0:W-:Y:S04]  /*4ac90*/  STL.64 [R1+0x440], R12 ;  /* 0x0004400c01007387 */ /* 0x0001e80000100a00 */
[----:B------:R1:W-:Y:S04]  /*4aca0*/  STL.64 [R1+0x448], R14 ;  /* 0x0004480e01007387 */ /* 0x0003e80000100a00 */
[----:B0-----:R-:W2:Y:S04]  /*4acb0*/  LDL.LU.64 R12, [R1+0x450] ;  /* 0x00045000010c7983 */ /* 0x001ea80000300a00 */
[----:B-1----:R-:W2:Y:S04]  /*4acc0*/  LDL.LU.64 R14, [R1+0x458] ;  /* 0x00045800010e7983 */ /* 0x002ea80000300a00 */
[----:B------:R-:W3:Y:S04]  /*4acd0*/  LDL.LU.64 R24, [R1+0x460] ;  /* 0x0004600001187983 */ /* 0x000ee80000300a00 */
[----:B------:R-:W3:Y:S04]  /*4ace0*/  LDL.LU.64 R26, [R1+0x468] ;  /* 0x00046800011a7983 */ /* 0x000ee80000300a00 */
[----:B------:R-:W4:Y:S04]  /*4acf0*/  LDL.LU.64 R20, [R1+0x480] ;  /* 0x0004800001147983 */ /* 0x000f280000300a00 */
[----:B------:R-:W2:Y:S04]  /*4ad00*/  LDL.LU.64 R22, [R1+0x488] ;  /* 0x0004880001167983 */ /* 0x000ea80000300a00 */
[----:B--2---:R-:W-:Y:S04]  /*4ad10*/  STL.64 [R1+0x6970], R22 ;  /* 0x0069701601007387 */ /* 0x004fe80000100a00 */
[----:B----4-:R0:W-:Y:S04]  /*4ad20*/  STL.64 [R1+0x6968], R20 ;  /* 0x0069681401007387 */ /* 0x0101e80000100a00 */
[----:B0-----:R-:W2:Y:S04]  /*4ad30*/  LDL.LU.64 R20, [R1+0x470] ;  /* 0x0004700001147983 */ /* 0x001ea80000300a00 */
[----:B------:R-:W2:Y:S04]  /*4ad40*/  LDL.LU.64 R22, [R1+0x478] ;  /* 0x0004780001167983 */ /* 0x000ea80000300a00 */
[----:B------:R-:W4:Y:S04]  /*4ad50*/  LDL.LU.64 R16, [R1+0x4a0] ;  /* 0x0004a00001107983 */ /* 0x000f280000300a00 */
[----:B------:R-:W3:Y:S04]  /*4ad60*/  LDL.LU.64 R18, [R1+0x4a8] ;  /* 0x0004a80001127983 */ /* 0x000ee80000300a00 */
[----:B---3--:R-:W-:Y:S04]  /*4ad70*/  STL.64 [R1+0x6950], R18 ;  /* 0x0069501201007387 */ /* 0x008fe80000100a00 */
[----:B----4-:R0:W-:Y:S04]  /*4ad80*/  STL.64 [R1+0x6948], R16 ;  /* 0x0069481001007387 */ /* 0x0101e80000100a00 */
[----:B0-----:R-:W3:Y:S04]  /*4ad90*/  LDL.LU.64 R16, [R1+0x490] ;  /* 0x0004900001107983 */ /* 0x001ee80000300a00 */
[----:B------:R-:W3:Y:S04]  /*4ada0*/  LDL.LU.64 R18, [R1+0x498] ;  /* 0x0004980001127983 */ /* 0x000ee80000300a00 */
[----:B------:R0:W-:Y:S04]  /*4adb0*/  STL.64 [R1+0x6930], R10 ;  /* 0x0069300a01007387 */ /* 0x0001e80000100a00 */
[----:B0-----:R-:W4:Y:S01]  /*4adc0*/  LDL.64 R10, [R1] ;  /* 0x00000000010a7983 */ /* 0x001f220000100a00 */
[C---:B------:R-:W-:Y:S03]  /*4add0*/  HMMA.16816.F32 R24, R4.reuse, R28, R24 ;  /* 0x0000001c0418723c */ /* 0x040fe60000001818 */
[----:B------:R-:W-:Y:S03]  /*4ade0*/  STL.64 [R1+0x6928], R8 ;  /* 0x0069280801007387 */ /* 0x000fe60000100a00 */
[----:B----4-:R-:W-:-:S15]  /*4adf0*/  HMMA.16816.F32 R12, R4, R10, R12 ;  /* 0x0000000a040c723c */ /* 0x010fde000000180c */
[----:B------:R-:W-:-:S08]  /*4ae00*/  NOP ;  /* 0x0000000000007918 */ /* 0x000fd00000000000 */
[----:B------:R0:W-:Y:S04]  /*4ae10*/  STL.64 [R1+0x450], R12 ;  /* 0x0004500c01007387 */ /* 0x0001e80000100a00 */
[----:B------:R1:W-:Y:S01]  /*4ae20*/  STL.64 [R1+0x458], R14 ;  /* 0x0004580e01007387 */ /* 0x0003e20000100a00 */
[----:B0-----:R-:W-:Y:S02]  /*4ae30*/  IMAD.MOV.U32 R12, RZ, RZ, R10 ;  /* 0x000000ffff0c7224 */ /* 0x001fe400078e000a */
[----:B------:R-:W-:Y:S01]  /*4ae40*/  IMAD.MOV.U32 R13, RZ, RZ, R11 ;  /* 0x000000ffff0d7224 */ /* 0x000fe200078e000b */
[----:B-1----:R-:W4:Y:S04]  /*4ae50*/  LDL.LU.64 R14, [R1+0x6988] ;  /* 0x00698800010e7983 */ /* 0x002f280000300a00 */
[----:B------:R-:W4:Y:S04]  /*4ae60*/  LDL.LU.64 R8, [R1+0x4b0] ;  /* 0x0004b00001087983 */ /* 0x000f280000300a00 */
[----:B------:R-:W4:Y:S04]  /*4ae70*/  LDL.LU.64 R10, [R1+0x4b8] ;  /* 0x0004b800010a7983 */ /* 0x000f280000300a00 */
[----:B------:R-:W-:Y:S04]  /*4ae80*/  STL.64 [R1+0x460], R24 ;  /* 0x0004601801007387 */ /* 0x000fe80000100a00 */
[----:B------:R0:W-:Y:S04]  /*4ae90*/  STL.64 [R1+0x468], R26 ;  /* 0x0004681a01007387 */ /* 0x0001e80000100a00 */
[----:B0-----:R-:W2:Y:S04]  /*4aea0*/  LDL.LU.64 R26, [R1+0x6980] ;  /* 0x00698000011a7983 */ /* 0x001ea80000300a00 */
[----:B------:R-:W3:Y:S04]  /*4aeb0*/  LDL.LU.64 R24, [R1+0x6978] ;  /* 0x0069780001187983 */ /* 0x000ee80000300a00 */
[----:B------:R-:W-:Y:S01]  /*4aec0*/  STL [R1+0x68f0], R29 ;  /* 0x0068f01d01007387 */ /* 0x000fe20000100800 */
        /* <DEDUP_REMOVED lines=12> */
[----:B------:R0:W-:Y:S04]  /*4af90*/  STL.64 [R1+0x68a0], R26 ;  /* 0x0068a01a01007387 */ /* 0x0001e80000100a00 */
[----:B0-----:R-:W4:Y:S04]  /*4afa0*/  LDL.64 R26, [R1+0x18] ;  /* 0x00001800011a7983 */ /* 0x001f280000100a00 */
[----:B------:R0:W-:Y:S01]  /*4afb0*/  STL.64 [R1+0x6898], R24 ;  /* 0x0068981801007387 */ /* 0x0001e20000100a00 */
[----:B--2---:R-:W-:Y:S03]  /*4afc0*/  HMMA.16816.F32 R16, R4, R22, R16 ;  /* 0x000000160410723c */ /* 0x004fe60000001810 */
[----:B----4-:R1:W-:Y:S04]  /*4afd0*/  STL.64 [R1+0x68f8], R26 ;  /* 0x0068f81a01007387 */ /* 0x0103e80000100a00 */
[----:B0-----:R-:W2:Y:S04]  /*4afe0*/  LDL.LU.64 R24, [R1+0x860] ;  /* 0x0008600001187983 */ /* 0x001ea80000300a00 */
[----:B-1----:R-:W2:-:S12]  /*4aff0*/  LDL.LU.64 R26, [R1+0x868] ;  /* 0x00086800011a7983 */ /* 0x002e980000300a00 */
        /* <DEDUP_REMOVED lines=9> */
[----:B------:R-:W4:Y:S04]  /*4b090*/  LDL.LU.64 R16, [R1+0x6938] ;  /* 0x0069380001107983 */ /* 0x000f280000300a00 */
[----:B------:R-:W-:Y:S04]  /*4b0a0*/  STL.64 [R1+0x68b0], R22 ;  /* 0x0068b01601007387 */ /* 0x000fe80000100a00 */
[----:B------:R0:W-:Y:S04]  /*4b0b0*/  STL.64 [R1+0x68a8], R20 ;  /* 0x0068a81401007387 */ /* 0x0001e80000100a00 */
[----:B0-----:R-:W4:Y:S04]  /*4b0c0*/  LDL.LU.64 R20, [R1+0x4c0] ;  /* 0x0004c00001147983 */ /* 0x001f280000300a00 */
[----:B------:R-:W4:Y:S01]  /*4b0d0*/  LDL.LU.64 R22, [R1+0x4c8] ;  /* 0x0004c80001167983 */ /* 0x000f220000300a00 */
[C---:B---3--:R-:W-:Y:S06]  /*4b0e0*/  HMMA.16816.F32 R8, R4.reuse, R18, R8 ;  /* 0x000000120408723c */ /* 0x048fec0000001808 */
[----:B----4-:R-:W-:-:S15]  /*4b0f0*/  HMMA.16816.F32 R20, R4, R16, R20 ;  /* 0x000000100414723c */ /* 0x010fde0000001814 */
[----:B------:R-:W-:-:S02]  /*4b100*/  NOP ;  /* 0x0000000000007918 */ /* 0x000fc40000000000 */
[----:B------:R-:W-:Y:S04]  /*4b110*/  STL.64 [R1+0x4b0], R8 ;  /* 0x0004b00801007387 */ /* 0x000fe80000100a00 */
[----:B------:R0:W-:Y:S04]  /*4b120*/  STL.64 [R1+0x4b8], R10 ;  /* 0x0004b80a01007387 */ /* 0x0001e80000100a00 */
[----:B0-----:R-:W3:Y:S04]  /*4b130*/  LDL.LU.64 R10, [R1+0x6930] ;  /* 0x00693000010a7983 */ /* 0x001ee80000300a00 */
[----:B------:R-:W4:Y:S04]  /*4b140*/  LDL.LU.64 R8, [R1+0x6928] ;  /* 0x0069280001087983 */ /* 0x000f280000300a00 */
[----:B------:R-:W-:Y:S04]  /*4b150*/  STL.64 [R1+0x4c0], R20 ;  /* 0x0004c01401007387 */ /* 0x000fe80000100a00 */
[----:B------:R0:W-:Y:S02]  /*4b160*/  STL.64 [R1+0x4c8], R22 ;  /* 0x0004c81601007387 */ /* 0x0001e40000100a00 */
[----:B0-----:R-:W-:-:S02]  /*4b170*/  IMAD.MOV.U32 R22, RZ, RZ, R12 ;  /* 0x000000ffff167224 */ /* 0x001fc400078e000c */
[----:B------:R-:W-:Y:S01]  /*4b180*/  IMAD.MOV.U32 R23, RZ, RZ, R13 ;  /* 0x000000ffff177224 */ /* 0x000fe200078e000d */
[----:B------:R-:W4:Y:S04]  /*4b190*/  LDL.LU R12, [R1+0x6920] ;  /* 0x00692000010c7983 */ /* 0x000f280000300800 */
[----:B------:R-:W4:Y:S04]  /*4b1a0*/  LDL.LU R13, [R1+0x691c] ;  /* 0x00691c00010d7983 */ /* 0x000f280000300800 */
[----:B------:R-:W-:Y:S04]  /*4b1b0*/  STL.64 [R1+0x68c0], R22 ;  /* 0x0068c01601007387 */ /* 0x000fe80000100a00 */
[----:B------:R-:W-:Y:S04]  /*4b1c0*/  STL.64 [R1+0x6890], R18 ;  /* 0x0068901201007387 */ /* 0x000fe80000100a00 */
[----:B------:R2:W-:Y:S02]  /*4b1d0*/  STL.64 [R1+0x6888], R16 ;  /* 0x0068881001007387 */ /* 0x0005e40000100a00 */
[----:B--2---:R-:W-:Y:S02]  /*4b1e0*/  HMMA.16816.F32 R16, R4, R14, R24 ;  /* 0x0000000e0410723c */ /* 0x004fe40000001818 */
[----:B------:R-:W2:Y:S04]  /*4b1f0*/  LDL.LU.64 R24, [R1+0x830] ;  /* 0x0008300001187983 */ /* 0x000ea80000300a00 */
[----:B------:R-:W4:-:S15]  /*4b200*/  LDL.LU.64 R26, [R1+0x838] ;  /* 0x00083800011a7983 */ /* 0x000f1e0000300a00 */
[----:B------:R-:W-:-:S02]  /*4b210*/  NOP ;  /* 0x0000000000007918 */ /* 0x000fc40000000000 */
[----:B------:R-:W-:Y:S04]  /*4b220*/  STL.64 [R1+0x4d0], R16 ;  /* 0x0004d01001007387 */ /* 0x000fe80000100a00 */
[----:B------:R-:W-:Y:S01]  /*4b230*/  STL.64 [R1+0x4d8], R18 ;  /* 0x0004d81201007387 */ /* 0x000fe20000100a00 */
[----:B---3--:R-:W-:Y:S02]  /*4b240*/  IMAD.MOV.U32 R20, RZ, RZ, R10 ;  /* 0x000000ffff147224 */ /* 0x008fe400078e000a */
[----:B------:R-:W-:Y:S01]  /*4b250*/  IMAD.MOV.U32 R21, RZ, RZ, R11 ;  /* 0x000000ffff157224 */ /* 0x000fe200078e000b */
[----:B----4-:R-:W-:Y:S04]  /*4b260*/  STL.64 [R1+0x6908], R26 ;  /* 0x0069081a01007387 */ /* 0x010fe80000100a00 */
[----:B--2---:R0:W-:Y:S04]  /*4b270*/  STL.64 [R1+0x6900], R24 ;  /* 0x0069001801007387 */ /* 0x0041e80000100a00 */
[----:B0-----:R-:W2:Y:S04]  /*4b280*/  LDL.LU.64 R24, [R1+0x840] ;  /* 0x0008400001187983 */ /* 0x001ea80000300a00 */
[----:B------:R-:W2:Y:S04]  /*4b290*/  LDL.LU.64 R26, [R1+0x848] ;  /* 0x00084800011a7983 */ /* 0x000ea80000300a00 */
[----:B------:R-:W3:Y:S04]  /*4b2a0*/  LDL.LU.64 R16, [R1+0x510] ;  /* 0x0005100001107983 */ /* 0x000ee80000300a00 */
[----:B------:R-:W3:Y:S04]  /*4b2b0*/  LDL.LU.64 R18, [R1+0x518] ;  /* 0x0005180001127983 */ /* 0x000ee80000300a00 */
[----:B------:R-:W2:Y:S04]  /*4b2c0*/  LDL.LU R10, [R1+0x6918] ;  /* 0x00691800010a7983 */ /* 0x000ea80000300800 */
[----:B------:R-:W2:Y:S04]  /*4b2d0*/  LDL.LU R11, [R1+0x6914] ;  /* 0x00691400010b7983 */ /* 0x000ea80000300800 */
[----:B------:R0:W-:Y:S04]  /*4b2e0*/  STL.64 [R1+0x68d8], R20 ;  /* 0x0068d81401007387 */ /* 0x0001e80000100a00 */
[----:B0-----:R-:W4:Y:S04]  /*4b2f0*/  LDL.LU.64 R20, [R1+0x850] ;  /* 0x0008500001147983 */ /* 0x001f280000300a00 */
[----:B------:R-:W4:Y:S01]  /*4b300*/  LDL.LU.64 R22, [R1+0x858] ;  /* 0x0008580001167983 */ /* 0x000f220000300a00 */
[C---:B--2---:R-:W-:Y:S06]  /*4b310*/  HMMA.16816.F32 R24, R4.reuse, R10, R24 ;  /* 0x0000000a0418723c */ /* 0x044fec0000001818 */
[----:B----4-:R-:W-:-:S15]  /*4b320*/  HMMA.16816.F32 R20, R4, R12, R20 ;  /* 0x0000000c0414723c */ /* 0x010fde0000001814 */
[----:B------:R-:W-:-:S08]  /*4b330*/  NOP ;  /* 0x0000000000007918 */ /* 0x000fd00000000000 */
[----:B------:R-:W-:Y:S04]  /*4b340*/  STL.64 [R1+0x4e0], R20 ;  /* 0x0004e01401007387 */ /* 0x000fe80000100a00 */
[----:B------:R0:W-:Y:S02]  /*4b350*/  STL.64 [R1+0x4e8], R22 ;  /* 0x0004e81601007387 */ /* 0x0001e40000100a00 */
[----:B0-----:R-:W-:Y:S02]  /*4b360*/  IMAD.MOV.U32 R22, RZ, RZ, R9 ;  /* 0x000000ffff167224 */ /* 0x001fe400078e0009 */
[----:B------:R-:W2:Y:S01]  /*4b370*/  LDL.LU R9, [R1+0x6910] ;  /* 0x0069100001097983 */ /* 0x000ea20000300800 */
[----:B------:R-:W-:-:S03]  /*4b380*/  IMAD.MOV.U32 R23, RZ, RZ, R0 ;  /* 0x000000ffff177224 */ /* 0x000fc600078e0000 */
[----:B------:R-:W4:Y:S04]  /*4b390*/  LDL.LU R29, [R1+0xe50] ;  /* 0x000e5000011d7983 */ /* 0x000f280000300800 */
[----:B------:R-:W4:Y:S04]  /*4b3a0*/  LDL.LU R20, [R1+0xe5c] ;  /* 0x000e5c0001147983 */ /* 0x000f280000300800 */
[----:B------:R-:W4:Y:S04]  /*4b3b0*/  LDL.LU R21, [R1+0xe68] ;  /* 0x000e680001157983 */ /* 0x000f280000300800 */
[----:B------:R-:W4:Y:S04]  /*4b3c0*/  LDL.LU R0, [R1+0xe64] ;  /* 0x000e640001007983 */ /* 0x000f280000300800 */
[----:B------:R-:W-:Y:S04]  /*4b3d0*/  STL.64 [R1+0x6870], R14 ;  /* 0x0068700e01007387 */ /* 0x000fe80000100a00 */
[----:B------:R0:W-:Y:S04]  /*4b3e0*/  STL.64 [R1+0x6868], R12 ;  /* 0x0068680c01007387 */ /* 0x0001e80000100a00 */
[----:B0-----:R-:W3:Y:S04]  /*4b3f0*/  LDL.LU.64 R12, [R1+0x520] ;  /* 0x00052000010c7983 */ /* 0x001ee80000300a00 */
        /* <DEDUP_REMOVED lines=9> */
[----:B0-----:R-:W2:Y:S01]  /*4b490*/  LDL.LU.64 R26, [R1+0x68f8] ;  /* 0x0068f800011a7983 */ /* 0x001ea20000300a00 */
[----:B---3--:R-:W-:Y:S03]  /*4b4a0*/  HMMA.16816.F32 R12, R4, R2, R12 ;  /* 0x00000002040c723c */ /* 0x008fe6000000180c */
[----:B------:R-:W-:Y:S04]  /*4b4b0*/  STL.64 [R1+0x6850], R10 ;  /* 0x0068500a01007387 */ /* 0x000fe80000100a00 */
[----:B------:R0:W-:-:S15]  /*4b4c0*/  STL.64 [R1+0x6848], R8 ;  /* 0x0068480801007387 */ /* 0x0001de0000100a00 */
[----:B------:R-:W-:-:S01]  /*4b4d0*/  NOP ;  /* 0x0000000000007918 */ /* 0x000fc20000000000 */
[----:B------:R-:W-:Y:S04]  /*4b4e0*/  STL.64 [R1+0x520], R12 ;  /* 0x0005200c01007387 */ /* 0x000fe80000100a00 */
[----:B------:R-:W-:Y:S01]  /*4b4f0*/  STL.64 [R1+0x528], R14 ;  /* 0x0005280e01007387 */ /* 0x000fe20000100a00 */
[----:B--2---:R-:W-:Y:S06]  /*4b500*/  HMMA.16816.F32 R4, R4, R26, R16 ;  /* 0x0000001a0404723c */ /* 0x004fec0000001810 */
[----:B0-----:R-:W-:-:S02]  /*4b510*/  IMAD.MOV.U32 R9, RZ, RZ, R26 ;  /* 0x000000ffff097224 */ /* 0x001fc400078e001a */
[----:B------:R-:W-:-:S15]  /*4b520*/  IMAD.MOV.U32 R8, RZ, RZ, R27 ;  /* 0x000000ffff087224 */ /* 0x000fde00078e001b */
[----:B------:R0:W-:Y:S04]  /*4b530*/  STL.64 [R1+0x510], R4 ;  /* 0x0005100401007387 */ /* 0x0001e80000100a00 */
[----:B------:R1:W-:Y:S04]  /*4b540*/  STL.64 [R1+0x518], R6 ;  /* 0x0005180601007387 */ /* 0x0003e80000100a00 */
[----:B0-----:R-:W2:Y:S04]  /*4b550*/  LDL.LU R4, [R1+0xe4c] ;  /* 0x000e4c0001047983 */ /* 0x001ea80000300800 */
[----:B------:R-:W3:Y:S04]  /*4b560*/  LDL.LU R5, [R1+0xe58] ;  /* 0x000e580001057983 */ /* 0x000ee80000300800 */
[----:B-1----:R-:W3:Y:S04]  /*4b570*/  LDL.LU R6, [R1+0xe54] ;  /* 0x000e540001067983 */ /* 0x002ee80000300800 */
[----:B------:R-:W4:Y:S04]  /*4b580*/  LDL.LU R7, [R1+0xe60] ;  /* 0x000e600001077983 */ /* 0x000f280000300800 */
[----:B------:R0:W-:Y:S04]  /*4b590*/  STL.64 [R1+0x68b8], R8 ;  /* 0x0068b80801007387 */ /* 0x0001e80000100a00 */
[----:B0-----:R-:W2:Y:S04]  /*4b5a0*/  LDL.LU.64 R8, [R1+0x550] ;  /* 0x0005500001087983 */ /* 0x001ea80000300a00 */
        /* <DEDUP_REMOVED lines=22> */
[----:B------:R-:W4:Y:S04]  /*4b710*/  LDL.LU.64 R14, [R1+0x588] ;  /* 0x00058800010e7983 */ /* 0x000f280000300a00 */
[----:B------:R-:W3:Y:S04]  /*4b720*/  LDL.LU R29, [R1+0x68f0] ;  /* 0x0068f000011d7983 */ /* 0x000ee80000300800 */
[----:B------:R-:W4:Y:S01]  /*4b730*/  LDL.LU R0, [R1+0xe6c] ;  /* 0x000e6c0001007983 */ /* 0x000f220000300800 */
        /* <DEDUP_REMOVED lines=13> */
[----:B0-----:R-:W2:Y:S01]  /*4b810*/  LDL.LU.64 R22, [R1+0x68c0] ;  /* 0x0068c00001167983 */ /* 0x001ea20000300a00 */
[C---:B---3--:R-:W-:Y:S06]  /*4b820*/  HMMA.16816.F32 R24, R4.reuse, R28, R24 ;  /* 0x0000001c0418723c */ /* 0x048fec0000001818 */
[----:B--2---:R-:W-:Y:S01]  /*4b830*/  HMMA.16816.F32 R20, R4, R22, R8 ;  /* 0x000000160414723c */ /* 0x004fe20000001808 */
[----:B------:R-:W2:-:S15]  /*4b840*/  LDL.LU.64 R8, [R1+0x68b8] ;  /* 0x0068b80001087983 */ /* 0x000e9e0000300a00 */
[----:B------:R-:W-:-:S07]  /*4b850*/  NOP ;  /* 0x0000000000007918 */ /* 0x000fce0000000000 */
[----:B------:R-:W-:Y:S04]  /*4b860*/  STL.64 [R1+0x550], R20 ;  /* 0x0005501401007387 */ /* 0x000fe80000100a00 */
[----:B------:R0:W-:Y:S04]  /*4b870*/  STL.64 [R1+0x558], R22 ;  /* 0x0005581601007387 */ /* 0x0001e80000100a00 */
[----:B0-----:R-:W3:Y:S04]  /*4b880*/  LDL.LU.64 R22, [R1+0x68b0] ;  /* 0x0068b00001167983 */ /* 0x001ee80000300a00 */
[----:B------:R-:W3:Y:S04]  /*4b890*/  LDL.LU.64 R20, [R1+0x68a8] ;  /* 0x0068a80001147983 */ /* 0x000ee80000300a00 */
[----:B------:R-:W-:Y:S04]  /*4b8a0*/  STL.64 [R1+0x560], R24 ;  /* 0x0005601801007387 */ /* 0x000fe80000100a00 */
[----:B------:R0:W-:Y:S04]  /*4b8b0*/  STL.64 [R1+0x568], R26 ;  /* 0x0005681a01007387 */ /* 0x0001e80000100a00 */
[----:B0-----:R-:W4:Y:S04]  /*4b8c0*/  LDL.LU.64 R26, [R1+0x68a0] ;  /* 0x0068a000011a7983 */ /* 0x001f280000300a00 */
[----:B------:R-:W2:Y:S01]  /*4b8d0*/  LDL.LU.64 R24, [R1+0x6898] ;  /* 0x0068980001187983 */ /* 0x000ea20000300a00 */
[C---:B----4-:R-:W-:Y:S06]  /*4b8e0*/  HMMA.16816.F32 R16, R4.reuse, R26, R16 ;  /* 0x0000001a0410723c */ /* 0x050fec0000001810 */
[----:B--2---:R-:W-:-:S15]  /*4b8f0*/  HMMA.16816.F32 R12, R4, R24, R12 ;  /* 0x00000018040c723c */ /* 0x004fde000000180c */
[----:B------:R-:W-:-:S02]  /*4b900*/  NOP ;  /* 0x0000000000007918 */ /* 0x000fc40000000000 */
[----:B------:R0:W-:Y:S04]  /*4b910*/  STL.64 [R1+0x570], R16 ;  /* 0x0005701001007387 */ /* 0x0001e80000100a00 */
[----:B------:R1:W-:Y:S04]  /*4b920*/  STL.64 [R1+0x578], R18 ;  /* 0x0005781201007387 */ /* 0x0003e80000100a00 */
[----:B0-----:R-:W3:Y:S04]  /*4b930*/  LDL.LU.64 R16, [R1+0x590] ;  /* 0x0005900001107983 */ /* 0x001ee80000300a00 */
[----:B-1----:R-:W3:Y:S04]  /*4b940*/  LDL.LU.64 R18, [R1+0x598] ;  /* 0x0005980001127983 */ /* 0x002ee80000300a00 */
[----:B------:R-:W-:Y:S04]  /*4b950*/  STL.64 [R1+0x580], R12 ;  /* 0x0005800c01007387 */ /* 0x000fe80000100a00 */
[----:B------:R-:W-:Y:S04]  /*4b960*/  STL.64 [R1+0x588], R14 ;  /* 0x0005880e01007387 */ /* 0x000fe80000100a00 */
[----:B------:R0:W-:Y:S04]  /*4b970*/  STL.64 [R1+0x67e0], R26 ;  /* 0x0067e01a01007387 */ /* 0x0001e80000100a00 */
[----:B0-----:R-:W2:Y:S04]  /*4b980*/  LDL.LU R27, [R1+0xe70] ;  /* 0x000e7000011b7983 */ /* 0x001ea80000300800 */
[----:B------:R0:W-:Y:S04]  /*4b990*/  STL.64 [R1+0x67d8], R24 ;  /* 0x0067d81801007387 */ /* 0x0001e80000100a00 */
[----:B------:R-:W4:Y:S04]  /*4b9a0*/  LDL.LU.64 R12, [R1+0x5c0] ;  /* 0x0005c000010c7983 */ /* 0x000f280000300a00 */
[----:B------:R-:W3:Y:S01]  /*4b9b0*/  LDL.LU.64 R14, [R1+0x5c8] ;  /* 0x0005c800010e7983 */ /* 0x000ee20000300a00 */
[----:B0-----:R-:W-:-:S02]  /*4b9c0*/  IMAD.MOV.U32 R24, RZ, RZ, R9 ;  /* 0x000000ffff187224 */ /* 0x001fc400078e0009 */
[----:B------:R-:W-:Y:S01]  /*4b9d0*/  IMAD.MOV.U32 R25, RZ, RZ, R8 ;  /* 0x000000ffff197224 */ /* 0x000fe200078e0008 */
[----:B---3--:R-:W-:Y:S04]  /*4b9e0*/  STL.64 [R1+0x6880], R14 ;  /* 0x0068800e01007387 */ /* 0x008fe80000100a00 */
[----:B----4-:R0:W-:Y:S04]  /*4b9f0*/  STL.64 [R1+0x6878], R12 ;  /* 0x0068780c01007387 */ /* 0x0101e80000100a00 */
[----:B0-----:R-:W3:Y:S04]  /*4ba00*/  LDL.LU.64 R12, [R1+0x5b0] ;  /* 0x0005b000010c7983 */ /* 0x001ee80000300a00 */
[----:B------:R-:W3:Y:S04]  /*4ba10*/  LDL.LU.64 R14, [R1+0x5b8] ;  /* 0x0005b800010e7983 */ /* 0x000ee80000300a00 */
[----:B------:R-:W4:Y:S04]  /*4ba20*/  LDL.LU.64 R8, [R1+0x5e0] ;  /* 0x0005e00001087983 */ /* 0x000f280000300a00 */
[----:B------:R-:W2:Y:S01]  /*4ba30*/  LDL.LU.64 R10, [R1+0x5e8] ;  /* 0x0005e800010a7983 */ /* 0x000ea20000300a00 */
[C---:B------:R-:W-:Y:S03]  /*4ba40*/  HMMA.16816.F32 R16, R4.reuse, R22, R16 ;  /* 0x000000160410723c */ /* 0x040fe60000001810 */
[----:B--2---:R-:W-:Y:S04]  /*4ba50*/  STL.64 [R1+0x6860], R10 ;  /* 0x0068600a01007387 */ /* 0x004fe80000100a00 */
[----:B----4-:R0:W-:Y:S04]  /*4ba60*/  STL.64 [R1+0x6858], R8 ;  /* 0x0068580801007387 */ /* 0x0101e80000100a00 */
[----:B0-----:R-:W2:Y:S04]  /*4ba70*/  LDL.LU.64 R8, [R1+0x5d0] ;  /* 0x0005d00001087983 */ /* 0x001ea80000300a00 */
[----:B------:R-:W2:Y:S04]  /*4ba80*/  LDL.LU.64 R10, [R1+0x5d8] ;  /* 0x0005d800010a7983 */ /* 0x000ea80000300a00 */
[----:B------:R-:W-:Y:S04]  /*4ba90*/  STL [R1+0x6840], R27 ;  /* 0x0068401b01007387 */ /* 0x000fe80000100800 */
[----:B------:R0:W-:Y:S04]  /*4baa0*/  STL.64 [R1+0x6838], R24 ;  /* 0x0068381801007387 */ /* 0x0001e80000100a00 */
[----:B0-----:R-:W4:Y:S04]  /*4bab0*/  LDL.LU.64 R24, [R1+0x5a0] ;  /* 0x0005a00001187983 */ /* 0x001f280000300a00 */
[----:B------:R-:W4:Y:S04]  /*4bac0*/  LDL.LU.64 R26, [R1+0x5a8] ;  /* 0x0005a800011a7983 */ /* 0x000f280000300a00 */
        /* <DEDUP_REMOVED lines=13> */
[----:B0-----:R-:W4:Y:S04]  /*4bba0*/  LDL.LU.64 R20, [R1+0x610] ;  /* 0x0006100001147983 */ /* 0x001f280000300a00 */
[----:B------:R-:W4:Y:S04]  /*4bbb0*/  LDL.LU.64 R22, [R1+0x618] ;  /* 0x0006180001167983 */ /* 0x000f280000300a00 */
        /* <DEDUP_REMOVED lines=28> */
[----:B0-----:R-:W3:Y:S04]  /*4bd80*/  LDL.LU.64 R12, [R1+0x600] ;  /* 0x00060000010c7983 */ /* 0x001ee80000300a00 */
[----:B------:R-:W3:Y:S01]  /*4bd90*/  LDL.LU.64 R14, [R1+0x608] ;  /* 0x00060800010e7983 */ /* 0x000ee20000300a00 */
[----:B--2---:R-:W-:-:S15]  /*4bda0*/  HMMA.16816.F32 R24, R4, R10, R24 ;  /* 0x0000000a0418723c */ /* 0x004fde0000001818 */
[----:B------:R-:W-:-:S08]  /*4bdb0*/  NOP ;  /* 0x0000000000007918 */ /* 0x000fd00000000000 */
[----:B------:R-:W-:Y:S04]  /*4bdc0*/  STL.64 [R1+0x5f0], R24 ;  /* 0x0005f01801007387 */ /* 0x000fe80000100a00 */
[----:B------:R0:W-:Y:S04]  /*4bdd0*/  STL.64 [R1+0x5f8], R26 ;  /* 0x0005f81a01007387 */ /* 0x0001e80000100a00 */
[----:B0-----:R-:W2:Y:S04]  /*4bde0*/  LDL.LU R27, [R1+0x6840] ;  /* 0x00684000011b7983 */ /* 0x001ea80000300800 */
[----:B------:R-:W2:Y:S01]  /*4bdf0*/  LDL.LU.64 R24, [R1+0x6838] ;  /* 0x0068380001187983 */ /* 0x000ea20000300a00 */
[C---:B---3--:R-:W-:Y:S03]  /*4be00*/  HMMA.16816.F32 R12, R4.reuse, R8, R12 ;  /* 0x00000008040c723c */ /* 0x048fe6000000180c */
[----:B------:R-:W-:Y:S04]  /*4be10*/  STL.64 [R1+0x6780], R10 ;  /* 0x0067800a01007387 */ /* 0x000fe80000100a00 */
[----:B------:R4:W-:Y:S02]  /*4be20*/  STL.64 [R1+0x6778], R8 ;  /* 0x0067780801007387 */ /* 0x0009e40000100a00 */
[----:B----4-:R-:W-:-:S14]  /*4be30*/  HMMA.16816.F32 R8, R4, R2, R16 ;  /* 0x000000020408723c */ /* 0x010fdc0000001810 */
[----:B------:R-:W-:Y:S04]  /*4be40*/  STL.64 [R1+0x600], R12 ;  /* 0x0006000c01007387 */ /* 0x000fe80000100a00 */
[----:B------:R-:W-:Y:S05]  /*4be50*/  STL.64 [R1+0x608], R14 ;  /* 0x0006080e01007387 */ /* 0x000fea0000100a00 */
[----:B------:R-:W-:Y:S04]  /*4be60*/  STL.64 [R1+0x620], R8 ;  /* 0x0006200801007387 */ /* 0x000fe80000100a00 */
[----:B------:R0:W-:Y:S04]  /*4be70*/  STL.64 [R1+0x628], R10 ;  /* 0x0006280a01007387 */ /* 0x0001e80000100a00 */
[----:B0-----:R-:W3:Y:S01]  /*4be80*/  LDL.LU R11, [R1+0xe78] ;  /* 0x000e7800010b7983 */ /* 0x001ee20000300800 */
[----:B--2---:R-:W-:Y:S07]  /*4be90*/  HMMA.16816.F32 R12, R4, R24, R20 ;  /* 0x00000018040c723c */ /* 0x004fee0000001814 */
[----:B------:R-:W-:-:S15]  /*4bea0*/  IMAD R4, R0, 0x100, R27 ;  /* 0x0000010000047824 */ /* 0x000fde00078e021b */
[----:B------:R-:W-:-:S01]  /*4beb0*/  NOP ;  /* 0x0000000000007918 */ /* 0x000fc20000000000 */
[----:B------:R0:W-:Y:S04]  /*4bec0*/  STL.64 [R1+0x610], R12 ;  /* 0x0006100c01007387 */ /* 0x0001e80000100a00 */
[----:B------:R1:W-:Y:S04]  /*4bed0*/  STL.64 [R1+0x618], R14 ;  /* 0x0006180e01007387 */ /* 0x0003e80000100a00 */
[----:B0-----:R-:W3:Y:S04]  /*4bee0*/  LDL.LU R12, [R1+0xe74] ;  /* 0x000e7400010c7983 */ /* 0x001ee80000300800 */
[----:B------:R-:W2:Y:S04]  /*4bef0*/  LDL.LU R13, [R1+0xe80] ;  /* 0x000e8000010d7983 */ /* 0x000ea80000300800 */
[----:B-1----:R-:W2:Y:S04]  /*4bf00*/  LDL.LU R14, [R1+0xe7c] ;  /* 0x000e7c00010e7983 */ /* 0x002ea80000300800 */
[----:B------:R-:W4:Y:S04]  /*4bf10*/  LDL.LU R15, [R1+0xe88] ;  /* 0x000e8800010f7983 */ /* 0x000f280000300800 */
[----:B------:R-:W4:Y:S04]  /*4bf20*/  LDL.LU R0, [R1+0xe84] ;  /* 0x000e840001007983 */ /* 0x000f280000300800 */
[----:B------:R-:W3:Y:S04]  /*4bf30*/  LDL.LU.64 R24, [R1+0x660] ;  /* 0x0006600001187983 */ /* 0x000ee80000300a00 */
[----:B------:R-:W2:Y:S04]  /*4bf40*/  LDL.LU.64 R26, [R1+0x668] ;  /* 0x00066800011a7983 */ /* 0x000ea80000300a00 */
[----:B--2---:R0:W-:Y:S04]  /*4bf50*/  STL.64 [R1+0x67f0], R26 ;  /* 0x0067f01a01007387 */ /* 0x0041e80000100a00 */
[----:B0-----:R-:W2:Y:S04]  /*4bf60*/  LDL R26, [R1] ;  /* 0x00000000011a7983 */ /* 0x001ea80000100800 */
[----:B------:R-:W2:Y:S04]  /*4bf70*/  LDL R27, [R1+0x4] ;  /* 0x00000400011b7983 */ /* 0x000ea80000100800 */
[----:B---3--:R0:W-:Y:S04]  /*4bf80*/  STL.64 [R1+0x67e8], R24 ;  /* 0x0067e81801007387 */ /* 0x0081e80000100a00 */
        /* <DEDUP_REMOVED lines=60> */
[----:B------:R-:W3:Y:S01]  /*4c350*/  LDL.LU.64 R24, [R1+0x67d8] ;  /* 0x0067d80001187983 */ /* 0x000ee20000300a00 */
[C---:B--2---:R-:W-:Y:S06]  /*4c360*/  HMMA.16816.F32 R16, R4.reuse, R26, R16 ;  /* 0x0000001a0410723c */ /* 0x044fec0000001810 */
[----:B---3--:R-:W-:-:S15]  /*4c370*/  HMMA.16816.F32 R20, R4, R24, R20 ;  /* 0x000000180414723c */ /* 0x008fde0000001814 */
[----:B------:R-:W-:-:S02]  /*4c380*/  NOP ;  /* 0x0000000000007918 */ /* 0x000fc40000000000 */
[----:B------:R-:W-:Y:S04]  /*4c390*/  STL.64 [R1+0x670], R16 ;  /* 0x0006701001007387 */ /* 0x000fe80000100a00 */
[----:B------:R0:W-:Y:S04]  /*4c3a0*/  STL.64 [R1+0x678], R18 ;  /* 0x0006781201007387 */ /* 0x0001e80000100a00 */
[----:B0-----:R-:W2:Y:S04]  /*4c3b0*/  LDL.LU.64 R18, [R1+0x67d0] ;  /* 0x0067d00001127983 */ /* 0x001ea80000300a00 */
[----:B------:R-:W3:Y:S04]  /*4c3c0*/  LDL.LU.64 R16, [R1+0x67c8] ;  /* 0x0067c80001107983 */ /* 0x000ee80000300a00 */
[----:B------:R-:W-:Y:S04]  /*4c3d0*/  STL.64 [R1+0x6d0], R20 ;  /* 0x0006d01401007387 */ /* 0x000fe80000100a00 */
[----:B------:R0:W-:Y:S04]  /*4c3e0*/  STL.64 [R1+0x6d8], R22 ;  /* 0x0006d81601007387 */ /* 0x0001e80000100a00 */
[----:B0-----:R-:W4:Y:S04]  /*4c3f0*/  LDL.LU.64 R22, [R1+0x67c0] ;  /* 0x0067c00001167983 */ /* 0x001f280000300a00 */
[----:B------:R-:W2:Y:S04]  /*4c400*/  LDL.LU.64 R20, [R1+0x67b8] ;  /* 0x0067b80001147983 */ /* 0x000ea80000300a00 */
[----:B------:R0:W-:Y:S04]  /*4c410*/  STL.64 [R1+0x6708], R26 ;  /* 0x0067081a01007387 */ /* 0x0001e80000100a00 */
[----:B0-----:R-:W3:Y:S04]  /*4c420*/  LDL.LU R26, [R1+0xea8] ;  /* 0x000ea800011a7983 */ /* 0x001ee80000300800 */
[----:B------:R-:W3:Y:S04]  /*4c430*/  LDL.LU R27, [R1+0xea4] ;  /* 0x000ea400011b7983 */ /* 0x000ee80000300800 */
[----:B------:R0:W-:Y:S04]  /*4c440*/  STL.64 [R1+0x6700], R24 ;  /* 0x0067001801007387 */ /* 0x0001e80000100a00 */
[----:B0-----:R-:W4:Y:S04]  /*4c450*/  LDL.LU R24, [R1+0xea0] ;  /* 0x000ea00001187983 */ /* 0x001f280000300800 */
[----:B------:R-:W4:Y:S04]  /*4c460*/  LDL.LU R25, [R1+0xe9c] ;  /* 0x000e9c0001197983 */ /* 0x000f280000300800 */
[----:B---3--:R-:W-:Y:S04]  /*4c470*/  STL.64 [R1+0x6760], R26 ;  /* 0x0067601a01007387 */ /* 0x008fe80000100a00 */
[----:B----4-:R0:W-:Y:S02]  /*4c480*/  STL.64 [R1+0x6758], R24 ;  /* 0x0067581801007387 */ /* 0x0101e40000100a00 */
[----:B0-----:R-:W-:Y:S02]  /*4c490*/  HMMA.16816.F32 R24, R4, R22, R12 ;  /* 0x000000160418723c */ /* 0x001fe4000000180c */
[----:B------:R-:W3:-:S15]  /*4c4a0*/  LDL.LU.64 R12, [R1+0x790] ;  /* 0x00079000010c7983 */ /* 0x000ede0000300a00 */
[----:B------:R-:W-:-:S06]  /*4c4b0*/  NOP ;  /* 0x0000000000007918 */ /* 0x000fcc0000000000 */
[----:B------:R-:W-:Y:S04]  /*4c4c0*/  STL.64 [R1+0x740], R24 ;  /* 0x0007401801007387 */ /* 0x000fe80000100a00 */
[----:B------:R-:W-:Y:S04]  /*4c4d0*/  STL.64 [R1+0x748], R26 ;  /* 0x0007481a01007387 */ /* 0x000fe80000100a00 */
[----:B------:R-:W4:Y:S01]  /*4c4e0*/  LDL.LU.64 R14, [R1+0x798] ;  /* 0x00079800010e7983 */ /* 0x000f220000300a00 */
[----:B--2---:R-:W-:-:S15]  /*4c4f0*/  HMMA.16816.F32 R8, R4, R20, R8 ;  /* 0x000000140408723c */ /* 0x004fde0000001808 */
[----:B------:R-:W-:-:S08]  /*4c500*/  NOP ;  /* 0x0000000000007918 */ /* 0x000fd00000000000 */
[----:B------:R-:W-:Y:S04]  /*4c510*/  STL.64 [R1+0x760], R8 ;  /* 0x0007600801007387 */ /* 0x000fe80000100a00 */
[----:B------:R-:W-:Y:S04]  /*4c520*/  STL.64 [R1+0x768], R10 ;  /* 0x0007680a01007387 */ /* 0x000fe80000100a00 */
[----:B----4-:R-:W-:Y:S04]  /*4c530*/  STL.64 [R1+0x67b0], R14 ;  /* 0x0067b00e01007387 */ /* 0x010fe80000100a00 */
[----:B---3--:R0:W-:Y:S04]  /*4c540*/  STL.64 [R1+0x67a8], R12 ;  /* 0x0067a80c01007387 */ /* 0x0081e80000100a00 */
[----:B0-----:R-:W2:Y:S04]  /*4c550*/  LDL.LU.64 R12, [R1+0x780] ;  /* 0x00078000010c7983 */ /* 0x001ea80000300a00 */
[----:B------:R-:W2:Y:S04]  /*4c560*/  LDL.LU.64 R14, [R1+0x788] ;  /* 0x00078800010e7983 */ /* 0x000ea80000300a00 */
[----:B------:R-:W3:Y:S04]  /*4c570*/  LDL.LU.64 R8, [R1+0x7c0] ;  /* 0x0007c00001087983 */ /* 0x000ee80000300a00 */
[----:B------:R-:W4:Y:S04]  /*4c580*/  LDL.LU.64 R10, [R1+0x7c8] ;  /* 0x0007c800010a7983 */ /* 0x000f280000300a00 */
[----:B----4-:R-:W-:Y:S04]  /*4c590*/  STL.64 [R1+0x6790], R10 ;  /* 0x0067900a01007387 */ /* 0x010fe80000100a00 */
[----:B---3--:R0:W-:Y:S04]  /*4c5a0*/  STL.64 [R1+0x6788], R8 ;  /* 0x0067880801007387 */ /* 0x0081e80000100a00 */
[----:B0-----:R-:W3:Y:S04]  /*4c5b0*/  LDL.LU.64 R8, [R1+0x7b0] ;  /* 0x0007b00001087983 */ /* 0x001ee80000300a00 */
[----:B------:R-:W3:Y:S04]  /*4c5c0*/  LDL.LU.64 R10, [R1+0x7b8] ;  /* 0x0007b800010a7983 */ /* 0x000ee80000300a00 */
[----:B------:R-:W4:Y:S04]  /*4c5d0*/  LDL.LU.64 R24, [R1+0x7e0] ;  /* 0x0007e00001187983 */ /* 0x000f280000300a00 */
[----:B------:R-:W3:Y:S01]  /*4c5e0*/  LDL.LU.64 R26, [R1+0x7e8] ;  /* 0x0007e800011a7983 */ /* 0x000ee20000300a00 */
[----:B--2---:R-:W-:-:S15]  /*4c5f0*/  HMMA.16816.F32 R12, R4, R18, R12 ;  /* 0x00000012040c723c */ /* 0x004fde000000180c */
[----:B------:R-:W-:-:S09]  /*4c600*/  NOP ;  /* 0x0000000000007918 */ /* 0x000fd20000000000 */
[----:B------:R-:W-:Y:S01]  /*4c610*/  IMAD.MOV.U32 R0, RZ, RZ, R15 ;  /* 0x000000ffff007224 */ /* 0x000fe200078e000f */
[----:B---3--:R-:W-:Y:S04]  /*4c620*/  STL.64 [R1+0x6770], R26 ;  /* 0x0067701a01007387 */ /* 0x008fe80000100a00 */
[----:B----4-:R0:W-:Y:S04]  /*4c630*/  STL.64 [R1+0x6768], R24 ;  /* 0x0067681801007387 */ /* 0x0101e80000100a00 */
[----:B0-----:R-:W2:Y:S04]  /*4c640*/  LDL.LU.64 R24, [R1+0x7d0] ;  /* 0x0007d00001187983 */ /* 0x001ea80000300a00 */
[----:B------:R-:W2:Y:S04]  /*4c650*/  LDL.LU.64 R26, [R1+0x7d8] ;  /* 0x0007d800011a7983 */ /* 0x000ea80000300a00 */
[----:B------:R0:W-:Y:S04]  /*4c660*/  STL.64 [R1+0x66e8], R22 ;  /* 0x0066e81601007387 */ /* 0x0001e80000100a00 */
[----:B0-----:R-:W3:Y:S04]  /*4c670*/  LDL.LU R22, [R1+0xe98] ;  /* 0x000e980001167983 */ /* 0x001ee80000300800 */
[----:B------:R-:W3:Y:S04]  /*4c680*/  LDL.LU R23, [R1+0xe94] ;  /* 0x000e940001177983 */ /* 0x000ee80000300800 */
[----:B------:R0:W-:Y:S04]  /*4c690*/  STL.64 [R1+0x66e0], R20 ;  /* 0x0066e01401007387 */ /* 0x0001e80000100a00 */
[----:B0-----:R-:W4:Y:S04]  /*4c6a0*/  LDL.LU R20, [R1+0xe90] ;  /* 0x000e900001147983 */ /* 0x001f280000300800 */
[----:B------:R-:W4:Y:S04]  /*4c6b0*/  LDL.LU R21, [R1+0xe8c] ;  /* 0x000e8c0001157983 */ /* 0x000f280000300800 */
[----:B------:R-:W-:Y:S04]  /*4c6c0*/  STL.64 [R1+0x780], R12 ;  /* 0x0007800c01007387 */ /* 0x000fe80000100a00 */
[----:B------:R0:W-:Y:S04]  /*4c6d0*/  STL [R1+0x788], R14 ;  /* 0x0007880e01007387 */ /* 0x0001e80000100800 */
[----:B0-----:R-:W2:Y:S04]  /*4c6e0*/  LDL.LU.64 R14, [R1+0x67b0] ;  /* 0x0067b000010e7983 */ /* 0x001ea80000300a00 */
[----:B------:R-:W2:Y:S04]  /*4c6f0*/  LDL.LU.64 R12, [R1+0x67a8] ;  /* 0x0067a800010c7983 */ /* 0x000ea80000300a00 */
[----:B------:R-:W-:Y:S01]  /*4c700*/  STL [R1+0x60e8], R0 ;  /* 0x0060e80001007387 */ /* 0x000fe20000100800 */
[----:B--2---:R-:W-:-:S15]  /*4c710*/  HMMA.16816.F32 R12, R4, R16, R12 ;  /* 0x00000010040c723c */ /* 0x004fde000000180c */
[----:B------:R-:W-:-:S08]  /*4c720*/  NOP ;  /* 0x0000000000007918 */ /* 0x000fd00000000000 */
[----:B------:R-:W-:Y:S04]  /*4c730*/  STL.64 [R1+0x790], R12 ;  /* 0x0007900c01007387 */ /* 0x000fe80000100a00 */
[----:B------:R0:W-:Y:S04]  /*4c740*/  STL.64 [R1+0x798], R14 ;  /* 0x0007980e01007387 */ /* 0x0001e80000100a00 */
[----:B0-----:R-:W2:Y:S04]  /*4c750*/  LDL.LU.64 R14, [R1+0x67a0] ;  /* 0x0067a000010e7983 */ /* 0x001ea80000300a00 */
[----:B------:R-:W3:Y:S04]  /*4c760*/  LDL.LU.64 R12, [R1+0x6798] ;  /* 0x00679800010c7983 */ /* 0x000ee80000300a00 */
[----:B------:R0:W-:Y:S04]  /*4c770*/  STL.64 [R1+0x66c8], R18 ;  /* 0x0066c81201007387 */ /* 0x0001e80000100a00 */
[----:B0-----:R-:W4:Y:S04]  /*4c780*/  LDL R18, [R1+0x18] ;  /* 0x0000180001127983 */ /* 0x001f280000100800 */
[----:B------:R-:W4:Y:S04]  /*4c790*/  LDL R19, [R1+0x1c] ;  /* 0x00001c0001137983 */ /* 0x000f280000100800 */
[----:B------:R-:W-:Y:S01]  /*4c7a0*/  STL.64 [R1+0x66c0], R16 ;  /* 0x0066c01001007387 */ /* 0x000fe20000100a00 */
        /* <DEDUP_REMOVED lines=31> */
[----:B------:R-:W4:Y:S04]  /*4c9a0*/  LDL.LU.64 R10, [R1+0x828] ;  /* 0x00082800010a7983 */ /* 0x000f280000300a00 */
[----:B------:R0:W-:Y:S04]  /*4c9b0*/  STL [R1+0x6684], R2 ;  /* 0x0066840201007387 */ /* 0x0001e80000100800 */
[----:B------:R1:W-:Y:S01]  /*4c9c0*/  STL [R1+0x6680], R3 ;  /* 0x0066800301007387 */ /* 0x0003e20000100800 */
[C---:B----4-:R-:W-:Y:S06]  /*4c9d0*/  HMMA.16816.F32 R8, R4.reuse, R2, R8 ;  /* 0x000000020408723c */ /* 0x050fec0000001808 */
[----:B------:R-:W-:-:S15]  /*4c9e0*/  HMMA.16816.F32 R4, R4, R18, R12 ;  /* 0x000000120404723c */ /* 0x000fde000000180c */
[----:B------:R-:W-:-:S02]  /*4c9f0*/  NOP ;  /* 0x0000000000007918 */ /* 0x000fc40000000000 */
[----:B------:R-:W-:Y:S04]  /*4ca00*/  STL.64 [R1+0x8f0], R8 ;  /* 0x0008f00801007387 */ /* 0x000fe80000100a00 */
[----:B------:R-:W-:Y:S04]  /*4ca10*/  STL.64 [R1+0x8f8], R10 ;  /* 0x0008f80a01007387 */ /* 0x000fe80000100a00 */
[----:B0-----:R-:W4:Y:S04]  /*4ca20*/  LDL.LU R2, [R1] ;  /* 0x0000000001027983 */ /* 0x001f280000300800 */
[----:B------:R-:W-:Y:S04]  /*4ca30*/  STL.64 [R1+0x8e0], R4 ;  /* 0x0008e00401007387 */ /* 0x000fe80000100a00 */
[----:B------:R3:W-:Y:S04]  /*4ca40*/  STL.64 [R1+0x8e8], R6 ;  /* 0x0008e80601007387 */ /* 0x0007e80000100a00 */
[----:B-1----:R-:W4:Y:S01]  /*4ca50*/  LDL.LU R3, [R1+0x4] ;  /* 0x0000040001037983 */ /* 0x002f220000300800 */
[----:B---3--:R-:W-:-:S02]  /*4ca60*/  IMAD R6, R25, 0x100, R24 ;  /* 0x0000010019067824 */ /* 0x008fc400078e0218 */
[----:B--2---:R-:W-:Y:S01]  /*4ca70*/  IMAD R7, R27, 0x100, R26 ;  /* 0x000001001b077824 */ /* 0x004fe200078e021a */
[----:B------:R-:W2:Y:S04]  /*4ca80*/  LDL.LU.64 R24, [R1+0x770] ;  /* 0x0007700001187983 */ /* 0x000ea80000300a00 */
[----:B------:R-:W3:Y:S04]  /*4ca90*/  LDL.LU.64 R26, [R1+0x778] ;  /* 0x00077800011a7983 */ /* 0x000ee80000300a00 */
[----:B---3--:R-:W-:Y:S04]  /*4caa0*/  STL.64 [R1+0x6718], R26 ;  /* 0x0067181a01007387 */ /* 0x008fe80000100a00 */
[----:B--2---:R0:W-:Y:S04]  /*4cab0*/  STL.64 [R1+0x6710], R24 ;  /* 0x0067101801007387 */ /* 0x0041e80000100a00 */
[----:B0-----:R-:W2:Y:S04]  /*4cac0*/  LDL.LU.64 R24, [R1+0x7a0] ;  /* 0x0007a00001187983 */ /* 0x001ea80000300a00 */
[----:B------:R-:W3:Y:S04]  /*4cad0*/  LDL.LU.64 R26, [R1+0x7a8] ;  /* 0x0007a800011a7983 */ /* 0x000ee80000300a00 */
[----:B---3--:R0:W-:Y:S04]  /*4cae0*/  STL.64 [R1+0x6728], R26 ;  /* 0x0067281a01007387 */ /* 0x0081e80000100a00 */
[----:B0-----:R-:W3:Y:S04]  /*4caf0*/  LDL.LU R26, [R1+0x8] ;  /* 0x00000800011a7983 */ /* 0x001ee80000300800 */
[----:B------:R-:W3:Y:S01]  /*4cb00*/  LDL.LU R27, [R1+0xc] ;  /* 0x00000c00011b7983 */ /* 0x000ee20000300800 */
[----:B------:R-:W-:-:S03]  /*4cb10*/  IMAD R4, R21, 0x100, R20 ;  /* 0x0000010015047824 */ /* 0x000fc600078e0214 */
[----:B--2---:R0:W-:Y:S01]  /*4cb20*/  STL.64 [R1+0x6720], R24 ;  /* 0x0067201801007387 */ /* 0x0041e20000100a00 */
[----:B------:R-:W-:-:S03]  /*4cb30*/  IMAD R5, R23, 0x100, R22 ;  /* 0x0000010017057824 */ /* 0x000fc600078e0216 */
[----:B0-----:R-:W2:Y:S04]  /*4cb40*/  LDL.LU R24, [R1+0x10] ;  /* 0x0000100001187983 */ /* 0x001ea80000300800 */
[----:B------:R-:W2:Y:S04]  /*4cb50*/  LDL.LU R25, [R1+0x14] ;  /* 0x0000140001197983 */ /* 0x000ea80000300800 */
        /* <DEDUP_REMOVED lines=11> */
[----:B------:R-:W-:-:S02]  /*4cc10*/  F2FP.F16.E4M3.UNPACK_B R4, R4 ;  /* 0x00000004ff04723e */ /* 0x000fc400020006ff */
[----:B------:R-:W-:Y:S01]  /*4cc20*/  F2FP.F16.E4M3.UNPACK_B R5, R5 ;  /* 0x00000005ff05723e */ /* 0x000fe200020006ff */
[----:B----4-:R-:W-:Y:S04]  /*4cc30*/  STL.64 [R1+0x6750], R22 ;  /* 0x0067501601007387 */ /* 0x010fe80000100a00 */
[----:B---3--:R0:W-:Y:S04]  /*4cc40*/  STL.64 [R1+0x6748], R20 ;  /* 0x0067481401007387 */ /* 0x0081e80000100a00 */
[----:B0-----:R-:W2:Y:S04]  /*4cc50*/  LDL.LU.64 R20, [R1+0x800] ;  /* 0x0008000001147983 */ /* 0x001ea80000300a00 */
[----:B------:R-:W2:Y:S04]  /*4cc60*/  LDL.LU.64 R22, [R1+0x808] ;  /* 0x0008080001167983 */ /* 0x000ea80000300a00 */
[----:B------:R-:W3:Y:S04]  /*4cc70*/  LDL.LU.64 R16, [R1+0x710] ;  /* 0x0007100001107983 */ /* 0x000ee80000300a00 */
[----:B------:R-:W4:Y:S01]  /*4cc80*/  LDL.LU.64 R18, [R1+0x718] ;  /* 0x0007180001127983 */ /* 0x000f220000300a00 */
[----:B------:R-:W-:-:S02]  /*4cc90*/  F2FP.F16.E4M3.UNPACK_B R6, R6 ;  /* 0x00000006ff06723e */ /* 0x000fc400020006ff */
[----:B------:R-:W-:-:S07]  /*4cca0*/  F2FP.F16.E4M3.UNPACK_B R7, R7 ;  /* 0x00000007ff07723e */ /* 0x000fce00020006ff */
[C---:B--2---:R-:W-:Y:S01]  /*4ccb0*/  HMMA.16816.F32 R24, R4.reuse, R24, R20 ;  /* 0x000000180418723c */ /* 0x044fe20000001814 */
[----:B----4-:R-:W-:Y:S04]  /*4ccc0*/  STL.64 [R1+0x66d8], R18 ;  /* 0x0066d81201007387 */ /* 0x010fe80000100a00 */
[----:B---3--:R0:W-:Y:S04]  /*4ccd0*/  STL.64 [R1+0x66d0], R16 ;  /* 0x0066d01001007387 */ /* 0x0081e80000100a00 */
[----:B0-----:R-:W2:Y:S04]  /*4cce0*/  LDL.LU.64 R16, [R1+0x720] ;  /* 0x0007200001107983 */ /* 0x001ea80000300a00 */
[----:B------:R-:W2:Y:S04]  /*4ccf0*/  LDL.LU.64 R18, [R1+0x728] ;  /* 0x0007280001127983 */ /* 0x000ea80000300a00 */
[----:B------:R-:W3:Y:S04]  /*4cd00*/  LDL.LU.64 R8, [R1+0x700] ;  /* 0x0007000001087983 */ /* 0x000ee80000300a00 */
[----:B------:R-:W3:Y:S04]  /*4cd10*/  LDL.LU.64 R10, [R1+0x708] ;  /* 0x00070800010a7983 */ /* 0x000ee80000300a00 */
[----:B------:R-:W4:Y:S04]  /*4cd20*/  LDL.LU.64 R12, [R1+0x6f0] ;  /* 0x0006f000010c7983 */ /* 0x000f280000300a00 */
[----:B------:R-:W4:Y:S04]  /*4cd30*/  LDL.LU.64 R14, [R1+0x6f8] ;  /* 0x0006f800010e7983 */ /* 0x000f280000300a00 */
[----:B------:R-:W2:Y:S04]  /*4cd40*/  LDL.LU.64 R22, [R1+0x6750] ;  /* 0x0067500001167983 */ /* 0x000ea80000300a00 */
[----:B------:R-:W2:Y:S04]  /*4cd50*/  LDL.LU.64 R20, [R1+0x6748] ;  /* 0x0067480001147983 */ /* 0x000ea80000300a00 */
        /* <DEDUP_REMOVED lines=23> */
[----:B--2---:R-:W-:-:S15]  /*4ced0*/  HMMA.16816.F32 R20, R4, R26, R20 ;  /* 0x0000001a0414723c */ /* 0x004fde0000001814 */
[----:B------:R-:W-:-:S08]  /*4cee0*/  NOP ;  /* 0x0000000000007918 */ /* 0x000fd00000000000 */
[----:B------:R-:W-:Y:S04]  /*4cef0*/  STL.64 [R1+0x890], R20 ;  /* 0x0008901401007387 */ /* 0x000fe80000100a00 */
[----:B------:R0:W-:Y:S04]  /*4cf00*/  STL.64 [R1+0x898], R22 ;  /* 0x0008981601007387 */ /* 0x0001e80000100a00 */
[----:B0-----:R-:W3:Y:S04]  /*4cf10*/  LDL.LU.64 R22, [R1+0x66f8] ;  /* 0x0066f80001167983 */ /* 0x001ee80000300a00 */
[----:B------:R-:W3:Y:S02]  /*4cf20*/  LDL.LU.64 R20, [R1+0x66f0] ;  /* 0x0066f00001147983 */ /* 0x000ee40000300a00 */
[----:B---3--:R-:W-:Y:S02]  /*4cf30*/  HMMA.16816.F32 R24, R4, R24, R20 ;  /* 0x000000180418723c */ /* 0x008fe40000001814 */
[----:B------:R-:W2:Y:S04]  /*4cf40*/  LDL.LU.64 R22, [R1+0x66e8] ;  /* 0x0066e80001167983 */ /* 0x000ea80000300a00 */
[----:B------:R-:W3:-:S15]  /*4cf50*/  LDL.LU.64 R20, [R1+0x66e0] ;  /* 0x0066e00001147983 */ /* 0x000ede0000300a00 */
[----:B------:R-:W-:-:S02]  /*4cf60*/  NOP ;  /* 0x0000000000007918 */ /* 0x000fc40000000000 */
[----:B------:R0:W-:Y:S04]  /*4cf70*/  STL.64 [R1+0x880], R24 ;  /* 0x0008801801007387 */ /* 0x0001e80000100a00 */
[----:B------:R1:W-:Y:S04]  /*4cf80*/  STL.64 [R1+0x888], R26 ;  /* 0x0008881a01007387 */ /* 0x0003e80000100a00 */
[----:B0-----:R-:W4:Y:S04]  /*4cf90*/  LDL.LU.64 R24, [R1+0x6b0] ;  /* 0x0006b00001187983 */ /* 0x001f280000300a00 */
[----:B-1----:R-:W4:Y:S01]  /*4cfa0*/  LDL.LU.64 R26, [R1+0x6b8] ;  /* 0x0006b800011a7983 */ /* 0x002f220000300a00 */
        /* <DEDUP_REMOVED lines=8> */
[----:B------:R-:W4:-:S15]  /*4d030*/  LDL.LU.64 R16, [R1+0x66c0] ;  /* 0x0066c00001107983 */ /* 0x000f1e0000300a00 */
[----:B------:R-:W-:-:S02]  /*4d040*/  NOP ;  /* 0x0000000000007918 */ /* 0x000fc40000000000 */
[----:B------:R0:W-:Y:S04]  /*4d050*/  STL.64 [R1+0x860], R20 ;  /* 0x0008601401007387 */ /* 0x0001e80000100a00 */
[----:B------:R1:W-:Y:S04]  /*4d060*/  STL.64 [R1+0x868], R22 ;  /* 0x0008681601007387 */ /* 0x0003e80000100a00 */
[----:B0-----:R-:W3:Y:S04]  /*4d070*/  LDL.LU.64 R20, [R1+0x6c0] ;  /* 0x0006c00001147983 */ /* 0x001ee80000300a00 */
[----:B-1----:R-:W3:Y:S01]  /*4d080*/  LDL.LU.64 R22, [R1+0x6c8] ;  /* 0x0006c80001167983 */ /* 0x002ee20000300a00 */
[C---:B--2---:R-:W-:Y:S06]  /*4d090*/  HMMA.16816.F32 R8, R4.reuse, R18, R8 ;  /* 0x000000120408723c */ /* 0x044fec0000001808 */
[----:B----4-:R-:W-:-:S15]  /*4d0a0*/  HMMA.16816.F32 R16, R4, R16, R12 ;  /* 0x000000100410723c */ /* 0x010fde000000180c */
[----:B------:R-:W-:-:S02]  /*4d0b0*/  NOP ;  /* 0x0000000000007918 */ /* 0x000fc40000000000 */
[----:B------:R-:W-:Y:S04]  /*4d0c0*/  STL.64 [R1+0x850], R8 ;  /* 0x0008500801007387 */ /* 0x000fe80000100a00 */
[----:B------:R0:W-:Y:S04]  /*4d0d0*/  STL.64 [R1+0x858], R10 ;  /* 0x0008580a01007387 */ /* 0x0001e80000100a00 */
[----:B0-----:R-:W2:Y:S04]  /*4d0e0*/  LDL.LU.64 R10, [R1+0x66b8] ;  /* 0x0066b800010a7983 */ /* 0x001ea80000300a00 */
[----:B------:R-:W4:Y:S04]  /*4d0f0*/  LDL.LU.64 R8, [R1+0x66b0] ;  /* 0x0066b00001087983 */ /* 0x000f280000300a00 */
[----:B------:R-:W2:Y:S04]  /*4d100*/  LDL.LU.64 R14, [R1+0x66a8] ;  /* 0x0066a800010e7983 */ /* 0x000ea80000300a00 */
[----:B------:R-:W3:Y:S04]  /*4d110*/  LDL.LU.64 R12, [R1+0x66a0] ;  /* 0x0066a000010c7983 */ /* 0x000ee80000300a00 */
[----:B------:R0:W-:Y:S04]  /*4d120*/  STL.64 [R1+0x840], R16 ;  /* 0x0008401001007387 */ /* 0x0001e80000100a00 */
[----:B------:R1:W-:Y:S04]  /*4d130*/  STL.64 [R1+0x848], R18 ;  /* 0x0008481201007387 */ /* 0x0003e80000100a00 */
[----:B0-----:R-:W2:Y:S04]  /*4d140*/  LDL.LU.64 R16, [R1+0x6e0] ;  /* 0x0006e00001107983 */ /* 0x001ea80000300a00 */
[----:B-1----:R-:W2:Y:S01]  /*4d150*/  LDL.LU.64 R18, [R1+0x6e8] ;  /* 0x0006e80001127983 */ /* 0x002ea20000300a00 */
[C---:B---3--:R-:W-:Y:S06]  /*4d160*/  HMMA.16816.F32 R20, R4.reuse, R12, R20 ;  /* 0x0000000c0414723c */ /* 0x048fec0000001814 */
[----:B--2---:R-:W-:-:S15]  /*4d170*/  HMMA.16816.F32 R16, R4, R14, R16 ;  /* 0x0000000e0410723c */ /* 0x004fde0000001810 */
[----:B------:R-:W-:-:S08]  /*4d180*/  NOP ;  /* 0x0000000000007918 */ /* 0x000fd00000000000 */
[----:B------:R0:W-:Y:S04]  /*4d190*/  STL.64 [R1+0x830], R16 ;  /* 0x0008301001007387 */ /* 0x0001e80000100a00 */
[----:B------:R-:W-:Y:S04]  /*4d1a0*/  STL.64 [R1+0x838], R18 ;  /* 0x0008381201007387 */ /* 0x000fe80000100a00 */
[----:B0-----:R-:W2:Y:S04]  /*4d1b0*/  LDL.LU R16, [R1+0xeac] ;  /* 0x000eac0001107983 */ /* 0x001ea80000300800 */
[----:B------:R-:W-:Y:S04]  /*4d1c0*/  STL.64 [R1+0x820], R20 ;  /* 0x0008201401007387 */ /* 0x000fe80000100a00 */
[----:B------:R-:W-:Y:S04]  /*4d1d0*/  STL.64 [R1+0x828], R22 ;  /* 0x0008281601007387 */ /* 0x000fe80000100a00 */
[----:B------:R-:W3:Y:S01]  /*4d1e0*/  LDL.LU R17, [R1+0xeb4] ;  /* 0x000eb40001117983 */ /* 0x000ee20000300800 */
[----:B------:R-:W-:-:S15]  /*4d1f0*/  HMMA.16816.F32 R12, R4, R10, R24 ;  /* 0x0000000a040c723c */ /* 0x000fde0000001818 */
[----:B------:R-:W-:-:S08]  /*4d200*/  NOP ;  /* 0x0000000000007918 */ /* 0x000fd00000000000 */
[----:B------:R-:W-:Y:S04]  /*4d210*/  STL.64 [R1+0x810], R12 ;  /* 0x0008100c01007387 */ /* 0x000fe80000100a00 */
[----:B------:R-:W-:Y:S04]  /*4d220*/  STL.64 [R1+0x818], R14 ;  /* 0x0008180e01007387 */ /* 0x000fe80000100a00 */
[----:B---3--:R0:W-:Y:S04]  /*4d230*/  STL [R1+0x668c], R17 ;  /* 0x00668c1101007387 */ /* 0x0081e80000100800 */
[----:B0-----:R-:W2:Y:S04]  /*4d240*/  LDL.LU R17, [R1+0xeb0] ;  /* 0x000eb00001117983 */ /* 0x001ea80000300800 */
[----:B------:R-:W3:Y:S04]  /*4d250*/  LDL.LU R2, [R1+0xec0] ;  /* 0x000ec00001027983 */ /* 0x000ee80000300800 */
[----:B---3--:R0:W-:Y:S04]  /*4d260*/  STL [R1+0x6688], R2 ;  /* 0x0066880201007387 */ /* 0x0081e80000100800 */
[----:B0-----:R-:W3:Y:S04]  /*4d270*/  LDL.LU R2, [R1+0xeb8] ;  /* 0x000eb80001027983 */ /* 0x001ee80000300800 */
[----:B------:R-:W4:Y:S04]  /*4d280*/  LDL.LU R18, [R1+0xebc] ;  /* 0x000ebc0001127983 */ /* 0x000f280000300800 */
[----:B------:R-:W3:Y:S04]  /*4d290*/  LDL.LU R3, [R1+0xec8] ;  /* 0x000ec80001037983 */ /* 0x000ee80000300800 */
[----:B------:R-:W4:Y:S04]  /*4d2a0*/  LDL.LU R19, [R1+0xec4] ;  /* 0x000ec40001137983 */ /* 0x000f280000300800 */
[----:B----4-:R-:W-:Y:S04]  /*4d2b0*/  STL.64 [R1+0x6698], R18 ;  /* 0x0066981201007387 */ /* 0x010fe80000100a00 */
[----:B--2---:R0:W-:Y:S04]  /*4d2c0*/  STL.64 [R1+0x6690], R16 ;  /* 0x0066901001007387 */ /* 0x0041e80000100a00 */
[----:B0-----:R-:W2:Y:S04]  /*4d2d0*/  LDL.LU.64 R16, [R1+0x6a0] ;  /* 0x0006a00001107983 */ /* 0x001ea80000300a00 */
[----:B------:R-:W2:Y:S04]  /*4d2e0*/  LDL.LU.64 R18, [R1+0x6a8] ;  /* 0x0006a80001127983 */ /* 0x000ea80000300a00 */
[----:B------:R-:W4:Y:S04]  /*4d2f0*/  LDL.LU R13, [R1+0xaf0] ;  /* 0x000af000010d7983 */ /* 0x000f280000300800 */
[----:B------:R-:W3:Y:S04]  /*4d300*/  LDL.LU R14, [R1+0xaf4] ;  /* 0x000af400010e7983 */ /* 0x000ee80000300800 */
[----:B------:R-:W3:Y:S04]  /*4d310*/  LDL.LU R15, [R1+0xb00] ;  /* 0x000b0000010f7983 */ /* 0x000ee80000300800 */
[----:B---3--:R-:W-:Y:S04]  /*4d320*/  STL.64 [R1+0x6658], R14 ;  /* 0x0066580e01007387 */ /* 0x008fe80000100a00 */
[----:B----4-:R0:W-:Y:S04]  /*4d330*/  STL [R1+0x6650], R13 ;  /* 0x0066500d01007387 */ /* 0x0101e80000100800 */
[----:B------:R-:W3:Y:S04]  /*4d340*/  LDL.LU R12, [R1+0x30] ;  /* 0x00003000010c7983 */ /* 0x000ee80000300800 */
[----:B0-----:R-:W3:Y:S04]  /*4d350*/  LDL.LU R13, [R1+0x34] ;  /* 0x00003400010d7983 */ /* 0x001ee80000300800 */
[----:B------:R-:W4:Y:S04]  /*4d360*/  LDL.LU R14, [R1+0x38] ;  /* 0x00003800010e7983 */ /* 0x000f280000300800 */
[----:B------:R-:W4:Y:S01]  /*4d370*/  LDL.LU R15, [R1+0x3c] ;  /* 0x00003c00010f7983 */ /* 0x000f220000300800 */
[----:B--2---:R-:W-:Y:S03]  /*4d380*/  HMMA.16816.F32 R16, R4, R8, R16 ;  /* 0x000000080410723c */ /* 0x004fe60000001810 */
[----:B----4-:R-:W-:Y:S04]  /*4d390*/  STL.64 [R1+0x6668], R14 ;  /* 0x0066680e01007387 */ /* 0x010fe80000100a00 */
[----:B---3--:R-:W-:Y:S04]  /*4d3a0*/  STL.64 [R1+0x6660], R12 ;  /* 0x0066600c01007387 */ /* 0x008fe80000100a00 */
[----:B------:R-:W2:Y:S04]  /*4d3b0*/  LDL.LU R10, [R1+0xae0] ;  /* 0x000ae000010a7983 */ /* 0x000ea80000300800 */
[----:B------:R-:W3:Y:S04]  /*4d3c0*/  LDL.LU R11, [R1+0xae4] ;  /* 0x000ae400010b7983 */ /* 0x000ee80000300800 */
[----:B------:R-:W4:Y:S04]  /*4d3d0*/  LDL.LU R28, [R1+0xb04] ;  /* 0x000b0400011c7983 */ /* 0x000f280000300800 */
[----:B------:R-:W2:Y:S04]  /*4d3e0*/  LDL.LU R20, [R1+0x50] ;  /* 0x0000500001147983 */ /* 0x000ea80000300800 */
[----:B------:R-:W2:Y:S04]  /*4d3f0*/  LDL.LU R21, [R1+0x54] ;  /* 0x0000540001157983 */ /* 0x000ea80000300800 */
[----:B------:R-:W3:Y:S04]  /*4d400*/  LDL.LU R22, [R1+0x58] ;  /* 0x0000580001167983 */ /* 0x000ee80000300800 */
[----:B------:R-:W3:Y:S04]  /*4d410*/  LDL.LU R23, [R1+0x5c] ;  /* 0x00005c0001177983 */ /* 0x000ee80000300800 */
[----:B---3--:R-:W-:Y:S04]  /*4d420*/  STL.64 [R1+0x6678], R22 ;  /* 0x0066781601007387 */ /* 0x008fe80000100a00 */
[----:B--2---:R0:W-:Y:S04]  /*4d430*/  STL.64 [R1+0x6670], R20 ;  /* 0x0066701401007387 */ /* 0x0041e80000100a00 */
[----:B0-----:R-:W2:Y:S04]  /*4d440*/  LDL.LU.64 R20, [R1+0x690] ;  /* 0x0006900001147983 */ /* 0x001ea80000300a00 */
[----:B------:R-:W2:Y:S04]  /*4d450*/  LDL.LU.64 R22, [R1+0x698] ;  /* 0x0006980001167983 */ /* 0x000ea80000300a00 */
[----:B------:R-:W3:Y:S04]  /*4d460*/  LDL.LU.64 R12, [R1+0x680] ;  /* 0x00068000010c7983 */ /* 0x000ee80000300a00 */
[----:B------:R-:W3:Y:S04]  /*4d470*/  LDL.LU.64 R14, [R1+0x688] ;  /* 0x00068800010e7983 */ /* 0x000ee80000300a00 */
[----:B------:R-:W4:Y:S04]  /*4d480*/  LDL.LU R29, [R1+0xb10] ;  /* 0x000b1000011d7983 */ /* 0x000f280000300800 */
[----:B------:R-:W4:Y:S04]  /*4d490*/  LDL.LU R0, [R1+0xb14] ;  /* 0x000b140001007983 */ /* 0x000f280000300800 */
[----:B------:R-:W4:Y:S04]  /*4d4a0*/  LDL.LU R24, [R1+0x60] ;  /* 0x0000600001187983 */ /* 0x000f280000300800 */
[----:B------:R-:W4:Y:S04]  /*4d4b0*/  LDL.LU R25, [R1+0x64] ;  /* 0x0000640001197983 */ /* 0x000f280000300800 */
[----:B------:R-:W4:Y:S04]  /*4d4c0*/  LDL.LU R26, [R1+0x68] ;  /* 0x00006800011a7983 */ /* 0x000f280000300800 */
[----:B------:R-:W4:Y:S04]  /*4d4d0*/  LDL.LU R27, [R1+0x6c] ;  /* 0x00006c00011b7983 */ /* 0x000f280000300800 */
[----:B------:R-:W-:Y:S04]  /*4d4e0*/  STL.64 [R1+0x800], R16 ;  /* 0x0008001001007387 */ /* 0x000fe80000100a00 */
[----:B------:R0:W-:Y:S04]  /*4d4f0*/  STL.64 [R1+0x808], R18 ;  /* 0x0008081201007387 */ /* 0x0001e80000100a00 */
[----:B0-----:R-:W2:Y:S04]  /*4d500*/  LDL.LU.64 R18, [R1+0x6698] ;  /* 0x0066980001127983 */ /* 0x001ea80000300a00 */
[----:B------:R-:W3:Y:S04]  /*4d510*/  LDL.LU.64 R16, [R1+0x6690] ;  /* 0x0066900001107983 */ /* 0x000ee80000300a00 */
[----:B------:R-:W4:Y:S04]  /*4d520*/  LDL.LU R8, [R1+0xad0] ;  /* 0x000ad00001087983 */ /* 0x000f280000300800 */
[----:B------:R-:W4:Y:S01]  /*4d530*/  LDL.LU R9, [R1+0xad4] ;  /* 0x000ad40001097983 */ /* 0x000f220000300800 */
[----:B---3--:R-:W-:-:S03]  /*4d540*/  IMAD R16, R16, 0x100, R17 ;  /* 0x0000010010107824 */ /* 0x008fc600078e0211 */
[----:B------:R-:W3:Y:S02]  /*4d550*/  LDL.LU R17, [R1+0x668c] ;  /* 0x00668c0001117983 */ /* 0x000ee40000300800 */
[----:B---3--:R-:W-:Y:S02]  /*4d560*/  IMAD R17, R17, 0x100, R2 ;  /* 0x0000010011117824 */ /* 0x008fe400078e0202 */
[----:B------:R-:W3:Y:S01]  /*4d570*/  LDL.LU R2, [R1+0x6688] ;  /* 0x0066880001027983 */ /* 0x000ee20000300800 */
[----:B--2---:R-:W-:Y:S02]  /*4d580*/  IMAD R19, R19, 0x100, R3 ;  /* 0x0000010013137824 */ /* 0x004fe400078e0203 */
[----:B---3--:R-:W-:Y:S02]  /*4d590*/  IMAD R18, R18, 0x100, R2 ;  /* 0x0000010012127824 */ /* 0x008fe400078e0202 */
[----:B------:R-:W2:Y:S04]  /*4d5a0*/  LDL.LU R2, [R1+0x6684] ;  /* 0x0066840001027983 */ /* 0x000ea80000300800 */
[----:B------:R-:W2:Y:S02]  /*4d5b0*/  LDL.LU R3, [R1+0x6680] ;  /* 0x0066800001037983 */ /* 0x000ea40000300800 */
[----:B--2---:R-:W-:-:S15]  /*4d5c0*/  HMMA.16816.F32 R20, R4, R2, R20 ;  /* 0x000000020414723c */ /* 0x004fde0000001814 */
[----:B------:R-:W-:-:S08]  /*4d5d0*/  NOP ;  /* 0x0000000000007918 */ /* 0x000fd00000000000 */
[----:B------:R-:W-:Y:S04]  /*4d5e0*/  STL.64 [R1+0x7f0], R20 ;  /* 0x0007f01401007387 */ /* 0x000fe80000100a00 */
[----:B------:R0:W-:Y:S04]  /*4d5f0*/  STL.64 [R1+0x7f8], R22 ;  /* 0x0007f81601007387 */ /* 0x0001e80000100a00 */
[----:B0-----:R-:W2:Y:S04]  /*4d600*/  LDL.LU.64 R22, [R1+0x6678] ;  /* 0x0066780001167983 */ /* 0x001ea80000300a00 */
[----:B------:R-:W2:Y:S04]  /*4d610*/  LDL.LU.64 R20, [R1+0x6670] ;  /* 0x0066700001147983 */ /* 0x000ea80000300a00 */
[----:B------:R-:W3:Y:S04]  /*4d620*/  LDL.LU R2, [R1+0x18] ;  /* 0x0000180001027983 */ /* 0x000ee80000300800 */
[----:B------:R-:W3:Y:S01]  /*4d630*/  LDL.LU R3, [R1+0x1c] ;  /* 0x00001c0001037983 */ /* 0x000ee20000300800 */
[----:B------:R-:W-:-:S02]  /*4d640*/  F2FP.F16.E4M3.UNPACK_B R16, R16 ;  /* 0x00000010ff10723e */ /* 0x000fc400020006ff */
[----:B------:R-:W-:Y:S02]  /*4d650*/  F2FP.F16.E4M3.UNPACK_B R17, R17 ;  /* 0x00000011ff11723e */ /* 0x000fe400020006ff */
[----:B------:R-:W-:Y:S01]  /*4d660*/  F2FP.F16.E4M3.UNPACK_B R18, R18 ;  /* 0x00000012ff12723e */ /* 0x000fe200020006ff */
[----:B---3--:R-:W-:Y:S01]  /*4d670*/  HMMA.16816.F32 R4, R4, R2, R12 ;  /* 0x000000020404723c */ /* 0x008fe2000000180c */
[----:B------:R-:W3:Y:S04]  /*4d680*/  LDL.LU.64 R14, [R1+0x6668] ;  /* 0x00666800010e7983 */ /* 0x000ee80000300a00 */
[----:B------:R-:W3:Y:S01]  /*4d690*/  LDL.LU.64 R12, [R1+0x6660] ;  /* 0x00666000010c7983 */ /* 0x000ee20000300a00 */
[----:B------:R-:W-:Y:S02]  /*4d6a0*/  F2FP.F16.E4M3.UNPACK_B R19, R19 ;  /* 0x00000013ff13723e */ /* 0x000fe400020006ff */
[----:B----4-:R-:W-:-:S02]  /*4d6b0*/  F2FP.F16.E4M3.UNPACK_B R8, R8.H1 ;  /* 0x00000008ff08723e */ /* 0x010fc400030006ff */
[----:B------:R-:W-:-:S13]  /*4d6c0*/  F2FP.F16.E4M3.UNPACK_B R9, R9.H1 ;  /* 0x00000009ff09723e */ /* 0x000fda00030006ff */
[----:B------:R0:W-:Y:S04]  /*4d6d0*/  STL.64 [R1+0x910], R4 ;  /* 0x0009100401007387 */ /* 0x0001e80000100a00 */
[----:B------:R1:W-:Y:S04]  /*4d6e0*/  STL.64 [R1+0x918], R6 ;  /* 0x0009180601007387 */ /* 0x0003e80000100a00 */
[----:B0-----:R-:W4:Y:S04]  /*4d6f0*/  LDL.LU R4, [R1+0x40] ;  /* 0x0000400001047983 */ /* 0x001f280000300800 */
[----:B------:R-:W-:Y:S04]  /*4d700*/  STL [R1+0x28], R8 ;  /* 0x0000280801007387 */ /* 0x000fe80000100800 */
[----:B------:R-:W4:Y:S04]  /*4d710*/  LDL.LU R5, [R1+0x44] ;  /* 0x0000440001057983 */ /* 0x000f280000300800 */
[----:B------:R-:W-:Y:S04]  /*4d720*/  STL [R1+0x2c], R9 ;  /* 0x00002c0901007387 */ /* 0x000fe80000100800 */
[----:B-1----:R-:W4:Y:S04]  /*4d730*/  LDL.LU R6, [R1+0x48] ;  /* 0x0000480001067983 */ /* 0x002f280000300800 */
[----:B------:R-:W4:Y:S01]  /*4d740*/  LDL.LU R7, [R1+0x4c] ;  /* 0x00004c0001077983 */ /* 0x000f220000300800 */
[----:B---3--:R-:W-:-:S15]  /*4d750*/  HMMA.16816.F32 R12, R16, R8, R12 ;  /* 0x00000008100c723c */ /* 0x008fde000000180c */
[----:B------:R-:W-:-:S08]  /*4d760*/  NOP ;  /* 0x0000000000007918 */ /* 0x000fd00000000000 */
[----:B------:R-:W-:Y:S04]  /*4d770*/  STL.64 [R1+0x930], R12 ;  /* 0x0009300c01007387 */ /* 0x000fe80000100a00 */
[----:B------:R0:W-:Y:S04]  /*4d780*/  STL.64 [R1+0x938], R14 ;  /* 0x0009380e01007387 */ /* 0x0001e80000100a00 */
[----:B0-----:R-:W3:Y:S04]  /*4d790*/  LDL.LU.64 R14, [R1+0x6658] ;  /* 0x00665800010e7983 */ /* 0x001ee80000300a00 */
[----:B------:R-:W2:Y:S01]  /*4d7a0*/  LDL.LU R13, [R1+0x6650] ;  /* 0x00665000010d7983 */ /* 0x000ea20000300800 */
[----:B------:R-:W-:-:S02]  /*4d7b0*/  F2FP.F16.E4M3.UNPACK_B R10, R10.H1 ;  /* 0x0000000aff0a723e */ /* 0x000fc400030006ff */
[----:B------:R-:W-:-:S07]  /*4d7c0*/  F2FP.F16.E4M3.UNPACK_B R11, R11.H1 ;  /* 0x0000000bff0b723e */ /* 0x000fce00030006ff */
[----:B----4-:R-:W-:Y:S06]  /*4d7d0*/  HMMA.16816.F32 R4, R16, R10, R4 ;  /* 0x0000000a1004723c */ /* 0x010fec0000001804 */
[----:B------:R-:W-:Y:S04]  /*4d7e0*/  STL [R1+0x18], R10 ;  /* 0x0000180a01007387 */ /* 0x000fe80000100800 */
[----:B------:R-:W-:Y:S01]  /*4d7f0*/  STL [R1+0x1c], R11 ;  /* 0x00001c0b01007387 */ /* 0x000fe20000100800 */
[----:B------:R-:W-:-:S02]  /*4d800*/  IMAD.MOV.U32 R3, RZ, RZ, R10 ;  /* 0x000000ffff037224 */ /* 0x000fc400078e000a */
[----:B------:R-:W-:-:S10]  /*4d810*/  IMAD.MOV.U32 R2, RZ, RZ, R11 ;  /* 0x000000ffff027224 */ /* 0x000fd400078e000b */
[----:B------:R-:W-:Y:S04]  /*4d820*/  STL.64 [R1+0x940], R4 ;  /* 0x0009400401007387 */ /* 0x000fe80000100a00 */
[----:B------:R0:W-:Y:S02]  /*4d830*/  STL.64 [R1+0x948], R6 ;  /* 0x0009480601007387 */ /* 0x0001e40000100a00 */
[----:B0-----:R-:W-:Y:S02]  /*4d840*/  F2FP.F16.E4M3.UNPACK_B R7, R28.H1 ;  /* 0x0000001cff07723e */ /* 0x001fe400030006ff */
[----:B---3--:R-:W-:Y:S02]  /*4d850*/  F2FP.F16.E4M3.UNPACK_B R9, R14.H1 ;  /* 0x0000000eff09723e */ /* 0x008fe400030006ff */
[----:B--2---:R-:W-:-:S02]  /*4d860*/  F2FP.F16.E4M3.UNPACK_B R8, R13.H1 ;  /* 0x0000000dff08723e */ /* 0x004fc400030006ff */
[----:B------:R-:W-:-:S05]  /*4d870*/  F2FP.F16.E4M3.UNPACK_B R6, R15.H1 ;  /* 0x0000000fff06723e */ /* 0x000fca00030006ff */
[C---:B------:R-:W-:Y:S06]  /*4d880*/  HMMA.16816.F32 R12, R16.reuse, R8, R20 ;  /* 0x00000008100c723c */ /* 0x040fec0000001814 */
[----:B------:R0:W-:Y:S01]  /*4d890*/  STL.64 [R1+0x10], R8 ;  /* 0x0000100801007387 */ /* 0x0001e20000100a00 */
[----:B------:R-:W-:Y:S02]  /*4d8a0*/  IMAD.MOV.U32 R5, RZ, RZ, R8 ;  /* 0x000000ffff057224 */ /* 0x000fe400078e0008 */
[----:B------:R-:W-:Y:S02]  /*4d8b0*/  IMAD.MOV.U32 R4, RZ, RZ, R9 ;  /* 0x000000ffff047224 */ /* 0x000fe400078e0009 */
[----:B0-----:R-:W-:-:S12]  /*4d8c0*/  HMMA.16816.F32 R8, R16, R6, R24 ;  /* 0x000000061008723c */ /* 0x001fd80000001818 */
[----:B------:R0:W-:Y:S04]  /*4d8d0*/  STL.64 [R1+0x960], R12 ;  /* 0x0009600c01007387 */ /* 0x0001e80000100a00 */
[----:B------:R-:W-:Y:S04]  /*4d8e0*/  STL.64 [R1+0x968], R14 ;  /* 0x0009680e01007387 */ /* 0x000fe80000100a00 */
[----:B------:R-:W-:Y:S01]  /*4d8f0*/  STL.64 [R1+0x8], R6 ;  /* 0x0000080601007387 */ /* 0x000fe20000100a00 */
[----:B0-----:R-:W-:-:S03]  /*4d900*/  F2FP.F16.E4M3.UNPACK_B R12, R29.H1 ;  /* 0x0000001dff0c723e */ /* 0x001fc600030006ff */
[----:B------:R-:W-:Y:S01]  /*4d910*/  STL.64 [R1+0x6618], R4 ;  /* 0x0066180401007387 */ /* 0x000fe20000100a00 */
[----:B------:R-:W-:-:S03]  /*4d920*/  F2FP.F16.E4M3.UNPACK_B R13, R0.H1 ;  /* 0x00000000ff0d723e */ /* 0x000fc600030006ff */
[----:B------:R-:W-:Y:S04]  /*4d930*/  STL [R1], R12 ;  /* 0x0000000c01007387 */ /* 0x000fe80000100800 */
[----:B------:R0:W-:Y:S04]  /*4d940*/  STL.64 [R1+0x980], R8 ;  /* 0x0009800801007387 */ /* 0x0001e80000100a00 */
[----:B------:R1:W-:Y:S04]  /*4d950*/  STL.64 [R1+0x988], R10 ;  /* 0x0009880a01007387 */ /* 0x0003e80000100a00 */
[----:B------:R-:W2:Y:S04]  /*4d960*/  LDL.LU R26, [R1+0xb30] ;  /* 0x000b3000011a7983 */ /* 0x000ea80000300800 */
[----:B------:R-:W-:Y:S04]  /*4d970*/  STL [R1+0x4], R13 ;  /* 0x0000040d01007387 */ /* 0x000fe80000100800 */
[----:B------:R-:W3:Y:S04]  /*4d980*/  LDL.LU R27, [R1+0xb34] ;  /* 0x000b3400011b7983 */ /* 0x000ee80000300800 */
[----:B0-----:R-:W4:Y:S04]  /*4d990*/  LDL.LU R8, [R1+0x80] ;  /* 0x0000800001087983 */ /* 0x001f280000300800 */
[----:B------:R-:W4:Y:S04]  /*4d9a0*/  LDL.LU R9, [R1+0x84] ;  /* 0x0000840001097983 */ /* 0x000f280000300800 */
[----:B-1----:R-:W2:Y:S04]  /*4d9b0*/  LDL.LU R10, [R1+0x88] ;  /* 0x00008800010a7983 */ /* 0x002ea80000300800 */
[----:B------:R-:W2:Y:S04]  /*4d9c0*/  LDL.LU R11, [R1+0x8c] ;  /* 0x00008c00010b7983 */ /* 0x000ea80000300800 */
[----:B------:R-:W3:Y:S04]  /*4d9d0*/  LDL.LU R28, [R1+0xb20] ;  /* 0x000b2000011c7983 */ /* 0x000ee80000300800 */
[----:B------:R-:W3:Y:S04]  /*4d9e0*/  LDL.LU R29, [R1+0xb24] ;  /* 0x000b2400011d7983 */ /* 0x000ee80000300800 */
[----:B--2---:R-:W-:Y:S04]  /*4d9f0*/  STL.64 [R1+0x6648], R10 ;  /* 0x0066480a01007387 */ /* 0x004fe80000100a00 */
[----:B----4-:R0:W-:Y:S04]  /*4da00*/  STL.64 [R1+0x6640], R8 ;  /* 0x0066400801007387 */ /* 0x0101e80000100a00 */
[----:B0-----:R-:W2:Y:S04]  /*4da10*/  LDL.LU R8, [R1+0x70] ;  /* 0x0000700001087983 */ /* 0x001ea80000300800 */
[----:B------:R-:W2:Y:S04]  /*4da20*/  LDL.LU R9, [R1+0x74] ;  /* 0x0000740001097983 */ /* 0x000ea80000300800 */
[----:B------:R-:W2:Y:S04]  /*4da30*/  LDL.LU R10, [R1+0x78] ;  /* 0x00007800010a7983 */ /* 0x000ea80000300800 */
[----:B------:R-:W2:Y:S04]  /*4da40*/  LDL.LU R11, [R1+0x7c] ;  /* 0x00007c00010b7983 */ /* 0x000ea80000300800 */
[----:B------:R-:W4:Y:S04]  /*4da50*/  LDL.LU R24, [R1+0xb40] ;  /* 0x000b400001187983 */ /* 0x000f280000300800 */
[----:B------:R-:W4:Y:S04]  /*4da60*/  LDL.LU R25, [R1+0xb44] ;  /* 0x000b440001197983 */ /* 0x000f280000300800 */
[----:B------:R-:W3:Y:S04]  /*4da70*/  LDL.LU R22, [R1+0xb50] ;  /* 0x000b500001167983 */ /* 0x000ee80000300800 */
[----:B------:R-:W3:Y:S04]  /*4da80*/  LDL.LU R23, [R1+0xb54] ;  /* 0x000b540001177983 */ /* 0x000ee80000300800 */
[----:B------:R-:W2:Y:S04]  /*4da90*/  LDL.LU R20, [R1+0xb60] ;  /* 0x000b600001147983 */ /* 0x000ea80000300800 */
[----:B------:R-:W2:Y:S01]  /*4daa0*/  LDL.LU R21, [R1+0xb64] ;  /* 0x000b640001157983 */ /* 0x000ea20000300800 */
[----:B------:R-:W-:-:S03]  /*4dab0*/  IMAD.MOV.U32 R0, RZ, RZ, R7 ;  /* 0x000000ffff007224 */ /* 0x000fc600078e0007 */
[----:B---3--:R-:W-:Y:S04]  /*4dac0*/  STL.64 [R1+0x6638], R22 ;  /* 0x0066381601007387 */ /* 0x008fe80000100a00 */
[----:B--2---:R0:W-:Y:S04]  /*4dad0*/  STL.64 [R1+0x6630], R20 ;  /* 0x0066301401007387 */ /* 0x0041e80000100a00 */
[----:B0-----:R-:W2:Y:S04]  /*4dae0*/  LDL.LU R20, [R1+0x90] ;  /* 0x0000900001147983 */ /* 0x001ea80000300800 */
[----:B------:R-:W2:Y:S04]  /*4daf0*/  LDL.LU R21, [R1+0x94] ;  /* 0x0000940001157983 */ /* 0x000ea80000300800 */
[----:B------:R-:W2:Y:S04]  /*4db00*/  LDL.LU R22, [R1+0x98] ;  /* 0x0000980001167983 */ /* 0x000ea80000300800 */
[----:B------:R-:W2:Y:S04]  /*4db10*/  LDL.LU R23, [R1+0x9c] ;  /* 0x00009c0001177983 */ /* 0x000ea80000300800 */
[----:B------:R-:W3:Y:S04]  /*4db20*/  LDL.LU R4, [R1+0xb0] ;  /* 0x0000b00001047983 */ /* 0x000ee80000300800 */
[----:B------:R-:W3:Y:S04]  /*4db30*/  LDL.LU R5, [R1+0xb4] ;  /* 0x0000b40001057983 */ /* 0x000ee80000300800 */
[----:B------:R-:W4:Y:S04]  /*4db40*/  LDL.LU R6, [R1+0xb8] ;  /* 0x0000b80001067983 */ /* 0x000f280000300800 */
[----:B------:R-:W4:Y:S01]  /*4db50*/  LDL.LU R7, [R1+0xbc] ;  /* 0x0000bc0001077983 */ /* 0x000f220000300800 */
[----:B------:R-:W-:Y:S03]  /*4db60*/  HMMA.16816.F32 R8, R16, R12, R8 ;  /* 0x0000000c1008723c */ /* 0x000fe60000001808 */
[----:B----4-:R-:W-:Y:S04]  /*4db70*/  STL.64 [R1+0x6628], R6 ;  /* 0x0066280601007387 */ /* 0x010fe80000100a00 */
[----:B---3--:R0:W-:Y:S04]  /*4db80*/  STL.64 [R1+0x6620], R4 ;  /* 0x0066200401007387 */ /* 0x0081e80000100a00 */
[----:B0-----:R-:W3:Y:S04]  /*4db90*/  LDL.LU R4, [R1+0xa0] ;  /* 0x0000a00001047983 */ /* 0x001ee80000300800 */
[----:B------:R-:W3:Y:S04]  /*4dba0*/  LDL.LU R5, [R1+0xa4] ;  /* 0x0000a40001057983 */ /* 0x000ee80000300800 */
[----:B------:R-:W3:Y:S04]  /*4dbb0*/  LDL.LU R6, [R1+0xa8] ;  /* 0x0000a80001067983 */ /* 0x000ee80000300800 */
[----:B------:R-:W3:Y:S04]  /*4dbc0*/  LDL.LU R7, [R1+0xac] ;  /* 0x0000ac0001077983 */ /* 0x000ee80000300800 */
[----:B------:R-:W4:Y:S04]  /*4dbd0*/  LDL.LU R14, [R1+0xb70] ;  /* 0x000b7000010e7983 */ /* 0x000f280000300800 */
[----:B------:R-:W4:Y:S04]  /*4dbe0*/  LDL.LU R15, [R1+0xb74] ;  /* 0x000b7400010f7983 */ /* 0x000f280000300800 */
[----:B------:R-:W-:Y:S04]  /*4dbf0*/  STL [R1+0x65f0], R0 ;  /* 0x0065f00001007387 */ /* 0x000fe80000100800 */
[----:B------:R-:W-:Y:S04]  /*4dc00*/  STL.64 [R1+0x9a0], R8 ;  /* 0x0009a00801007387 */ /* 0x000fe80000100a00 */
[----:B------:R0:W-:Y:S04]  /*4dc10*/  STL.64 [R1+0x9a8], R10 ;  /* 0x0009a80a01007387 */ /* 0x0001e80000100a00 */
[----:B0-----:R-:W4:Y:S04]  /*4dc20*/  LDL.LU.64 R10, [R1+0x6648] ;  /* 0x00664800010a7983 */ /* 0x001f280000300a00 */
[----:B------:R-:W4:Y:S01]  /*4dc30*/  LDL.LU.64 R8, [R1+0x6640] ;  /* 0x0066400001087983 */ /* 0x000f220000300a00 */
[----:B------:R-:W-:-:S02]  /*4dc40*/  F2FP.F16.E4M3.UNPACK_B R28, R28.H1 ;  /* 0x0000001cff1c723e */ /* 0x000fc400030006ff */
[----:B------:R-:W-:Y:S02]  /*4dc50*/  F2FP.F16.E4M3.UNPACK_B R29, R29.H1 ;  /* 0x0000001dff1d723e */ /* 0x000fe400030006ff */
[----:B------:R-:W-:Y:S02]  /*4dc60*/  F2FP.F16.E4M3.UNPACK_B R26, R26.H1 ;  /* 0x0000001aff1a723e */ /* 0x000fe400030006ff */
[----:B------:R-:W-:Y:S02]  /*4dc70*/  F2FP.F16.E4M3.UNPACK_B R27, R27.H1 ;  /* 0x0000001bff1b723e */ /* 0x000fe400030006ff */
[----:B------:R-:W-:Y:S02]  /*4dc80*/  F2FP.F16.E4M3.UNPACK_B R24, R24.H1 ;  /* 0x00000018ff18723e */ /* 0x000fe400030006ff */
[----:B------:R-:W-:-:S03]  /*4dc90*/  F2FP.F16.E4M3.UNPACK_B R25, R25.H1 ;  /* 0x00000019ff19723e */ /* 0x000fc600030006ff */
[C---:B--2---:R-:W-:Y:S01]  /*4dca0*/  HMMA.16816.F32 R20, R16.reuse, R26, R20 ;  /* 0x0000001a1014723c */ /* 0x044fe20000001814 */
[----:B------:R-:W-:Y:S05]  /*4dcb0*/  STL.64 [R1+0x65a8], R28 ;  /* 0x0065a81c01007387 */ /* 0x000fea0000100a00 */
[C---:B---3--:R-:W-:Y:S06]  /*4dcc0*/  HMMA.16816.F32 R4, R16.reuse, R24, R4 ;  /* 0x000000181004723c */ /* 0x048fec0000001804 */
[----:B----4-:R-:W-:-:S15]  /*4dcd0*/  HMMA.16816.F32 R8, R16, R28, R8 ;  /* 0x0000001c1008723c */ /* 0x010fde0000001808 */
[----:B------:R-:W-:-:S08]  /*4dce0*/  NOP ;  /* 0x0000000000007918 */ /* 0x000fd00000000000 */
[----:B------:R0:W-:Y:S04]  /*4dcf0*/  STL.64 [R1+0x9b0], R8 ;  /* 0x0009b00801007387 */ /* 0x0001e80000100a00 */
[----:B------:R1:W-:Y:S04]  /*4dd00*/  STL.64 [R1+0x9b8], R10 ;  /* 0x0009b80a01007387 */ /* 0x0003e80000100a00 */
[----:B------:R-:W2:Y:S04]  /*4dd10*/  LDL.LU R12, [R1+0xb80] ;  /* 0x000b8000010c7983 */ /* 0x000ea80000300800 */
[----:B------:R-:W3:Y:S04]  /*4dd20*/  LDL.LU R13, [R1+0xb84] ;  /* 0x000b8400010d7983 */ /* 0x000ee80000300800 */
[----:B0-----:R-:W4:Y:S04]  /*4dd30*/  LDL.LU R8, [R1+0xd0] ;  /* 0x0000d00001087983 */ /* 0x001f280000300800 */
[----:B------:R-:W4:Y:S04]  /*4dd40*/  LDL.LU R9, [R1+0xd4] ;  /* 0x0000d40001097983 */ /* 0x000f280000300800 */
[----:B-1----:R-:W4:Y:S04]  /*4dd50*/  LDL.LU R10, [R1+0xd8] ;  /* 0x0000d800010a7983 */ /* 0x002f280000300800 */
[----:B------:R-:W4:Y:S04]  /*4dd60*/  LDL.LU R11, [R1+0xdc] ;  /* 0x0000dc00010b7983 */ /* 0x000f280000300800 */
        /* <DEDUP_REMOVED lines=8> */
[----:B------:R-:W-:Y:S04]  /*4ddf0*/  STL.64 [R1+0x6558], R26 ;  /* 0x0065581a01007387 */ /* 0x000fe80000100a00 */
[----:B------:R0:W-:Y:S04]  /*4de00*/  STL.64 [R1+0x6550], R24 ;  /* 0x0065501801007387 */ /* 0x0001e80000100a00 */
[----:B0-----:R-:W3:Y:S04]  /*4de10*/  LDL.LU R24, [R1+0xc0] ;  /* 0x0000c00001187983 */ /* 0x001ee80000300800 */
[----:B------:R-:W3:Y:S04]  /*4de20*/  LDL.LU R25, [R1+0xc4] ;  /* 0x0000c40001197983 */ /* 0x000ee80000300800 */
[----:B------:R-:W3:Y:S04]  /*4de30*/  LDL.LU R26, [R1+0xc8] ;  /* 0x0000c800011a7983 */ /* 0x000ee80000300800 */
[----:B------:R-:W3:Y:S01]  /*4de40*/  LDL.LU R27, [R1+0xcc] ;  /* 0x0000cc00011b7983 */ /* 0x000ee20000300800 */
[----:B--2---:R-:W-:-:S02]  /*4de50*/  F2FP.F16.E4M3.UNPACK_B R22, R22.H1 ;  /* 0x00000016ff16723e */ /* 0x004fc400030006ff */
[----:B------:R-:W-:-:S07]  /*4de60*/  F2FP.F16.E4M3.UNPACK_B R23, R23.H1 ;  /* 0x00000017ff17723e */ /* 0x000fce00030006ff */
[----:B----4-:R-:W-:-:S15]  /*4de70*/  HMMA.16816.F32 R4, R16, R22, R4 ;  /* 0x000000161004723c */ /* 0x010fde0000001804 */
[----:B------:R-:W-:-:S08]  /*4de80*/  NOP ;  /* 0x0000000000007918 */ /* 0x000fd00000000000 */
[----:B------:R0:W-:Y:S04]  /*4de90*/  STL.64 [R1+0xa10], R4 ;  /* 0x000a100401007387 */ /* 0x0001e80000100a00 */
[----:B------:R-:W-:Y:S04]  /*4dea0*/  STL.64 [R1+0xa18], R6 ;  /* 0x000a180601007387 */ /* 0x000fe80000100a00 */
[----:B0-----:R-:W2:Y:S01]  /*4deb0*/  LDL.LU.64 R4, [R1+0x6618] ;  /* 0x0066180001047983 */ /* 0x001ea20000300a00 */
[----:B---3--:R-:W-:Y:S02]  /*4dec0*/  F2FP.F16.E4M3.UNPACK_B R20, R20.H1 ;  /* 0x00000014ff14723e */ /* 0x008fe400030006ff */
[----:B------:R-:W-:-:S07]  /*4ded0*/  F2FP.F16.E4M3.UNPACK_B R21, R21.H1 ;  /* 0x00000015ff15723e */ /* 0x000fce00030006ff */
[----:B------:R-:W-:-:S15]  /*4dee0*/  HMMA.16816.F32 R24, R16, R20, R24 ;  /* 0x000000141018723c */ /* 0x000fde0000001818 */
[----:B------:R-:W-:-:S08]  /*4def0*/  NOP ;  /* 0x0000000000007918 */ /* 0x000fd00000000000 */
[----:B------:R0:W-:Y:S04]  /*4df00*/  STL.64 [R1+0xa20], R24 ;  /* 0x000a201801007387 */ /* 0x0001e80000100a00 */
[----:B------:R2:W-:Y:S01]  /*4df10*/  STL.64 [R1+0xa28], R26 ;  /* 0x000a281a01007387 */ /* 0x0005e20000100a00 */
[----:B0-----:R-:W-:Y:S02]  /*4df20*/  IMAD.MOV.U32 R24, RZ, RZ, R3 ;  /* 0x000000ffff187224 */ /* 0x001fe400078e0003 */
[----:B------:R-:W-:Y:S02]  /*4df30*/  IMAD.MOV.U32 R25, RZ, RZ, R2 ;  /* 0x000000ffff197224 */ /* 0x000fe400078e0002 */
[----:B--2---:R-:W-:Y:S02]  /*4df40*/  IMAD.MOV.U32 R26, RZ, RZ, R5 ;  /* 0x000000ffff1a7224 */ /* 0x004fe400078e0005 */
[----:B------:R-:W-:-:S05]  /*4df50*/  IMAD.MOV.U32 R27, RZ, RZ, R4 ;  /* 0x000000ffff1b7224 */ /* 0x000fca00078e0004 */
[----:B------:R-:W-:Y:S04]  /*4df60*/  STL.64 [R1+0x65a0], R26 ;  /* 0x0065a01a01007387 */ /* 0x000fe80000100a00 */
[----:B------:R-:W-:Y:S04]  /*4df70*/  STL.64 [R1+0x6598], R24 ;  /* 0x0065981801007387 */ /* 0x000fe80000100a00 */
[----:B------:R-:W-:Y:S04]  /*4df80*/  STL.64 [R1+0x6538], R22 ;  /* 0x0065381601007387 */ /* 0x000fe80000100a00 */
[----:B------:R0:W-:Y:S04]  /*4df90*/  STL.64 [R1+0x6530], R20 ;  /* 0x0065301401007387 */ /* 0x0001e80000100a00 */
[----:B0-----:R-:W2:Y:S04]  /*4dfa0*/  LDL.LU R20, [R1+0x270] ;  /* 0x0002700001147983 */ /* 0x001ea80000300800 */
[----:B------:R-:W2:Y:S04]  /*4dfb0*/  LDL.LU R21, [R1+0x274] ;  /* 0x0002740001157983 */ /* 0x000ea80000300800 */
[----:B------:R-:W3:Y:S04]  /*4dfc0*/  LDL.LU R22, [R1+0x278] ;  /* 0x0002780001167983 */ /* 0x000ee80000300800 */
[----:B------:R-:W3:Y:S01]  /*4dfd0*/  LDL.LU R23, [R1+0x27c] ;  /* 0x00027c0001177983 */ /* 0x000ee20000300800 */
[----:B------:R-:W-:-:S02]  /*4dfe0*/  F2FP.F16.E4M3.UNPACK_B R14, R14.H1 ;  /* 0x0000000eff0e723e */ /* 0x000fc400030006ff */
[----:B------:R-:W-:-:S07]  /*4dff0*/  F2FP.F16.E4M3.UNPACK_B R15, R15.H1 ;  /* 0x0000000fff0f723e */ /* 0x000fce00030006ff */
[----:B------:R-:W-:Y:S01]  /*4e000*/  HMMA.16816.F32 R4, R16, R14, R8 ;  /* 0x0000000e1004723c */ /* 0x000fe20000001808 */
[----:B------:R-:W-:Y:S02]  /*4e010*/  F2FP.F16.E4M3.UNPACK_B R12, R12.H1 ;  /* 0x0000000cff0c723e */ /* 0x000fe400030006ff */
[----:B------:R-:W-:Y:S01]  /*4e020*/  F2FP.F16.E4M3.UNPACK_B R13, R13.H1 ;  /* 0x0000000dff0d723e */ /* 0x000fe200030006ff */
[----:B---3--:R-:W-:Y:S04]  /*4e030*/  STL.64 [R1+0x65b8], R22 ;  /* 0x0065b81601007387 */ /* 0x008fe80000100a00 */
[----:B--2---:R0:W-:Y:S04]  /*4e040*/  STL.64 [R1+0x65b0], R20 ;  /* 0x0065b01401007387 */ /* 0x0041e80000100a00 */
[----:B------:R-:W-:Y:S04]  /*4e050*/  STL [R1+0x6608], R12 ;  /* 0x0066080c01007387 */ /* 0x000fe80000100800 */
[----:B------:R-:W-:Y:S04]  /*4e060*/  STL [R1+0x660c], R13 ;  /* 0x00660c0d01007387 */ /* 0x000fe80000100800 */
[----:B------:R-:W-:Y:S04]  /*4e070*/  STL [R1+0x6610], R15 ;  /* 0x0066100f01007387 */ /* 0x000fe80000100800 */
[----:B0-----:R-:W2:Y:S04]  /*4e080*/  LDL.LU R20, [R1+0x2a0] ;  /* 0x0002a00001147983 */ /* 0x001ea80000300800 */
[----:B------:R-:W-:Y:S04]  /*4e090*/  STL.64 [R1+0xa30], R4 ;  /* 0x000a300401007387 */ /* 0x000fe80000100a00 */
[----:B------:R-:W-:Y:S04]  /*4e0a0*/  STL.64 [R1+0xa38], R6 ;  /* 0x000a380601007387 */ /* 0x000fe80000100a00 */
[----:B------:R-:W2:Y:S04]  /*4e0b0*/  LDL.LU R21, [R1+0x2a4] ;  /* 0x0002a40001157983 */ /* 0x000ea80000300800 */
[----:B------:R-:W3:Y:S04]  /*4e0c0*/  LDL.LU R22, [R1+0x2a8] ;  /* 0x0002a80001167983 */ /* 0x000ee80000300800 */
[----:B------:R-:W3:Y:S04]  /*4e0d0*/  LDL.LU R23, [R1+0x2ac] ;  /* 0x0002ac0001177983 */ /* 0x000ee80000300800 */
[----:B---3--:R-:W-:Y:S04]  /*4e0e0*/  STL.64 [R1+0x65c8], R22 ;  /* 0x0065c81601007387 */ /* 0x008fe80000100a00 */
[----:B--2---:R0:W-:Y:S04]  /*4e0f0*/  STL.64 [R1+0x65c0], R20 ;  /* 0x0065c01401007387 */ /* 0x0041e80000100a00 */
[----:B0-----:R-:W2:Y:S04]  /*4e100*/  LDL.LU R20, [R1+0x2d0] ;  /* 0x0002d00001147983 */ /* 0x001ea80000300800 */
[----:B------:R-:W2:Y:S04]  /*4e110*/  LDL.LU R21, [R1+0x2d4] ;  /* 0x0002d40001157983 */ /* 0x000ea80000300800 */
[----:B------:R-:W3:Y:S04]  /*4e120*/  LDL.LU R22, [R1+0x2d8] ;  /* 0x0002d80001167983 */ /* 0x000ee80000300800 */
        /* <DEDUP_REMOVED lines=17> */
[----:B---3--:R-:W-:Y:S04]  /*4e240*/  STL.64 [R1+0x65d8], R22 ;  /* 0x0065d81601007387 */ /* 0x008fe80000100a00 */
[----:B--2---:R0:W-:Y:S04]  /*4e250*/  STL.64 [R1+0x65d0], R20 ;  /* 0x0065d01401007387 */ /* 0x0041e80000100a00 */
[----:B0-----:R-:W2:Y:S04]  /*4e260*/  LDL.LU R20, [R1+0x2e0] ;  /* 0x0002e00001147983 */ /* 0x001ea80000300800 */
        /* <DEDUP_REMOVED lines=8> */
[----:B------:R-:W3:Y:S01]  /*4e2f0*/  LDL.LU R23, [R1+0xfc] ;  /* 0x0000fc0001177983 */ /* 0x000ee20000300800 */
[----:B----4-:R-:W-:-:S02]  /*4e300*/  IMAD R4, R4, 0x100, R15 ;  /* 0x0000010004047824 */ /* 0x010fc400078e020f */
[----:B------:R-:W-:Y:S02]  /*4e310*/  IMAD R5, R5, 0x100, R13 ;  /* 0x0000010005057824 */ /* 0x000fe400078e020d */
[----:B------:R-:W-:Y:S01]  /*4e320*/  IMAD R6, R6, 0x100, R12 ;  /* 0x0000010006067824 */ /* 0x000fe200078e020c */
        /* <DEDUP_REMOVED lines=8> */
[----:B------:R-:W3:Y:S04]  /*4e3b0*/  LDL.LU R26, [R1+0x298] ;  /* 0x00029800011a7983 */ /* 0x000ee80000300800 */
[----:B------:R-:W3:Y:S04]  /*4e3c0*/  LDL.LU R27, [R1+0x29c] ;  /* 0x00029c00011b7983 */ /* 0x000ee80000300800 */
[----:B------:R-:W4:Y:S04]  /*4e3d0*/  LDL.LU R15, [R1+0x6610] ;  /* 0x00661000010f7983 */ /* 0x000f280000300800 */
[----:B------:R-:W2:Y:S04]  /*4e3e0*/  LDL.LU R13, [R1+0x660c] ;  /* 0x00660c00010d7983 */ /* 0x000ea80000300800 */
[----:B------:R-:W2:Y:S02]  /*4e3f0*/  LDL.LU R12, [R1+0x6608] ;  /* 0x00660800010c7983 */ /* 0x000ea40000300800 */
[----:B--2---:R-:W-:-:S15]  /*4e400*/  HMMA.16816.F32 R20, R16, R12, R20 ;  /* 0x0000000c1014723c */ /* 0x004fde0000001814 */
[----:B------:R-:W-:-:S08]  /*4e410*/  NOP ;  /* 0x0000000000007918 */ /* 0x000fd00000000000 */
[----:B------:R-:W-:Y:S04]  /*4e420*/  STL.64 [R1+0xa60], R20 ;  /* 0x000a601401007387 */ /* 0x000fe80000100a00 */
[----:B------:R0:W-:Y:S04]  /*4e430*/  STL.64 [R1+0xa68], R22 ;  /* 0x000a681601007387 */ /* 0x0001e80000100a00 */
[----:B0-----:R-:W2:Y:S04]  /*4e440*/  LDL.LU.64 R22, [R1+0x6600] ;  /* 0x0066000001167983 */ /* 0x001ea80000300a00 */
[----:B------:R-:W2:Y:S01]  /*4e450*/  LDL.LU.64 R20, [R1+0x65f8] ;  /* 0x0065f80001147983 */ /* 0x000ea20000300a00 */
[----:B------:R-:W-:-:S02]  /*4e460*/  F2FP.F16.E4M3.UNPACK_B R10, R10.H1 ;  /* 0x0000000aff0a723e */ /* 0x000fc400030006ff */
[----:B------:R-:W-:Y:S01]  /*4e470*/  F2FP.F16.E4M3.UNPACK_B R11, R11.H1 ;  /* 0x0000000bff0b723e */ /* 0x000fe200030006ff */
[----:B----4-:R-:W-:Y:S04]  /*4e480*/  STL.64 [R1+0x6518], R14 ;  /* 0x0065180e01007387 */ /* 0x010fe80000100a00 */
[----:B------:R0:W-:Y:S01]  /*4e490*/  STL.64 [R1+0x6510], R12 ;  /* 0x0065100c01007387 */ /* 0x0001e20000100a00 */
[----:B------:R-:W-:-:S03]  /*4e4a0*/  IMAD R7, R7, 0x100, R0 ;  /* 0x0000010007077824 */ /* 0x000fc600078e0200 */
[----:B0-----:R-:W4:Y:S04]  /*4e4b0*/  LDL.LU R12, [R1+0x280] ;  /* 0x00028000010c7983 */ /* 0x001f280000300800 */
[----:B------:R-:W4:Y:S04]  /*4e4c0*/  LDL.LU R13, [R1+0x284] ;  /* 0x00028400010d7983 */ /* 0x000f280000300800 */
[----:B------:R-:W4:Y:S04]  /*4e4d0*/  LDL.LU R14, [R1+0x288] ;  /* 0x00028800010e7983 */ /* 0x000f280000300800 */
[----:B------:R-:W4:Y:S04]  /*4e4e0*/  LDL.LU R15, [R1+0x28c] ;  /* 0x00028c00010f7983 */ /* 0x000f280000300800 */
[----:B------:R-:W4:Y:S01]  /*4e4f0*/  LDL.LU R0, [R1+0x65f0] ;  /* 0x0065f00001007983 */ /* 0x000f220000300800 */
        /* <DEDUP_REMOVED lines=8> */
[----:B------:R-:W-:Y:S06]  /*4e580*/  STL [R1+0x64e8], R11 ;  /* 0x0064e80b01007387 */ /* 0x000fec0000100800 */
[----:B--2---:R-:W-:-:S15]  /*4e590*/  HMMA.16816.F32 R20, R16, R8, R20 ;  /* 0x000000081014723c */ /* 0x004fde0000001814 */
[----:B------:R-:W-:-:S08]  /*4e5a0*/  NOP ;  /* 0x0000000000007918 */ /* 0x000fd00000000000 */
[----:B------:R-:W-:Y:S04]  /*4e5b0*/  STL.64 [R1+0xac0], R20 ;  /* 0x000ac01401007387 */ /* 0x000fe80000100a00 */
[----:B------:R0:W-:Y:S04]  /*4e5c0*/  STL.64 [R1+0xac8], R22 ;  /* 0x000ac81601007387 */ /* 0x0001e80000100a00 */
[----:B0-----:R-:W2:Y:S04]  /*4e5d0*/  LDL.LU.64 R22, [R1+0x65d8] ;  /* 0x0065d80001167983 */ /* 0x001ea80000300a00 */
[----:B------:R-:W2:Y:S01]  /*4e5e0*/  LDL.LU.64 R20, [R1+0x65d0] ;  /* 0x0065d00001147983 */ /* 0x000ea20000300a00 */
[----:B------:R-:W-:-:S02]  /*4e5f0*/  F2FP.F16.E4M3.UNPACK_B R2, R2.H1 ;  /* 0x00000002ff02723e */ /* 0x000fc400030006ff */
[----:B------:R-:W-:Y:S02]  /*4e600*/  F2FP.F16.E4M3.UNPACK_B R3, R3.H1 ;  /* 0x00000003ff03723e */ /* 0x000fe400030006ff */
[----:B------:R-:W-:-:S05]  /*4e610*/  F2FP.F16.E4M3.UNPACK_B R28, R28.H1 ;  /* 0x0000001cff1c723e */ /* 0x000fca00030006ff */
[----:B------:R-:W-:Y:S01]  /*4e620*/  STL [R1+0x20], R28 ;  /* 0x0000201c01007387 */ /* 0x000fe20000100800 */
[----:B--2---:R-:W-:-:S15]  /*4e630*/  HMMA.16816.F32 R20, R16, R2, R20 ;  /* 0x000000021014723c */ /* 0x004fde0000001814 */
[----:B------:R-:W-:-:S08]  /*4e640*/  NOP ;  /* 0x0000000000007918 */ /* 0x000fd00000000000 */
[----:B------:R-:W-:Y:S04]  /*4e650*/  STL.64 [R1+0xab0], R20 ;  /* 0x000ab01401007387 */ /* 0x000fe80000100a00 */
[----:B------:R0:W-:Y:S04]  /*4e660*/  STL.64 [R1+0xab8], R22 ;  /* 0x000ab81601007387 */ /* 0x0001e80000100a00 */
[----:B0-----:R-:W2:Y:S04]  /*4e670*/  LDL.LU.64 R22, [R1+0x65c8] ;  /* 0x0065c80001167983 */ /* 0x001ea80000300a00 */
[----:B------:R-:W2:Y:S01]  /*4e680*/  LDL.LU.64 R20, [R1+0x65c0] ;  /* 0x0065c00001147983 */ /* 0x000ea20000300a00 */
[----:B------:R-:W-:-:S05]  /*4e690*/  F2FP.F16.E4M3.UNPACK_B R29, R29.H1 ;  /* 0x0000001dff1d723e */ /* 0x000fca00030006ff */
[----:B------:R0:W-:Y:S02]  /*4e6a0*/  STL [R1+0x24], R29 ;  /* 0x0000241d01007387 */ /* 0x0001e40000100800 */
[----:B--2---:R-:W-:Y:S02]  /*4e6b0*/  HMMA.16816.F32 R16, R16, R28, R20 ;  /* 0x0000001c1010723c */ /* 0x004fe40000001814 */
[----:B------:R-:W2:Y:S04]  /*4e6c0*/  LDL.LU.64 R22, [R1+0x65b8] ;  /* 0x0065b80001167983 */ /* 0x000ea80000300a00 */
[----:B------:R-:W2:Y:S04]  /*4e6d0*/  LDL.LU.64 R20, [R1+0x65b0] ;  /* 0x0065b00001147983 */ /* 0x000ea80000300a00 */
[----:B0-----:R-:W4:-:S13]  /*4e6e0*/  LDL.LU.64 R28, [R1+0x65a8] ;  /* 0x0065a800011c7983 */ /* 0x001f1a0000300a00 */
[----:B------:R-:W-:Y:S04]  /*4e6f0*/  STL.64 [R1+0xa80], R16 ;  /* 0x000a801001007387 */ /* 0x000fe80000100a00 */
[----:B------:R0:W-:Y:S04]  /*4e700*/  STL.64 [R1+0xa88], R18 ;  /* 0x000a881201007387 */ /* 0x0001e80000100a00 */
[----:B0-----:R-:W3:Y:S04]  /*4e710*/  LDL R18, [R1+0x28] ;  /* 0x0000280001127983 */ /* 0x001ee80000100800 */
[----:B------:R-:W3:Y:S01]  /*4e720*/  LDL R19, [R1+0x2c] ;  /* 0x00002c0001137983 */ /* 0x000ee20000100800 */
[----:B------:R-:W-:-:S02]  /*4e730*/  F2FP.F16.E4M3.UNPACK_B R4, R4 ;  /* 0x00000004ff04723e */ /* 0x000fc400020006ff */
[----:B------:R-:W-:Y:S02]  /*4e740*/  F2FP.F16.E4M3.UNPACK_B R5, R5 ;  /* 0x00000005ff05723e */ /* 0x000fe400020006ff */
[----:B------:R-:W-:Y:S02]  /*4e750*/  F2FP.F16.E4M3.UNPACK_B R6, R6 ;  /* 0x00000006ff06723e */ /* 0x000fe400020006ff */
[----:B------:R-:W-:-:S07]  /*4e760*/  F2FP.F16.E4M3.UNPACK_B R7, R7 ;  /* 0x00000007ff07723e */ /* 0x000fce00020006ff */
[----:B---3--:R-:W-:Y:S01]  /*4e770*/  HMMA.16816.F32 R16, R4, R18, R24 ;  /* 0x000000120410723c */ /* 0x008fe20000001818 */
[----:B------:R-:W2:Y:S04]  /*4e780*/  LDL.LU.64 R26, [R1+0x65a0] ;  /* 0x0065a000011a7983 */ /* 0x000ea80000300a00 */
[----:B------:R-:W4:-:S15]  /*4e790*/  LDL.LU.64 R24, [R1+0x6598] ;  /* 0x0065980001187983 */ /* 0x000f1e0000300a00 */
[----:B------:R-:W-:-:S03]  /*4e7a0*/  NOP ;  /* 0x0000000000007918 */ /* 0x000fc60000000000 */
[----:B------:R-:W-:Y:S04]  /*4e7b0*/  STL.64 [R1+0xa70], R16 ;  /* 0x000a701001007387 */ /* 0x000fe80000100a00 */
[----:B------:R2:W-:Y:S02]  /*4e7c0*/  STL.64 [R1+0xa78], R18 ;  /* 0x000a781201007387 */ /* 0x0005e40000100a00 */
[C---:B--2---:R-:W-:Y:S06]  /*4e7d0*/  HMMA.16816.F32 R16, R4.reuse, R26, R20 ;  /* 0x0000001a0410723c */ /* 0x044fec0000001814 */
[----:B----4-:R-:W-:-:S15]  /*4e7e0*/  HMMA.16816.F32 R12, R4, R24, R12 ;  /* 0x00000018040c723c */ /* 0x010fde000000180c */
[----:B------:R-:W-:-:S08]  /*4e7f0*/  NOP ;  /* 0x0000000000007918 */ /* 0x000fd00000000000 */
[----:B------:R0:W-:Y:S04]  /*4e800*/  STL.64 [R1+0xa50], R12 ;  /* 0x000a500c01007387 */ /* 0x0001e80000100a00 */
[----:B------:R1:W-:Y:S04]  /*4e810*/  STL.64 [R1+0xa58], R14 ;  /* 0x000a580e01007387 */ /* 0x0003e80000100a00 */
[----:B0-----:R-:W2:Y:S04]  /*4e820*/  LDL.LU R12, [R1+0x200] ;  /* 0x00020000010c7983 */ /* 0x001ea80000300800 */
[----:B------:R-:W-:Y:S04]  /*4e830*/  STL.64 [R1+0xa40], R16 ;  /* 0x000a401001007387 */ /* 0x000fe80000100a00 */
[----:B------:R-:W-:Y:S04]  /*4e840*/  STL.64 [R1+0xa48], R18 ;  /* 0x000a481201007387 */ /* 0x000fe80000100a00 */
[----:B------:R-:W2:Y:S04]  /*4e850*/  LDL.LU R13, [R1+0x204] ;  /* 0x00020400010d7983 */ /* 0x000ea80000300800 */
[----:B-1----:R-:W3:Y:S04]  /*4e860*/  LDL.LU R14, [R1+0x208] ;  /* 0x00020800010e7983 */ /* 0x002ee80000300800 */
[----:B------:R-:W3:Y:S04]  /*4e870*/  LDL.LU R15, [R1+0x20c] ;  /* 0x00020c00010f7983 */ /* 0x000ee80000300800 */
[----:B------:R-:W4:Y:S04]  /*4e880*/  LDL.LU R20, [R1+0x220] ;  /* 0x0002200001147983 */ /* 0x000f280000300800 */
[----:B------:R-:W4:Y:S04]  /*4e890*/  LDL.LU R21, [R1+0x224] ;  /* 0x0002240001157983 */ /* 0x000f280000300800 */
[----:B------:R-:W2:Y:S04]  /*4e8a0*/  LDL.LU R22, [R1+0x228] ;  /* 0x0002280001167983 */ /* 0x000ea80000300800 */
[----:B------:R-:W2:Y:S04]  /*4e8b0*/  LDL.LU R23, [R1+0x22c] ;  /* 0x00022c0001177983 */ /* 0x000ea80000300800 */
[----:B------:R-:W3:Y:S04]  /*4e8c0*/  LDL.LU R24, [R1+0x240] ;  /* 0x0002400001187983 */ /* 0x000ee80000300800 */
[----:B------:R-:W3:Y:S04]  /*4e8d0*/  LDL.LU R25, [R1+0x244] ;  /* 0x0002440001197983 */ /* 0x000ee80000300800 */
[----:B------:R-:W4:Y:S04]  /*4e8e0*/  LDL.LU R26, [R1+0x248] ;  /* 0x00024800011a7983 */ /* 0x000f280000300800 */
[----:B------:R-:W4:Y:S04]  /*4e8f0*/  LDL.LU R27, [R1+0x24c] ;  /* 0x00024c00011b7983 */ /* 0x000f280000300800 */
[----:B----4-:R0:W-:Y:S04]  /*4e900*/  STL.64 [R1+0x6568], R26 ;  /* 0x0065681a01007387 */ /* 0x0101e80000100a00 */
[----:B0-----:R-:W4:Y:S04]  /*4e910*/  LDL R26, [R1] ;  /* 0x00000000011a7983 */ /* 0x001f280000100800 */
[----:B------:R-:W4:Y:S04]  /*4e920*/  LDL R27, [R1+0x4] ;  /* 0x00000400011b7983 */ /* 0x000f280000100800 */
[----:B---3--:R-:W-:Y:S04]  /*4e930*/  STL.64 [R1+0x6560], R24 ;  /* 0x0065601801007387 */ /* 0x008fe80000100a00 */
[----:B----4-:R-:W-:Y:S04]  /*4e940*/  STL.64 [R1+0x6580], R26 ;  /* 0x0065801a01007387 */ /* 0x010fe80000100a00 */
[----:B--2---:R-:W-:Y:S04]  /*4e950*/  STL.64 [R1+0x6548], R22 ;  /* 0x0065481601007387 */ /* 0x004fe80000100a00 */
[----:B------:R0:W-:Y:S04]  /*4e960*/  STL.64 [R1+0x6540], R20 ;  /* 0x0065401401007387 */ /* 0x0001e80000100a00 */
[----:B0-----:R-:W2:Y:S04]  /*4e970*/  LDL.LU R20, [R1+0x230] ;  /* 0x0002300001147983 */ /* 0x001ea80000300800 */
[----:B------:R-:W2:Y:S04]  /*4e980*/  LDL.LU R21, [R1+0x234] ;  /* 0x0002340001157983 */ /* 0x000ea80000300800 */
[----:B------:R-:W3:Y:S04]  /*4e990*/  LDL.LU R22, [R1+0x238] ;  /* 0x0002380001167983 */ /* 0x000ee80000300800 */
[----:B------:R-:W3:Y:S04]  /*4e9a0*/  LDL.LU R23, [R1+0x23c] ;  /* 0x00023c0001177983 */ /* 0x000ee80000300800 */
[----:B------:R-:W4:Y:S04]  /*4e9b0*/  LDL R24, [R1+0x8] ;  /* 0x0000080001187983 */ /* 0x000f280000100800 */
        /* <DEDUP_REMOVED lines=8> */
[----:B0-----:R-:W4:Y:S04]  /*4ea40*/  LDL.LU R20, [R1+0x260] ;  /* 0x0002600001147983 */ /* 0x001f280000300800 */
[----:B------:R-:W4:Y:S04]  /*4ea50*/  LDL.LU R21, [R1+0x264] ;  /* 0x0002640001157983 */ /* 0x000f280000300800 */
[----:B------:R-:W4:Y:S04]  /*4ea60*/  LDL.LU R22, [R1+0x268] ;  /* 0x0002680001167983 */ /* 0x000f280000300800 */
[----:B------:R-:W4:Y:S04]  /*4ea70*/  LDL.LU R23, [R1+0x26c] ;  /* 0x00026c0001177983 */ /* 0x000f280000300800 */
[----:B------:R-:W-:Y:S04]  /*4ea80*/  STL.64 [R1+0x6528], R14 ;  /* 0x0065280e01007387 */ /* 0x000fe80000100a00 */
[----:B------:R0:W-:Y:S04]  /*4ea90*/  STL.64 [R1+0x6520], R12 ;  /* 0x0065200c01007387 */ /* 0x0001e80000100a00 */
[----:B0-----:R-:W2:Y:S04]  /*4eaa0*/  LDL.LU R12, [R1+0x210] ;  /* 0x00021000010c7983 */ /* 0x001ea80000300800 */
[----:B------:R-:W2:Y:S04]  /*4eab0*/  LDL.LU R13, [R1+0x214] ;  /* 0x00021400010d7983 */ /* 0x000ea80000300800 */
[----:B------:R-:W2:Y:S04]  /*4eac0*/  LDL.LU R14, [R1+0x218] ;  /* 0x00021800010e7983 */ /* 0x000ea80000300800 */
[----:B------:R-:W2:Y:S04]  /*4ead0*/  LDL.LU R15, [R1+0x21c] ;  /* 0x00021c00010f7983 */ /* 0x000ea80000300800 */
[----:B------:R-:W3:Y:S01]  /*4eae0*/  LDL.LU R11, [R1+0xef0] ;  /* 0x000ef000010b7983 */ /* 0x000ee20000300800 */
[----:B------:R-:W-:-:S03]  /*4eaf0*/  IMAD.MOV.U32 R25, RZ, RZ, R0 ;  /* 0x000000ffff197224 */ /* 0x000fc600078e0000 */
[----:B---3--:R-:W-:Y:S04]  /*4eb00*/  STL.64 [R1+0x64f8], R10 ;  /* 0x0064f80a01007387 */ /* 0x008fe80000100a00 */
[----:B------:R0:W-:Y:S04]  /*4eb10*/  STL.64 [R1+0x64f0], R8 ;  /* 0x0064f00801007387 */ /* 0x0001e80000100a00 */
[----:B0-----:R-:W3:Y:S04]  /*4eb20*/  LDL.LU R8, [R1+0x1e0] ;  /* 0x0001e00001087983 */ /* 0x001ee80000300800 */
[----:B------:R-:W3:Y:S04]  /*4eb30*/  LDL.LU R9, [R1+0x1e4] ;  /* 0x0001e40001097983 */ /* 0x000ee80000300800 */
[----:B------:R-:W2:Y:S04]  /*4eb40*/  LDL.LU R10, [R1+0x1e8] ;  /* 0x0001e800010a7983 */ /* 0x000ea80000300800 */
[----:B------:R-:W2:Y:S01]  /*4eb50*/  LDL.LU R11, [R1+0x1ec] ;  /* 0x0001ec00010b7983 */ /* 0x000ea20000300800 */
[C---:B----4-:R-:W-:Y:S03]  /*4eb60*/  HMMA.16816.F32 R24, R4.reuse, R24, R20 ;  /* 0x000000180418723c */ /* 0x050fe60000001814 */
[----:B--2---:R-:W-:Y:S04]  /*4eb70*/  STL.64 [R1+0x6508], R10 ;  /* 0x0065080a01007387 */ /* 0x004fe80000100a00 */
[----:B---3--:R0:W-:Y:S04]  /*4eb80*/  STL.64 [R1+0x6500], R8 ;  /* 0x0065000801007387 */ /* 0x0081e80000100a00 */
[----:B0-----:R-:W2:Y:S04]  /*4eb90*/  LDL.LU R8, [R1+0x1f0] ;  /* 0x0001f00001087983 */ /* 0x001ea80000300800 */
[----:B------:R-:W2:Y:S04]  /*4eba0*/  LDL.LU R9, [R1+0x1f4] ;  /* 0x0001f40001097983 */ /* 0x000ea80000300800 */
[----:B------:R-:W2:Y:S04]  /*4ebb0*/  LDL.LU R10, [R1+0x1f8] ;  /* 0x0001f800010a7983 */ /* 0x000ea80000300800 */
[----:B------:R-:W2:Y:S04]  /*4ebc0*/  LDL.LU R11, [R1+0x1fc] ;  /* 0x0001fc00010b7983 */ /* 0x000ea80000300800 */
[----:B------:R-:W3:Y:S04]  /*4ebd0*/  LDL.LU R16, [R1+0xeec] ;  /* 0x000eec0001107983 */ /* 0x000ee80000300800 */
[----:B------:R-:W4:Y:S04]  /*4ebe0*/  LDL.LU R17, [R1+0xef4] ;  /* 0x000ef40001117983 */ /* 0x000f280000300800 */
[----:B------:R-:W4:Y:S04]  /*4ebf0*/  LDL.LU R18, [R1+0xefc] ;  /* 0x000efc0001127983 */ /* 0x000f280000300800 */
[----:B------:R-:W4:Y:S04]  /*4ec00*/  LDL.LU R19, [R1+0xf08] ;  /* 0x000f080001137983 */ /* 0x000f280000300800 */
[----:B------:R-:W4:Y:S04]  /*4ec10*/  LDL.LU R0, [R1+0xf04] ;  /* 0x000f040001007983 */ /* 0x000f280000300800 */
        /* <DEDUP_REMOVED lines=20> */
[----:B0-----:R-:W4:Y:S04]  /*4ed60*/  LDL.LU R28, [R1+0xef8] ;  /* 0x000ef800011c7983 */ /* 0x001f280000300800 */
[----:B------:R-:W4:Y:S01]  /*4ed70*/  LDL.LU R29, [R1+0xf00] ;  /* 0x000f0000011d7983 */ /* 0x000f220000300800 */
        /* <DEDUP_REMOVED lines=14> */
[----:B0-----:R-:W4:Y:S04]  /*4ee60*/  LDL.LU R24, [R1+0x2b0] ;  /* 0x0002b00001187983 */ /* 0x001f280000300800 */
[----:B------:R-:W4:Y:S04]  /*4ee70*/  LDL.LU R25, [R1+0x2b4] ;  /* 0x0002b40001197983 */ /* 0x000f280000300800 */
[----:B------:R-:W4:Y:S04]  /*4ee80*/  LDL.LU R26, [R1+0x2b8] ;  /* 0x0002b800011a7983 */ /* 0x000f280000300800 */
        /* <DEDUP_REMOVED lines=33> */
[----:B0-----:R-:W3:Y:S04]  /*4f0a0*/  LDL.LU R12, [R1+0x1d0] ;  /* 0x0001d000010c7983 */ /* 0x001ee80000300800 */
[----:B------:R-:W3:Y:S04]  /*4f0b0*/  LDL.LU R13, [R1+0x1d4] ;  /* 0x0001d400010d7983 */ /* 0x000ee80000300800 */
[----:B------:R-:W3:Y:S04]  /*4f0c0*/  LDL.LU R14, [R1+0x1d8] ;  /* 0x0001d800010e7983 */ /* 0x000ee80000300800 */
[----:B------:R-:W3:Y:S01]  /*4f0d0*/  LDL.LU R15, [R1+0x1dc] ;  /* 0x0001dc00010f7983 */ /* 0x000ee20000300800 */
[----:B--2---:R-:W-:-:S03]  /*4f0e0*/  IMAD R16, R16, 0x100, R11 ;  /* 0x0000010010107824 */ /* 0x004fc600078e020b */
[----:B------:R-:W3:Y:S04]  /*4f0f0*/  LDL.LU R11, [R1+0x64e8] ;  /* 0x0064e800010b7983 */ /* 0x000ee80000300800 */
[----:B------:R-:W-:Y:S01]  /*4f100*/  STL [R1+0x6414], R10 ;  /* 0x0064140a01007387 */ /* 0x000fe20000100800 */
[----:B----4-:R-:W-:Y:S02]  /*4f110*/  IMAD R18, R18, 0x100, R29 ;  /* 0x0000010012127824 */ /* 0x010fe400078e021d */
[----:B------:R-:W-:Y:S02]  /*4f120*/  IMAD R19, R0, 0x100, R19 ;  /* 0x0000010000137824 */ /* 0x000fe400078e0213 */
[----:B------:R-:W-:Y:S01]  /*4f130*/  IMAD R17, R17, 0x100, R28 ;  /* 0x0000010011117824 */ /* 0x000fe200078e021c */
[----:B------:R-:W-:-:S02]  /*4f140*/  F2FP.F16.E4M3.UNPACK_B R18, R18 ;  /* 0x00000012ff12723e */ /* 0x000fc400020006ff */
[----:B------:R-:W-:Y:S02]  /*4f150*/  F2FP.F16.E4M3.UNPACK_B R19, R19 ;  /* 0x00000013ff13723e */ /* 0x000fe400020006ff */
[----:B------:R-:W-:Y:S02]  /*4f160*/  F2FP.F16.E4M3.UNPACK_B R16, R16 ;  /* 0x00000010ff10723e */ /* 0x000fe400020006ff */
[----:B------:R-:W-:Y:S01]  /*4f170*/  F2FP.F16.E4M3.UNPACK_B R17, R17 ;  /* 0x00000011ff11723e */ /* 0x000fe200020006ff */
[----:B---3--:R-:W-:Y:S06]  /*4f180*/  HMMA.16816.F32 R12, R4, R10, R12 ;  /* 0x0000000a040c723c */ /* 0x008fec000000180c */
[----:B------:R-:W-:-:S15]  /*4f190*/  STL [R1+0x6410], R11 ;  /* 0x0064100b01007387 */ /* 0x000fde0000100800 */
[----:B------:R-:W-:-:S02]  /*4f1a0*/  NOP ;  /* 0x0000000000007918 */ /* 0x000fc40000000000 */
[----:B------:R-:W-:Y:S04]  /*4f1b0*/  STL.64 [R1+0x770], R12 ;  /* 0x0007700c01007387 */ /* 0x000fe80000100a00 */
[----:B------:R0:W-:Y:S04]  /*4f1c0*/  STL.64 [R1+0x778], R14 ;  /* 0x0007780e01007387 */ /* 0x0001e80000100a00 */
[----:B------:R-:W-:Y:S04]  /*4f1d0*/  STL [R1+0x641c], R8 ;  /* 0x00641c0801007387 */ /* 0x000fe80000100800 */
[----:B------:R1:W-:Y:S01]  /*4f1e0*/  STL [R1+0x6418], R9 ;  /* 0x0064180901007387 */ /* 0x0003e20000100800 */
[C---:B0-----:R-:W-:Y:S06]  /*4f1f0*/  HMMA.16816.F32 R12, R4.reuse, R8, R20 ;  /* 0x00000008040c723c */ /* 0x041fec0000001814 */
[----:B-1----:R-:W-:-:S15]  /*4f200*/  HMMA.16816.F32 R8, R4, R2, R24 ;  /* 0x000000020408723c */ /* 0x002fde0000001818 */
[----:B------:R-:W-:-:S02]  /*4f210*/  NOP ;  /* 0x0000000000007918 */ /* 0x000fc40000000000 */
[----:B------:R-:W-:Y:S04]  /*4f220*/  STL.64 [R1+0xa90], R12 ;  /* 0x000a900c01007387 */ /* 0x000fe80000100a00 */
[----:B------:R-:W-:Y:S04]  /*4f230*/  STL.64 [R1+0xa98], R14 ;  /* 0x000a980e01007387 */ /* 0x000fe80000100a00 */
[----:B------:R-:W-:Y:S04]  /*4f240*/  STL.64 [R1+0x64e0], R18 ;  /* 0x0064e01201007387 */ /* 0x000fe80000100a00 */
[----:B------:R-:W-:Y:S04]  /*4f250*/  STL.64 [R1+0x64d8], R16 ;  /* 0x0064d81001007387 */ /* 0x000fe80000100a00 */
[----:B------:R-:W2:Y:S04]  /*4f260*/  LDL.LU R20, [R1+0x140] ;  /* 0x0001400001147983 */ /* 0x000ea80000300800 */
        /* <DEDUP_REMOVED lines=15> */
[----:B--2---:R0:W-:Y:S04]  /*4f360*/  STL.64 [R1+0x6498], R20 ;  /* 0x0064981401007387 */ /* 0x0041e80000100a00 */
[----:B------:R-:W2:Y:S04]  /*4f370*/  LDL.LU R22, [R1+0x178] ;  /* 0x0001780001167983 */ /* 0x000ea80000300800 */
[----:B------:R-:W2:Y:S04]  /*4f380*/  LDL.LU R23, [R1+0x17c] ;  /* 0x00017c0001177983 */ /* 0x000ea80000300800 */
[----:B--2---:R1:W-:Y:S04]  /*4f390*/  STL.64 [R1+0x64b0], R22 ;  /* 0x0064b01601007387 */ /* 0x0043e80000100a00 */
[----:B0-----:R-:W2:Y:S04]  /*4f3a0*/  LDL.64 R20, [R1+0x8] ;  /* 0x0000080001147983 */ /* 0x001ea80000100a00 */
[----:B------:R-:W3:Y:S04]  /*4f3b0*/  LDL.64 R28, [R1] ;  /* 0x00000000011c7983 */ /* 0x000ee80000100a00 */
[----:B------:R-:W4:Y:S04]  /*4f3c0*/  LDL.LU R24, [R1+0x160] ;  /* 0x0001600001187983 */ /* 0x000f280000300800 */
[----:B------:R-:W4:Y:S04]  /*4f3d0*/  LDL.LU R25, [R1+0x164] ;  /* 0x0001640001197983 */ /* 0x000f280000300800 */
[----:B------:R-:W3:Y:S04]  /*4f3e0*/  LDL.LU R26, [R1+0x168] ;  /* 0x00016800011a7983 */ /* 0x000ee80000300800 */
[----:B------:R-:W3:Y:S04]  /*4f3f0*/  LDL.LU R27, [R1+0x16c] ;  /* 0x00016c00011b7983 */ /* 0x000ee80000300800 */
[----:B------:R-:W4:Y:S04]  /*4f400*/  LDL.LU R16, [R1+0x1c0] ;  /* 0x0001c00001107983 */ /* 0x000f280000300800 */
[----:B------:R-:W4:Y:S04]  /*4f410*/  LDL.LU R17, [R1+0x1c4] ;  /* 0x0001c40001117983 */ /* 0x000f280000300800 */
[----:B------:R-:W4:Y:S04]  /*4f420*/  LDL.LU R18, [R1+0x1c8] ;  /* 0x0001c80001127983 */ /* 0x000f280000300800 */
[----:B------:R-:W4:Y:S04]  /*4f430*/  LDL.LU R19, [R1+0x1cc] ;  /* 0x0001cc0001137983 */ /* 0x000f280000300800 */
[----:B-1----:R-:W2:Y:S04]  /*4f440*/  LDL.64 R22, [R1+0x18] ;  /* 0x0000180001167983 */ /* 0x002ea80000100a00 */
[----:B------:R-:W4:Y:S04]  /*4f450*/  LDL.64 R8, [R1+0x20] ;  /* 0x0000200001087983 */ /* 0x000f280000100a00 */
[----:B--2---:R-:W-:Y:S04]  /*4f460*/  STL.64 [R1+0x64d0], R22 ;  /* 0x0064d01601007387 */ /* 0x004fe80000100a00 */
[----:B------:R0:W-:Y:S04]  /*4f470*/  STL.64 [R1+0x64c8], R20 ;  /* 0x0064c81401007387 */ /* 0x0001e80000100a00 */
[----:B0-----:R-:W2:Y:S04]  /*4f480*/  LDL.LU R20, [R1+0x1b0] ;  /* 0x0001b00001147983 */ /* 0x001ea80000300800 */
[----:B------:R-:W2:Y:S04]  /*4f490*/  LDL.LU R21, [R1+0x1b4] ;  /* 0x0001b40001157983 */ /* 0x000ea80000300800 */
[----:B------:R-:W2:Y:S04]  /*4f4a0*/  LDL.LU R22, [R1+0x1b8] ;  /* 0x0001b80001167983 */ /* 0x000ea80000300800 */
[----:B------:R-:W2:Y:S04]  /*4f4b0*/  LDL.LU R23, [R1+0x1bc] ;  /* 0x0001bc0001177983 */ /* 0x000ea80000300800 */
[----:B---3--:R-:W-:Y:S04]  /*4f4c0*/  STL.64 [R1+0x64a8], R26 ;  /* 0x0064a81a01007387 */ /* 0x008fe80000100a00 */
[----:B----4-:R0:W-:Y:S04]  /*4f4d0*/  STL.64 [R1+0x64a0], R24 ;  /* 0x0064a01801007387 */ /* 0x0101e80000100a00 */
[----:B0-----:R-:W3:Y:S04]  /*4f4e0*/  LDL.LU R24, [R1+0x180] ;  /* 0x0001800001187983 */ /* 0x001ee80000300800 */
        /* <DEDUP_REMOVED lines=12> */
[----:B------:R-:W2:Y:S04]  /*4f5b0*/  LDL.LU R14, [R1+0x128] ;  /* 0x00012800010e7983 */ /* 0x000ea80000300800 */
[----:B------:R-:W2:Y:S04]  /*4f5c0*/  LDL.LU R15, [R1+0x12c] ;  /* 0x00012c00010f7983 */ /* 0x000ea80000300800 */
[----:B--2---:R-:W-:Y:S04]  /*4f5d0*/  STL.64 [R1+0x6448], R14 ;  /* 0x0064480e01007387 */ /* 0x004fe80000100a00 */
[----:B----4-:R0:W-:Y:S04]  /*4f5e0*/  STL.64 [R1+0x6440], R12 ;  /* 0x0064400c01007387 */ /* 0x0101e80000100a00 */
[----:B0-----:R-:W2:Y:S04]  /*4f5f0*/  LDL.LU R12, [R1+0x130] ;  /* 0x00013000010c7983 */ /* 0x001ea80000300800 */
[----:B------:R-:W2:Y:S04]  /*4f600*/  LDL.LU R13, [R1+0x134] ;  /* 0x00013400010d7983 */ /* 0x000ea80000300800 */
[----:B------:R-:W2:Y:S04]  /*4f610*/  LDL.LU R14, [R1+0x138] ;  /* 0x00013800010e7983 */ /* 0x000ea80000300800 */
[----:B------:R-:W2:Y:S04]  /*4f620*/  LDL.LU R15, [R1+0x13c] ;  /* 0x00013c00010f7983 */ /* 0x000ea80000300800 */
[----:B------:R-:W-:Y:S04]  /*4f630*/  STL [R1+0x6424], R2 ;  /* 0x0064240201007387 */ /* 0x000fe80000100800 */
[----:B------:R0:W-:Y:S04]  /*4f640*/  STL [R1+0x6420], R3 ;  /* 0x0064200301007387 */ /* 0x0001e80000100800 */
[----:B0-----:R-:W4:Y:S04]  /*4f650*/  LDL.64 R2, [R1+0x10] ;  /* 0x0000100001027983 */ /* 0x001f280000100a00 */
[----:B------:R-:W3:Y:S04]  /*4f660*/  LDL.LU.64 R18, [R1+0x64e0] ;  /* 0x0064e00001127983 */ /* 0x000ee80000300a00 */
[----:B------:R-:W3:Y:S04]  /*4f670*/  LDL.LU.64 R16, [R1+0x64d8] ;  /* 0x0064d80001107983 */ /* 0x000ee80000300a00 */
[----:B------:R-:W-:Y:S04]  /*4f680*/  STL.64 [R1+0x730], R4 ;  /* 0x0007300401007387 */ /* 0x000fe80000100a00 */
[----:B------:R0:W-:Y:S04]  /*4f690*/  STL.64 [R1+0x738], R6 ;  /* 0x0007380601007387 */ /* 0x0001e80000100a00 */
[----:B0-----:R-:W3:Y:S01]  /*4f6a0*/  LDL.64 R6, [R1+0x28] ;  /* 0x0000280001067983 */ /* 0x001ee20000100a00 */
[----:B------:R-:W-:-:S02]  /*4f6b0*/  IMAD.MOV.U32 R10, RZ, RZ, R8 ;  /* 0x000000ffff0a7224 */ /* 0x000fc400078e0008 */
[----:B------:R-:W-:-:S03]  /*4f6c0*/  IMAD.MOV.U32 R0, RZ, RZ, R9 ;  /* 0x000000ffff007224 */ /* 0x000fc600078e0009 */
[----:B------:R0:W-:Y:S04]  /*4f6d0*/  STL [R1+0x6428], R10 ;  /* 0x0064280a01007387 */ /* 0x0001e80000100800 */
[----:B------:R-:W4:Y:S04]  /*4f6e0*/  LDL.LU R8, [R1+0x190] ;  /* 0x0001900001087983 */ /* 0x000f280000300800 */
[----:B------:R-:W4:Y:S04]  /*4f6f0*/  LDL.LU R9, [R1+0x194] ;  /* 0x0001940001097983 */ /* 0x000f280000300800 */
[----:B0-----:R-:W4:Y:S04]  /*4f700*/  LDL.LU R10, [R1+0x198] ;  /* 0x00019800010a7983 */ /* 0x001f280000300800 */
[----:B------:R-:W4:Y:S01]  /*4f710*/  LDL.LU R11, [R1+0x19c] ;  /* 0x00019c00010b7983 */ /* 0x000f220000300800 */
[----:B---3--:R-:W-:-:S15]  /*4f720*/  HMMA.16816.F32 R20, R16, R6, R20 ;  /* 0x000000061014723c */ /* 0x008fde0000001814 */
[----:B------:R-:W-:-:S08]  /*4f730*/  NOP ;  /* 0x0000000000007918 */ /* 0x000fd00000000000 */
[----:B------:R-:W-:Y:S04]  /*4f740*/  STL.64 [R1+0x720], R20 ;  /* 0x0007201401007387 */ /* 0x000fe80000100a00 */
[----:B------:R0:W-:Y:S04]  /*4f750*/  STL.64 [R1+0x728], R22 ;  /* 0x0007281601007387 */ /* 0x0001e80000100a00 */
[----:B0-----:R-:W3:Y:S04]  /*4f760*/  LDL.LU.64 R22, [R1+0x64d0] ;  /* 0x0064d00001167983 */ /* 0x001ee80000300a00 */
[----:B------:R-:W2:Y:S01]  /*4f770*/  LDL.LU.64 R20, [R1+0x64c8] ;  /* 0x0064c80001147983 */ /* 0x000ea20000300a00 */
[----:B---3--:R-:W-:-:S15]  /*4f780*/  HMMA.16816.F32 R24, R16, R22, R24 ;  /* 0x000000161018723c */ /* 0x008fde0000001818 */
[----:B------:R-:W-:-:S08]  /*4f790*/  NOP ;  /* 0x0000000000007918 */ /* 0x000fd00000000000 */
[----:B------:R-:W-:Y:S04]  /*4f7a0*/  STL.64 [R1+0x710], R24 ;  /* 0x0007101801007387 */ /* 0x000fe80000100a00 */
[----:B------:R0:W-:Y:S04]  /*4f7b0*/  STL.64 [R1+0x718], R26 ;  /* 0x0007181a01007387 */ /* 0x0001e80000100a00 */
[----:B0-----:R-:W3:Y:S04]  /*4f7c0*/  LDL.LU.64 R26, [R1+0x64c0] ;  /* 0x0064c000011a7983 */ /* 0x001ee80000300a00 */
[----:B------:R-:W3:Y:S01]  /*4f7d0*/  LDL.LU.64 R24, [R1+0x64b8] ;  /* 0x0064b80001187983 */ /* 0x000ee20000300a00 */
[----:B----4-:R-:W-:Y:S01]  /*4f7e0*/  HMMA.16816.F32 R8, R16, R2, R8 ;  /* 0x000000021008723c */ /* 0x010fe20000001808 */
[----:B------:R-:W-:-:S02]  /*4f7f0*/  IMAD.MOV.U32 R5, RZ, RZ, R6 ;  /* 0x000000ffff057224 */ /* 0x000fc400078e0006 */
[----:B------:R-:W-:Y:S02]  /*4f800*/  IMAD.MOV.U32 R4, RZ, RZ, R7 ;  /* 0x000000ffff047224 */ /* 0x000fe400078e0007 */
[----:B------:R-:W-:Y:S02]  /*4f810*/  IMAD.MOV.U32 R7, RZ, RZ, R22 ;  /* 0x000000ffff077224 */ /* 0x000fe400078e0016 */
[----:B------:R-:W-:Y:S02]  /*4f820*/  IMAD.MOV.U32 R6, RZ, RZ, R23 ;  /* 0x000000ffff067224 */ /* 0x000fe400078e0017 */
[----:B------:R-:W4:-:S14]  /*4f830*/  LDL.LU.64 R22, [R1+0x64b0] ;  /* 0x0064b00001167983 */ /* 0x000f1c0000300a00 */
[----:B------:R2:W-:Y:S04]  /*4f840*/  STL.64 [R1+0x700], R8 ;  /* 0x0007000801007387 */ /* 0x0005e80000100a00 */
[----:B------:R0:W-:Y:S01]  /*4f850*/  STL.64 [R1+0x708], R10 ;  /* 0x0007080a01007387 */ /* 0x0001e20000100a00 */
[----:B--2---:R-:W-:Y:S02]  /*4f860*/  IMAD.MOV.U32 R8, RZ, RZ, R21 ;  /* 0x000000ffff087224 */ /* 0x004fe400078e0015 */
[----:B0-----:R-:W-:Y:S02]  /*4f870*/  IMAD.MOV.U32 R11, RZ, RZ, R3 ;  /* 0x000000ffff0b7224 */ /* 0x001fe400078e0003 */
[----:B------:R-:W-:Y:S01]  /*4f880*/  IMAD.MOV.U32 R3, RZ, RZ, R20 ;  /* 0x000000ffff037224 */ /* 0x000fe200078e0014 */
[----:B---3--:R-:W-:-:S15]  /*4f890*/  HMMA.16816.F32 R24, R16, R20, R24 ;  /* 0x000000141018723c */ /* 0x008fde0000001818 */
[----:B------:R-:W-:-:S08]  /*4f8a0*/  NOP ;  /* 0x0000000000007918 */ /* 0x000fd00000000000 */
[----:B------:R-:W-:Y:S04]  /*4f8b0*/  STL.64 [R1+0x6f0], R24 ;  /* 0x0006f01801007387 */ /* 0x000fe80000100a00 */
[----:B------:R0:W-:Y:S04]  /*4f8c0*/  STL.64 [R1+0x6f8], R26 ;  /* 0x0006f81a01007387 */ /* 0x0001e80000100a00 */
[----:B0-----:R-:W2:Y:S04]  /*4f8d0*/  LDL.LU.64 R26, [R1+0x64a8] ;  /* 0x0064a800011a7983 */ /* 0x001ea80000300a00 */
[----:B------:R-:W2:Y:S04]  /*4f8e0*/  LDL.LU.64 R24, [R1+0x64a0] ;  /* 0x0064a00001187983 */ /* 0x000ea80000300a00 */
[----:B------:R-:W4:Y:S01]  /*4f8f0*/  LDL.LU.64 R20, [R1+0x6498] ;  /* 0x0064980001147983 */ /* 0x000f220000300a00 */
[----:B------:R-:W-:-:S02]  /*4f900*/  IMAD.MOV.U32 R9, RZ, RZ, R2 ;  /* 0x000000ffff097224 */ /* 0x000fc400078e0002 */
[----:B------:R-:W-:Y:S02]  /*4f910*/  IMAD.MOV.U32 R10, RZ, RZ, R28 ;  /* 0x000000ffff0a7224 */ /* 0x000fe400078e001c */
[----:B------:R-:W-:Y:S01]  /*4f920*/  IMAD.MOV.U32 R2, RZ, RZ, R29 ;  /* 0x000000ffff027224 */ /* 0x000fe200078e001d */
[----:B----4-:R-:W-:-:S15]  /*4f930*/  HMMA.16816.F32 R20, R16, R28, R20 ;  /* 0x0000001c1014723c */ /* 0x010fde0000001814 */
[----:B------:R-:W-:-:S08]  /*4f940*/  NOP ;  /* 0x0000000000007918 */ /* 0x000fd00000000000 */
[----:B------:R-:W-:Y:S04]  /*4f950*/  STL.64 [R1+0x6e0], R20 ;  /* 0x0006e01401007387 */ /* 0x000fe80000100a00 */
[----:B------:R0:W-:Y:S04]  /*4f960*/  STL.64 [R1+0x6e8], R22 ;  /* 0x0006e81601007387 */ /* 0x0001e80000100a00 */
[----:B0-----:R-:W3:Y:S04]  /*4f970*/  LDL.LU.64 R22, [R1+0x6490] ;  /* 0x0064900001167983 */ /* 0x001ee80000300a00 */
[----:B------:R-:W3:Y:S04]  /*4f980*/  LDL.LU.64 R20, [R1+0x6488] ;  /* 0x0064880001147983 */ /* 0x000ee80000300a00 */
[----:B------:R-:W2:Y:S02]  /*4f990*/  LDL.LU.64 R28, [R1+0x6480] ;  /* 0x00648000011c7983 */ /* 0x000ea40000300a00 */
[----:B--2---:R-:W-:-:S15]  /*4f9a0*/  HMMA.16816.F32 R24, R16, R28, R24 ;  /* 0x0000001c1018723c */ /* 0x004fde0000001818 */
        /* <DEDUP_REMOVED lines=34> */
[----:B------:R-:W4:Y:S04]  /*4fbd0*/  LDL.LU.64 R12, [R1+0x6430] ;  /* 0x00643000010c7983 */ /* 0x000f280000300a00 */
[----:B------:R-:W-:Y:S04]  /*4fbe0*/  STL.64 [R1+0x6348], R22 ;  /* 0x0063481601007387 */ /* 0x000fe80000100a00 */
[----:B------:R0:W-:Y:S04]  /*4fbf0*/  STL.64 [R1+0x6340], R20 ;  /* 0x0063401401007387 */ /* 0x0001e80000100a00 */
[----:B0-----:R-:W2:Y:S04]  /*4fc00*/  LDL.LU R20, [R1+0x110] ;  /* 0x0001100001147983 */ /* 0x001ea80000300800 */
[----:B------:R-:W2:Y:S04]  /*4fc10*/  LDL.LU R21, [R1+0x114] ;  /* 0x0001140001157983 */ /* 0x000ea80000300800 */
[----:B------:R-:W2:Y:S04]  /*4fc20*/  LDL.LU R22, [R1+0x118] ;  /* 0x0001180001167983 */ /* 0x000ea80000300800 */
[----:B------:R-:W2:Y:S02]  /*4fc30*/  LDL.LU R23, [R1+0x11c] ;  /* 0x00011c0001177983 */ /* 0x000ea40000300800 */
[----:B--2---:R-:W-:-:S15]  /*4fc40*/  HMMA.16816.F32 R20, R16, R14, R20 ;  /* 0x0000000e1014723c */ /* 0x004fde0000001814 */
[----:B------:R-:W-:-:S08]  /*4fc50*/  NOP ;  /* 0x0000000000007918 */ /* 0x000fd00000000000 */
[----:B------:R-:W-:Y:S04]  /*4fc60*/  STL.64 [R1+0x2e0], R20 ;  /* 0x0002e01401007387 */ /* 0x000fe80000100a00 */
[----:B------:R4:W-:Y:S02]  /*4fc70*/  STL.64 [R1+0x2e8], R22 ;  /* 0x0002e81601007387 */ /* 0x0009e40000100a00 */
[----:B----4-:R-:W-:Y:S07]  /*4fc80*/  HMMA.16816.F32 R20, R16, R12, R24 ;  /* 0x0000000c1014723c */ /* 0x010fee0000001818 */
[----:B------:R-:W-:-:S02]  /*4fc90*/  IMAD.MOV.U32 R26, RZ, RZ, R10 ;  /* 0x000000ffff1a7224 */ /* 0x000fc400078e000a */
[----:B------:R-:W-:Y:S01]  /*4fca0*/  IMAD.MOV.U32 R27, RZ, RZ, R2 ;  /* 0x000000ffff1b7224 */ /* 0x000fe200078e0002 */
[----:B------:R-:W2:-:S13]  /*4fcb0*/  LDL.LU R10, [R1+0x6428] ;  /* 0x00642800010a7983 */ /* 0x000e9a0000300800 */
[----:B------:R0:W-:Y:S04]  /*4fcc0*/  STL.64 [R1+0x270], R20 ;  /* 0x0002701401007387 */ /* 0x0001e80000100a00 */
[----:B------:R1:W-:Y:S04]  /*4fcd0*/  STL.64 [R1+0x278], R22 ;  /* 0x0002781601007387 */ /* 0x0003e80000100a00 */
[----:B------:R-:W3:Y:S04]  /*4fce0*/  LDL.LU R2, [R1+0x6424] ;  /* 0x0064240001027983 */ /* 0x000ee80000300800 */
[----:B------:R-:W-:Y:S04]  /*4fcf0*/  STL.64 [R1+0x6370], R26 ;  /* 0x0063701a01007387 */ /* 0x000fe80000100a00 */
[----:B0-----:R-:W4:Y:S04]  /*4fd00*/  LDL.LU R20, [R1+0x390] ;  /* 0x0003900001147983 */ /* 0x001f280000300800 */
[----:B------:R-:W4:Y:S04]  /*4fd10*/  LDL.LU R21, [R1+0x394] ;  /* 0x0003940001157983 */ /* 0x000f280000300800 */
[----:B-1----:R-:W2:Y:S04]  /*4fd20*/  LDL.LU R22, [R1+0x398] ;  /* 0x0003980001167983 */ /* 0x002ea80000300800 */
[----:B------:R-:W2:Y:S01]  /*4fd30*/  LDL.LU R23, [R1+0x39c] ;  /* 0x00039c0001177983 */ /* 0x000ea20000300800 */
[----:B------:R-:W-:-:S02]  /*4fd40*/  IMAD.MOV.U32 R24, RZ, RZ, R3 ;  /* 0x000000ffff187224 */ /* 0x000fc400078e0003 */
[----:B------:R-:W-:Y:S01]  /*4fd50*/  IMAD.MOV.U32 R25, RZ, RZ, R8 ;  /* 0x000000ffff197224 */ /* 0x000fe200078e0008 */
[----:B------:R-:W3:Y:S04]  /*4fd60*/  LDL.LU R3, [R1+0x6420] ;  /* 0x0064200001037983 */ /* 0x000ee80000300800 */
[----:B------:R-:W3:Y:S04]  /*4fd70*/  LDL.LU R8, [R1+0x641c] ;  /* 0x00641c0001087983 */ /* 0x000ee80000300800 */
[----:B------:R-:W-:Y:S04]  /*4fd80*/  STL.64 [R1+0x6388], R24 ;  /* 0x0063881801007387 */ /* 0x000fe80000100a00 */
[----:B--2---:R-:W-:Y:S04]  /*4fd90*/  STL.64 [R1+0x6368], R22 ;  /* 0x0063681601007387 */ /* 0x004fe80000100a00 */
[----:B----4-:R0:W-:Y:S04]  /*4fda0*/  STL.64 [R1+0x6360], R20 ;  /* 0x0063601401007387 */ /* 0x0101e80000100a00 */
[----:B0-----:R-:W2:Y:S04]  /*4fdb0*/  LDL.LU R20, [R1+0x370] ;  /* 0x0003700001147983 */ /* 0x001ea80000300800 */
[----:B------:R-:W2:Y:S04]  /*4fdc0*/  LDL.LU R21, [R1+0x374] ;  /* 0x0003740001157983 */ /* 0x000ea80000300800 */
[----:B------:R-:W4:Y:S04]  /*4fdd0*/  LDL.LU R22, [R1+0x378] ;  /* 0x0003780001167983 */ /* 0x000f280000300800 */
[----:B------:R-:W4:Y:S01]  /*4fde0*/  LDL.LU R23, [R1+0x37c] ;  /* 0x00037c0001177983 */ /* 0x000f220000300800 */
[----:B------:R-:W-:-:S02]  /*4fdf0*/  IMAD.MOV.U32 R26, RZ, RZ, R9 ;  /* 0x000000ffff1a7224 */ /* 0x000fc400078e0009 */
[----:B------:R-:W-:Y:S01]  /*4fe00*/  IMAD.MOV.U32 R27, RZ, RZ, R11 ;  /* 0x000000ffff1b7224 */ /* 0x000fe200078e000b */
[----:B------:R-:W3:Y:S04]  /*4fe10*/  LDL.LU R9, [R1+0x6418] ;  /* 0x0064180001097983 */ /* 0x000ee80000300800 */
[----:B------:R-:W-:Y:S04]  /*4fe20*/  STL.64 [R1+0x63a0], R26 ;  /* 0x0063a01a01007387 */ /* 0x000fe80000100a00 */
[----:B----4-:R-:W-:Y:S04]  /*4fe30*/  STL.64 [R1+0x6380], R22 ;  /* 0x0063801601007387 */ /* 0x010fe80000100a00 */
[----:B--2---:R0:W-:Y:S04]  /*4fe40*/  STL.64 [R1+0x6378], R20 ;  /* 0x0063781401007387 */ /* 0x0041e80000100a00 */
[----:B0-----:R-:W2:Y:S04]  /*4fe50*/  LDL.LU R20, [R1+0x360] ;  /* 0x0003600001147983 */ /* 0x001ea80000300800 */
[----:B------:R-:W2:Y:S04]  /*4fe60*/  LDL.LU R21, [R1+0x364] ;  /* 0x0003640001157983 */ /* 0x000ea80000300800 */
[----:B------:R-:W4:Y:S04]  /*4fe70*/  LDL.LU R22, [R1+0x368] ;  /* 0x0003680001167983 */ /* 0x000f280000300800 */
[----:B------:R-:W4:Y:S01]  /*4fe80*/  LDL.LU R23, [R1+0x36c] ;  /* 0x00036c0001177983 */ /* 0x000f220000300800 */
[----:B------:R-:W-:-:S02]  /*4fe90*/  IMAD.MOV.U32 R24, RZ, RZ, R7 ;  /* 0x000000ffff187224 */ /* 0x000fc400078e0007 */
[----:B------:R-:W-:-:S05]  /*4fea0*/  IMAD.MOV.U32 R25, RZ, RZ, R6 ;  /* 0x000000ffff197224 */ /* 0x000fca00078e0006 */
        /* <DEDUP_REMOVED lines=8> */
[----:B------:R-:W-:Y:S02]  /*4ff30*/  IMAD.MOV.U32 R27, RZ, RZ, R4 ;  /* 0x000000ffff1b7224 */ /* 0x000fe400078e0004 */
[----:B------:R-:W-:Y:S02]  /*4ff40*/  IMAD.MOV.U32 R24, RZ, RZ, R10 ;  /* 0x000000ffff187224 */ /* 0x000fe400078e000a */
[----:B------:R-:W-:Y:S01]  /*4ff50*/  IMAD.MOV.U32 R25, RZ, RZ, R0 ;  /* 0x000000ffff197224 */ /* 0x000fe200078e0000 */
[----:B------:R-:W-:Y:S04]  /*4ff60*/  STL.64 [R1+0x63e8], R26 ;  /* 0x0063e81a01007387 */ /* 0x000fe80000100a00 */
[----:B------:R-:W-:Y:S04]  /*4ff70*/  STL.64 [R1+0x63e0], R24 ;  /* 0x0063e01801007387 */ /* 0x000fe80000100a00 */
[----:B----4-:R-:W-:Y:S04]  /*4ff80*/  STL.64 [R1+0x63b0], R22 ;  /* 0x0063b01601007387 */ /* 0x010fe80000100a00 */
[----:B--2---:R0:W-:Y:S04]  /*4ff90*/  STL.64 [R1+0x63a8], R20 ;  /* 0x0063a81401007387 */ /* 0x0041e80000100a00 */
[----:B0-----:R-:W2:Y:S04]  /*4ffa0*/  LDL.LU R20, [R1+0x340] ;  /* 0x0003400001147983 */ /* 0x001ea80000300800 */
[----:B------:R-:W2:Y:S04]  /*4ffb0*/  LDL.LU R21, [R1+0x344] ;  /* 0x0003440001157983 */ /* 0x000ea80000300800 */
[----:B------:R-:W4:Y:S04]  /*4ffc0*/  LDL.LU R22, [R1+0x348] ;  /* 0x0003480001167983 */ /* 0x000f280000300800 */
[----:B------:R-:W4:Y:S04]  /*4ffd0*/  LDL.LU R23, [R1+0x34c] ;  /* 0x00034c0001177983 */ /* 0x000f280000300800 */
[----:B------:R-:W3:Y:S04]  /*4ffe0*/  LDL.LU R24, [R1+0x320] ;  /* 0x0003200001187983 */ /* 0x000ee80000300800 */
[----:B------:R-:W3:Y:S04]  /*4fff0*/  LDL.LU R25, [R1+0x324] ;  /* 0x0003240001197983 */ /* 0x000ee80000300800 */
[----:B------:R-:W2:Y:S04]  /*50000*/  LDL.LU R26, [R1+0x328] ;  /* 0x00032800011a7983 */ /* 0x000ea80000300800 */
[----:B------:R-:W2:Y:S04]  /*50010*/  LDL.LU R27, [R1+0x32c] ;  /* 0x00032c00011b7983 */ /* 0x000ea80000300800 */
[----:B------:R-:W4:Y:S04]  /*50020*/  LDL.LU R10, [R1+0xf10] ;  /* 0x000f1000010a7983 */ /* 0x000f280000300800 */
[----:B------:R-:W4:Y:S04]  /*50030*/  LDL.LU R4, [R1+0xf0c] ;  /* 0x000f0c0001047983 */ /* 0x000f280000300800 */
[----:B------:R-:W4:Y:S04]  /*50040*/  LDL.LU R11, [R1+0xf18] ;  /* 0x000f1800010b7983 */ /* 0x000f280000300800 */
[----:B------:R-:W4:Y:S04]  /*50050*/  LDL.LU R5, [R1+0xf14] ;  /* 0x000f140001057983 */ /* 0x000f280000300800 */
[----:B------:R-:W4:Y:S04]  /*50060*/  LDL.LU R6, [R1+0xf1c] ;  /* 0x000f1c0001067983 */ /* 0x000f280000300800 */
[----:B------:R-:W4:Y:S04]  /*50070*/  LDL.LU R7, [R1+0xf28] ;  /* 0x000f280001077983 */ /* 0x000f280000300800 */
[----:B------:R-:W4:Y:S04]  /*50080*/  LDL.LU R0, [R1+0xf24] ;  /* 0x000f240001007983 */ /* 0x000f280000300800 */
[----:B--2---:R-:W-:Y:S04]  /*50090*/  STL.64 [R1+0x63f8], R26 ;  /* 0x0063f81a01007387 */ /* 0x004fe80000100a00 */
[----:B---3--:R0:W-:Y:S04]  /*500a0*/  STL.64 [R1+0x63f0], R24 ;  /* 0x0063f01801007387 */ /* 0x0081e80000100a00 */
        /* <DEDUP_REMOVED lines=8> */
[----:B------:R-:W2:Y:S04]  /*50130*/  LDL.LU R26, [R1+0x2f8] ;  /* 0x0002f800011a7983 */ /* 0x000ea80000300800 */
[----:B------:R-:W2:Y:S04]  /*50140*/  LDL.LU R27, [R1+0x2fc] ;  /* 0x0002fc00011b7983 */ /* 0x000ea80000300800 */
[----:B----4-:R-:W-:Y:S04]  /*50150*/  STL.64 [R1+0x63c8], R22 ;  /* 0x0063c81601007387 */ /* 0x010fe80000100a00 */
[----:B------:R0:W-:Y:S04]  /*50160*/  STL.64 [R1+0x63c0], R20 ;  /* 0x0063c01401007387 */ /* 0x0001e80000100a00 */
[----:B0-----:R-:W3:Y:S04]  /*50170*/  LDL.LU R20, [R1+0x330] ;  /* 0x0003300001147983 */ /* 0x001ee80000300800 */
[----:B------:R-:W3:Y:S04]  /*50180*/  LDL.LU R21, [R1+0x334] ;  /* 0x0003340001157983 */ /* 0x000ee80000300800 */
[----:B------:R-:W4:Y:S04]  /*50190*/  LDL.LU R22, [R1+0x338] ;  /* 0x0003380001167983 */ /* 0x000f280000300800 */
[----:B------:R-:W4:Y:S01]  /*501a0*/  LDL.LU R23, [R1+0x33c] ;  /* 0x00033c0001177983 */ /* 0x000f220000300800 */
[----:B------:R-:W-:-:S02]  /*501b0*/  IMAD R4, R4, 0x100, R10 ;  /* 0x0000010004047824 */ /* 0x000fc400078e020a */
[----:B------:R-:W-:Y:S01]  /*501c0*/  IMAD R5, R5, 0x100, R11 ;  /* 0x0000010005057824 */ /* 0x000fe200078e020b */
[----:B----4-:R-:W-:Y:S04]  /*501d0*/  STL.64 [R1+0x63d8], R22 ;  /* 0x0063d81601007387 */ /* 0x010fe80000100a00 */
[----:B---3--:R0:W-:Y:S04]  /*501e0*/  STL.64 [R1+0x63d0], R20 ;  /* 0x0063d01401007387 */ /* 0x0081e80000100a00 */
[----:B0-----:R-:W3:Y:S04]  /*501f0*/  LDL.LU R20, [R1+0x310] ;  /* 0x0003100001147983 */ /* 0x001ee80000300800 */
[----:B------:R-:W3:Y:S04]  /*50200*/  LDL.LU R21, [R1+0x314] ;  /* 0x0003140001157983 */ /* 0x000ee80000300800 */
[----:B------:R-:W3:Y:S04]  /*50210*/  LDL.LU R22, [R1+0x318] ;  /* 0x0003180001167983 */ /* 0x000ee80000300800 */
[----:B------:R-:W3:Y:S04]  /*50220*/  LDL.LU R23, [R1+0x31c] ;  /* 0x00031c0001177983 */ /* 0x000ee80000300800 */
[----:B------:R-:W-:Y:S04]  /*50230*/  STL.64 [R1+0x6328], R14 ;  /* 0x0063280e01007387 */ /* 0x000fe80000100a00 */
[----:B------:R0:W-:Y:S04]  /*50240*/  STL.64 [R1+0x6320], R12 ;  /* 0x0063200c01007387 */ /* 0x0001e80000100a00 */
[----:B0-----:R-:W4:Y:S04]  /*50250*/  LDL.LU R12, [R1+0x3a0] ;  /* 0x0003a000010c7983 */ /* 0x001f280000300800 */
[----:B------:R-:W4:Y:S04]  /*50260*/  LDL.LU R13, [R1+0x3a4] ;  /* 0x0003a400010d7983 */ /* 0x000f280000300800 */
[----:B------:R-:W4:Y:S04]  /*50270*/  LDL.LU R14, [R1+0x3a8] ;  /* 0x0003a800010e7983 */ /* 0x000f280000300800 */
        /* <DEDUP_REMOVED lines=9> */
[----:B------:R0:W-:Y:S04]  /*50310*/  STL [R1+0x62fc], R10 ;  /* 0x0062fc0a01007387 */ /* 0x0001e80000100800 */
[----:B0-----:R-:W3:Y:S04]  /*50320*/  LDL.LU R10, [R1+0xf20] ;  /* 0x000f2000010a7983 */ /* 0x001ee80000300800 */
[----:B------:R-:W-:Y:S01]  /*50330*/  STL [R1+0x62f8], R11 ;  /* 0x0062f80b01007387 */ /* 0x000fe20000100800 */
[----:B--2---:R-:W-:-:S15]  /*50340*/  HMMA.16816.F32 R24, R16, R8, R24 ;  /* 0x000000081018723c */ /* 0x004fde0000001818 */
[----:B------:R-:W-:-:S08]  /*50350*/  NOP ;  /* 0x0000000000007918 */ /* 0x000fd00000000000 */
[----:B------:R-:W-:Y:S04]  /*50360*/  STL.64 [R1+0x2d0], R24 ;  /* 0x0002d01801007387 */ /* 0x000fe80000100a00 */
[----:B------:R0:W-:Y:S04]  /*50370*/  STL.64 [R1+0x2d8], R26 ;  /* 0x0002d81a01007387 */ /* 0x0001e80000100a00 */
        /* <DEDUP_REMOVED lines=8> */
[----:B------:R-:W4:Y:S01]  /*50400*/  LDL.LU.64 R24, [R1+0x63e0] ;  /* 0x0063e00001187983 */ /* 0x000f220000300a00 */
[----:B---3--:R-:W-:-:S02]  /*50410*/  IMAD R6, R6, 0x100, R10 ;  /* 0x0000010006067824 */ /* 0x008fc400078e020a */
[----:B------:R-:W-:Y:S01]  /*50420*/  IMAD R7, R0, 0x100, R7 ;  /* 0x0000010000077824 */ /* 0x000fe200078e0207 */
[----:B------:R-:W-:Y:S01]  /*50430*/  F2FP.F16.E4M3.UNPACK_B R4, R4 ;  /* 0x00000004ff04723e */ /* 0x000fe200020006ff */
[----:B----4-:R-:W-:Y:S01]  /*50440*/  HMMA.16816.F32 R16, R16, R24, R20 ;  /* 0x000000181010723c */ /* 0x010fe20000001814 */
[----:B------:R-:W2:Y:S04]  /*50450*/  LDL.LU.64 R22, [R1+0x63d8] ;  /* 0x0063d80001167983 */ /* 0x000ea80000300a00 */
[----:B------:R-:W2:Y:S01]  /*50460*/  LDL.LU.64 R20, [R1+0x63d0] ;  /* 0x0063d00001147983 */ /* 0x000ea20000300a00 */
[----:B------:R-:W-:Y:S02]  /*50470*/  F2FP.F16.E4M3.UNPACK_B R5, R5 ;  /* 0x00000005ff05723e */ /* 0x000fe400020006ff */
[----:B------:R-:W-:-:S02]  /*50480*/  F2FP.F16.E4M3.UNPACK_B R6, R6 ;  /* 0x00000006ff06723e */ /* 0x000fc400020006ff */
[----:B------:R-:W-:-:S13]  /*50490*/  F2FP.F16.E4M3.UNPACK_B R7, R7 ;  /* 0x00000007ff07723e */ /* 0x000fda00020006ff */
[----:B------:R0:W-:Y:S04]  /*504a0*/  STL.64 [R1+0x250], R16 ;  /* 0x0002501001007387 */ /* 0x0001e80000100a00 */
[----:B------:R1:W-:Y:S04]  /*504b0*/  STL.64 [R1+0x258], R18 ;  /* 0x0002581201007387 */ /* 0x0003e80000100a00 */
[----:B0-----:R-:W3:Y:S04]  /*504c0*/  LDL.LU R16, [R1+0x380] ;  /* 0x0003800001107983 */ /* 0x001ee80000300800 */
[----:B------:R-:W3:Y:S04]  /*504d0*/  LDL.LU R17, [R1+0x384] ;  /* 0x0003840001117983 */ /* 0x000ee80000300800 */
[----:B-1----:R-:W3:Y:S04]  /*504e0*/  LDL.LU R18, [R1+0x388] ;  /* 0x0003880001127983 */ /* 0x002ee80000300800 */
[----:B------:R-:W3:Y:S01]  /*504f0*/  LDL.LU R19, [R1+0x38c] ;  /* 0x00038c0001137983 */ /* 0x000ee20000300800 */
        /* <DEDUP_REMOVED lines=34> */
[----:B0-----:R-:W2:Y:S04]  /*50720*/  LDL.LU.64 R26, [R1+0x6358] ;  /* 0x00635800011a7983 */ /* 0x001ea80000300a00 */
[----:B------:R-:W4:Y:S01]  /*50730*/  LDL.LU.64 R24, [R1+0x6350] ;  /* 0x0063500001187983 */ /* 0x000f220000300a00 */
[----:B---3--:R-:W-:Y:S03]  /*50740*/  HMMA.16816.F32 R16, R4, R28, R16 ;  /* 0x0000001c0410723c */ /* 0x008fe60000001810 */
[----:B------:R-:W3:-:S15]  /*50750*/  LDL.LU R9, [R1+0xf40] ;  /* 0x000f400001097983 */ /* 0x000ede0000300800 */
[----:B------:R-:W-:-:S05]  /*50760*/  NOP ;  /* 0x0000000000007918 */ /* 0x000fca0000000000 */
[----:B------:R-:W-:Y:S04]  /*50770*/  STL.64 [R1+0x1f0], R16 ;  /* 0x0001f01001007387 */ /* 0x000fe80000100a00 */
[----:B------:R0:W-:Y:S04]  /*50780*/  STL.64 [R1+0x1f8], R18 ;  /* 0x0001f81201007387 */ /* 0x0001e80000100a00 */
[----:B0-----:R-:W3:Y:S04]  /*50790*/  LDL.LU R18, [R1+0xf3c] ;  /* 0x000f3c0001127983 */ /* 0x001ee80000300800 */
[----:B------:R-:W3:Y:S04]  /*507a0*/  LDL.LU R19, [R1+0xf68] ;  /* 0x000f680001137983 */ /* 0x000ee80000300800 */
[----:B------:R-:W3:Y:S01]  /*507b0*/  LDL.LU R0, [R1+0xf44] ;  /* 0x000f440001007983 */ /* 0x000ee20000300800 */
[C---:B--2---:R-:W-:Y:S06]  /*507c0*/  HMMA.16816.F32 R20, R4.reuse, R26, R20 ;  /* 0x0000001a0414723c */ /* 0x044fec0000001814 */
[----:B----4-:R-:W-:-:S15]  /*507d0*/  HMMA.16816.F32 R12, R4, R24, R12 ;  /* 0x00000018040c723c */ /* 0x010fde000000180c */
[----:B------:R-:W-:-:S02]  /*507e0*/  NOP ;  /* 0x0000000000007918 */ /* 0x000fc40000000000 */
[----:B------:R-:W-:Y:S04]  /*507f0*/  STL.64 [R1+0x1e0], R20 ;  /* 0x0001e01401007387 */ /* 0x000fe80000100a00 */
[----:B------:R0:W-:Y:S04]  /*50800*/  STL.64 [R1+0x1e8], R22 ;  /* 0x0001e81601007387 */ /* 0x0001e80000100a00 */
[----:B0-----:R-:W2:Y:S04]  /*50810*/  LDL.LU.64 R22, [R1+0x6348] ;  /* 0x0063480001167983 */ /* 0x001ea80000300a00 */
[----:B------:R-:W4:Y:S04]  /*50820*/  LDL.LU.64 R20, [R1+0x6340] ;  /* 0x0063400001147983 */ /* 0x000f280000300a00 */
[----:B------:R0:W-:Y:S04]  /*50830*/  STL.64 [R1+0x1d0], R12 ;  /* 0x0001d00c01007387 */ /* 0x0001e80000100a00 */
[----:B------:R1:W-:Y:S04]  /*50840*/  STL.64 [R1+0x1d8], R14 ;  /* 0x0001d80e01007387 */ /* 0x0003e80000100a00 */
[----:B0-----:R-:W3:Y:S04]  /*50850*/  LDL.LU R12, [R1+0x3c0] ;  /* 0x0003c000010c7983 */ /* 0x001ee80000300800 */
[----:B------:R-:W3:Y:S04]  /*50860*/  LDL.LU R13, [R1+0x3c4] ;  /* 0x0003c400010d7983 */ /* 0x000ee80000300800 */
[----:B-1----:R-:W2:Y:S04]  /*50870*/  LDL.LU R14, [R1+0x3c8] ;  /* 0x0003c800010e7983 */ /* 0x002ea80000300800 */
[----:B------:R-:W2:Y:S04]  /*50880*/  LDL.LU R15, [R1+0x3cc] ;  /* 0x0003cc00010f7983 */ /* 0x000ea80000300800 */
        /* <DEDUP_REMOVED lines=8> */
[----:B------:R-:W3:Y:S04]  /*50910*/  LDL.LU R11, [R1+0xf38] ;  /* 0x000f3800010b7983 */ /* 0x000ee80000300800 */
[----:B---3--:R-:W-:Y:S04]  /*50920*/  STL.64 [R1+0x6308], R10 ;  /* 0x0063080a01007387 */ /* 0x008fe80000100a00 */
[----:B------:R0:W-:Y:S04]  /*50930*/  STL.64 [R1+0x6300], R8 ;  /* 0x0063000801007387 */ /* 0x0001e80000100a00 */
[----:B0-----:R-:W3:Y:S04]  /*50940*/  LDL.LU R8, [R1+0x3e0] ;  /* 0x0003e00001087983 */ /* 0x001ee80000300800 */
[----:B------:R-:W3:Y:S04]  /*50950*/  LDL.LU R9, [R1+0x3e4] ;  /* 0x0003e40001097983 */ /* 0x000ee80000300800 */
[----:B------:R-:W2:Y:S04]  /*50960*/  LDL.LU R10, [R1+0x3e8] ;  /* 0x0003e800010a7983 */ /* 0x000ea80000300800 */
        /* <DEDUP_REMOVED lines=8> */
[----:B------:R0:W-:Y:S04]  /*509f0*/  STL.64 [R1+0x6250], R26 ;  /* 0x0062501a01007387 */ /* 0x0001e80000100a00 */
[----:B0-----:R-:W4:Y:S04]  /*50a00*/  LDL.64 R26, [R1+0x20] ;  /* 0x00002000011a7983 */ /* 0x001f280000100a00 */
[----:B------:R0:W-:Y:S01]  /*50a10*/  STL.64 [R1+0x6248], R24 ;  /* 0x0062481801007387 */ /* 0x0001e20000100a00 */
[C---:B------:R-:W-:Y:S03]  /*50a20*/  HMMA.16816.F32 R12, R4.reuse, R22, R12 ;  /* 0x00000016040c723c */ /* 0x040fe6000000180c */
[----:B----4-:R1:W-:Y:S04]  /*50a30*/  STL.64 [R1+0x62d8], R26 ;  /* 0x0062d81a01007387 */ /* 0x0103e80000100a00 */
[----:B0-----:R-:W4:Y:S04]  /*50a40*/  LDL.LU R24, [R1+0x400] ;  /* 0x0004000001187983 */ /* 0x001f280000300800 */
[----:B------:R-:W4:Y:S04]  /*50a50*/  LDL.LU R25, [R1+0x404] ;  /* 0x0004040001197983 */ /* 0x000f280000300800 */
[----:B-1----:R-:W2:Y:S04]  /*50a60*/  LDL.LU R26, [R1+0x408] ;  /* 0x00040800011a7983 */ /* 0x002ea80000300800 */
[----:B------:R-:W2:Y:S04]  /*50a70*/  LDL.LU R27, [R1+0x40c] ;  /* 0x00040c00011b7983 */ /* 0x000ea80000300800 */
[----:B--2---:R-:W-:Y:S04]  /*50a80*/  STL.64 [R1+0x62f0], R26 ;  /* 0x0062f01a01007387 */ /* 0x004fe80000100a00 */
[----:B----4-:R0:W-:Y:S04]  /*50a90*/  STL.64 [R1+0x62e8], R24 ;  /* 0x0062e81801007387 */ /* 0x0101e80000100a00 */
[----:B0-----:R-:W2:Y:S04]  /*50aa0*/  LDL.LU R24, [R1+0x3f0] ;  /* 0x0003f00001187983 */ /* 0x001ea80000300800 */
[----:B------:R-:W2:Y:S04]  /*50ab0*/  LDL.LU R25, [R1+0x3f4] ;  /* 0x0003f40001197983 */ /* 0x000ea80000300800 */
[----:B------:R-:W2:Y:S04]  /*50ac0*/  LDL.LU R26, [R1+0x3f8] ;  /* 0x0003f800011a7983 */ /* 0x000ea80000300800 */
[----:B------:R-:W2:Y:S04]  /*50ad0*/  LDL.LU R27, [R1+0x3fc] ;  /* 0x0003fc00011b7983 */ /* 0x000ea80000300800 */
[----:B------:R-:W-:Y:S04]  /*50ae0*/  STL.64 [R1+0x1c0], R12 ;  /* 0x0001c00c01007387 */ /* 0x000fe80000100a00 */
[----:B------:R0:W-:Y:S04]  /*50af0*/  STL.64 [R1+0x1c8], R14 ;  /* 0x0001c80e01007387 */ /* 0x0001e80000100a00 */
[----:B0-----:R-:W4:Y:S04]  /*50b00*/  LDL.LU.64 R14, [R1+0x6338] ;  /* 0x00633800010e7983 */ /* 0x001f280000300a00 */
[----:B------:R-:W4:Y:S02]  /*50b10*/  LDL.LU.64 R12, [R1+0x6330] ;  /* 0x00633000010c7983 */ /* 0x000f240000300a00 */
[----:B----4-:R-:W-:-:S15]  /*50b20*/  HMMA.16816.F32 R12, R4, R20, R12 ;  /* 0x00000014040c723c */ /* 0x010fde000000180c */
[----:B------:R-:W-:-:S08]  /*50b30*/  NOP ;  /* 0x0000000000007918 */ /* 0x000fd00000000000 */
[----:B------:R-:W-:Y:S04]  /*50b40*/  STL.64 [R1+0x1b0], R12 ;  /* 0x0001b00c01007387 */ /* 0x000fe80000100a00 */
[----:B------:R0:W-:Y:S04]  /*50b50*/  STL.64 [R1+0x1b8], R14 ;  /* 0x0001b80e01007387 */ /* 0x0001e80000100a00 */
[----:B0-----:R-:W4:Y:S04]  /*50b60*/  LDL.LU.64 R14, [R1+0x6328] ;  /* 0x00632800010e7983 */ /* 0x001f280000300a00 */
[----:B------:R-:W3:Y:S04]  /*50b70*/  LDL.LU.64 R12, [R1+0x6320] ;  /* 0x00632000010c7983 */ /* 0x000ee80000300a00 */
[----:B------:R-:W-:Y:S04]  /*50b80*/  STL.64 [R1+0x6230], R22 ;  /* 0x0062301601007387 */ /* 0x000fe80000100a00 */
[----:B------:R0:W-:Y:S04]  /*50b90*/  STL.64 [R1+0x6228], R20 ;  /* 0x0062281401007387 */ /* 0x0001e80000100a00 */
[----:B0-----:R-:W2:Y:S04]  /*50ba0*/  LDL.LU R20, [R1+0x410] ;  /* 0x0004100001147983 */ /* 0x001ea80000300800 */
[----:B------:R-:W2:Y:S04]  /*50bb0*/  LDL.LU R21, [R1+0x414] ;  /* 0x0004140001157983 */ /* 0x000ea80000300800 */
[----:B------:R-:W2:Y:S04]  /*50bc0*/  LDL.LU R22, [R1+0x418] ;  /* 0x0004180001167983 */ /* 0x000ea80000300800 */
[----:B------:R-:W2:Y:S01]  /*50bd0*/  LDL.LU R23, [R1+0x41c] ;  /* 0x00041c0001177983 */ /* 0x000ea20000300800 */
[----:B----4-:R-:W-:-:S15]  /*50be0*/  HMMA.16816.F32 R8, R4, R14, R8 ;  /* 0x0000000e0408723c */ /* 0x010fde0000001808 */
        /* <DEDUP_REMOVED lines=13> */
[----:B0-----:R-:W2:Y:S04]  /*50cc0*/  LDL.LU R12, [R1+0x420] ;  /* 0x00042000010c7983 */ /* 0x001ea80000300800 */
[----:B------:R-:W2:Y:S04]  /*50cd0*/  LDL.LU R13, [R1+0x424] ;  /* 0x00042400010d7983 */ /* 0x000ea80000300800 */
[----:B------:R-:W2:Y:S04]  /*50ce0*/  LDL.LU R14, [R1+0x428] ;  /* 0x00042800010e7983 */ /* 0x000ea80000300800 */
[----:B------:R-:W2:Y:S01]  /*50cf0*/  LDL.LU R15, [R1+0x42c] ;  /* 0x00042c00010f7983 */ /* 0x000ea20000300800 */
[----:B---3--:R-:W-:-:S03]  /*50d00*/  IMAD R16, R16, 0x100, R10 ;  /* 0x0000010010107824 */ /* 0x008fc600078e020a */
[----:B------:R-:W2:Y:S01]  /*50d10*/  LDL.LU R10, [R1+0x62fc] ;  /* 0x0062fc00010a7983 */ /* 0x000ea20000300800 */
[----:B------:R-:W-:-:S03]  /*50d20*/  IMAD R17, R17, 0x100, R11 ;  /* 0x0000010011117824 */ /* 0x000fc600078e020b */
[----:B------:R-:W2:Y:S01]  /*50d30*/  LDL.LU R11, [R1+0x62f8] ;  /* 0x0062f800010b7983 */ /* 0x000ea20000300800 */
[----:B----4-:R-:W-:Y:S01]  /*50d40*/  IMAD R18, R18, 0x100, R9 ;  /* 0x0000010012127824 */ /* 0x010fe200078e0209 */
[----:B--2---:R-:W-:-:S15]  /*50d50*/  HMMA.16816.F32 R24, R4, R10, R24 ;  /* 0x0000000a0418723c */ /* 0x004fde0000001818 */
[----:B------:R-:W-:-:S08]  /*50d60*/  NOP ;  /* 0x0000000000007918 */ /* 0x000fd00000000000 */
[----:B------:R-:W-:Y:S04]  /*50d70*/  STL.64 [R1+0x180], R24 ;  /* 0x0001801801007387 */ /* 0x000fe80000100a00 */
[----:B------:R0:W-:Y:S04]  /*50d80*/  STL.64 [R1+0x188], R26 ;  /* 0x0001881a01007387 */ /* 0x0001e80000100a00 */
[----:B0-----:R-:W2:Y:S04]  /*50d90*/  LDL.LU.64 R26, [R1+0x62f0] ;  /* 0x0062f000011a7983 */ /* 0x001ea80000300a00 */
[----:B------:R-:W2:Y:S04]  /*50da0*/  LDL.LU.64 R24, [R1+0x62e8] ;  /* 0x0062e80001187983 */ /* 0x000ea80000300a00 */
[----:B------:R-:W2:Y:S02]  /*50db0*/  LDL.LU R9, [R1+0x62e0] ;  /* 0x0062e00001097983 */ /* 0x000ea40000300800 */
[----:B--2---:R-:W-:-:S15]  /*50dc0*/  HMMA.16816.F32 R24, R4, R8, R24 ;  /* 0x000000080418723c */ /* 0x004fde0000001818 */
[----:B------:R-:W-:-:S08]  /*50dd0*/  NOP ;  /* 0x0000000000007918 */ /* 0x000fd00000000000 */
[----:B------:R-:W-:Y:S04]  /*50de0*/  STL.64 [R1+0x2b0], R24 ;  /* 0x0002b01801007387 */ /* 0x000fe80000100a00 */
[----:B------:R0:W-:Y:S04]  /*50df0*/  STL.64 [R1+0x2b8], R26 ;  /* 0x0002b81a01007387 */ /* 0x0001e80000100a00 */
[----:B0-----:R-:W2:Y:S04]  /*50e00*/  LDL.LU.64 R26, [R1+0x62d8] ;  /* 0x0062d800011a7983 */ /* 0x001ea80000300a00 */
[----:B------:R-:W-:Y:S04]  /*50e10*/  STL.64 [R1+0x61f0], R10 ;  /* 0x0061f00a01007387 */ /* 0x000fe80000100a00 */
[----:B------:R0:W-:Y:S02]  /*50e20*/  STL.64 [R1+0x61e8], R8 ;  /* 0x0061e80801007387 */ /* 0x0001e40000100a00 */
[----:B0-----:R-:W-:Y:S01]  /*50e30*/  HMMA.16816.F32 R8, R4, R2, R12 ;  /* 0x000000020408723c */ /* 0x001fe2000000180c */
[----:B------:R-:W-:-:S15]  /*50e40*/  IMAD R19, R0, 0x100, R19 ;  /* 0x0000010000137824 */ /* 0x000fde00078e0213 */
[----:B------:R-:W-:-:S07]  /*50e50*/  NOP ;  /* 0x0000000000007918 */ /* 0x000fce0000000000 */
[----:B------:R-:W-:Y:S04]  /*50e60*/  STL.64 [R1+0x2a0], R8 ;  /* 0x0002a00801007387 */ /* 0x000fe80000100a00 */
[----:B------:R-:W-:Y:S04]  /*50e70*/  STL.64 [R1+0x2a8], R10 ;  /* 0x0002a80a01007387 */ /* 0x000fe80000100a00 */
[----:B------:R-:W3:Y:S01]  /*50e80*/  LDL.LU R12, [R1+0x4c0] ;  /* 0x0004c000010c7983 */ /* 0x000ee20000300800 */
[----:B--2---:R-:W-:Y:S06]  /*50e90*/  HMMA.16816.F32 R4, R4, R26, R20 ;  /* 0x0000001a0404723c */ /* 0x004fec0000001814 */
[----:B------:R-:W-:-:S15]  /*50ea0*/  IMAD.MOV.U32 R0, RZ, RZ, R27 ;  /* 0x000000ffff007224 */ /* 0x000fde00078e001b */
[----:B------:R-:W-:-:S02]  /*50eb0*/  NOP ;  /* 0x0000000000007918 */ /* 0x000fc40000000000 */
[----:B------:R-:W-:Y:S04]  /*50ec0*/  STL.64 [R1+0x170], R4 ;  /* 0x0001700401007387 */ /* 0x000fe80000100a00 */
[----:B------:R-:W-:Y:S04]  /*50ed0*/  STL.64 [R1+0x178], R6 ;  /* 0x0001780601007387 */ /* 0x000fe80000100a00 */
[----:B------:R-:W3:Y:S04]  /*50ee0*/  LDL.LU R13, [R1+0x4c4] ;  /* 0x0004c400010d7983 */ /* 0x000ee80000300800 */
[----:B------:R-:W2:Y:S04]  /*50ef0*/  LDL.LU R14, [R1+0x4c8] ;  /* 0x0004c800010e7983 */ /* 0x000ea80000300800 */
        /* <DEDUP_REMOVED lines=9> */
[----:B----4-:R0:W-:Y:S04]  /*50f90*/  STL.64 [R1+0x6260], R26 ;  /* 0x0062601a01007387 */ /* 0x0101e80000100a00 */
[----:B0-----:R-:W4:Y:S04]  /*50fa0*/  LDL R26, [R1] ;  /* 0x00000000011a7983 */ /* 0x001f280000100800 */
[----:B------:R-:W4:Y:S04]  /*50fb0*/  LDL R27, [R1+0x4] ;  /* 0x00000400011b7983 */ /* 0x000f280000100800 */
[----:B--2---:R0:W-:Y:S04]  /*50fc0*/  STL.64 [R1+0x6258], R24 ;  /* 0x0062581801007387 */ /* 0x0041e80000100a00 */
[----:B0-----:R-:W2:Y:S04]  /*50fd0*/  LDL R24, [R1+0x8] ;  /* 0x0000080001187983 */ /* 0x001ea80000100800 */
[----:B------:R-:W2:Y:S04]  /*50fe0*/  LDL R25, [R1+0xc] ;  /* 0x00000c0001197983 */ /* 0x000ea80000100800 */
[----:B----4-:R-:W-:Y:S04]  /*50ff0*/  STL.64 [R1+0x6278], R26 ;  /* 0x0062781a01007387 */ /* 0x010fe80000100a00 */
[----:B--2---:R-:W-:Y:S04]  /*51000*/  STL.64 [R1+0x6290], R24 ;  /* 0x0062901801007387 */ /* 0x004fe80000100a00 */
[----:B---3--:R-:W-:Y:S04]  /*51010*/  STL.64 [R1+0x6240], R22 ;  /* 0x0062401601007387 */ /* 0x008fe80000100a00 */
[----:B------:R0:W-:Y:S04]  /*51020*/  STL.64 [R1+0x6238], R20 ;  /* 0x0062381401007387 */ /* 0x0001e80000100a00 */
[----:B0-----:R-:W2:Y:S04]  /*51030*/  LDL.LU R20, [R1+0x490] ;  /* 0x0004900001147983 */ /* 0x001ea80000300800 */
[----:B------:R-:W2:Y:S04]  /*51040*/  LDL.LU R21, [R1+0x494] ;  /* 0x0004940001157983 */ /* 0x000ea80000300800 */
[----:B------:R-:W3:Y:S04]  /*51050*/  LDL.LU R22, [R1+0x498] ;  /* 0x0004980001167983 */ /* 0x000ee80000300800 */
[----:B------:R-:W3:Y:S04]  /*51060*/  LDL.LU R23, [R1+0x49c] ;  /* 0x00049c0001177983 */ /* 0x000ee80000300800 */
[----:B------:R-:W4:Y:S04]  /*51070*/  LDL R26, [R1+0x10] ;  /* 0x00001000011a7983 */ /* 0x000f280000100800 */
[----:B------:R-:W4:Y:S04]  /*51080*/  LDL R27, [R1+0x14] ;  /* 0x00001400011b7983 */ /* 0x000f280000100800 */
[----:B----4-:R-:W-:Y:S04]  /*51090*/  STL.64 [R1+0x62a8], R26 ;  /* 0x0062a81a01007387 */ /* 0x010fe80000100a00 */
[----:B---3--:R-:W-:Y:S04]  /*510a0*/  STL.64 [R1+0x6270], R22 ;  /* 0x0062701601007387 */ /* 0x008fe80000100a00 */
[----:B--2---:R0:W-:Y:S04]  /*510b0*/  STL.64 [R1+0x6268], R20 ;  /* 0x0062681401007387 */ /* 0x0041e80000100a00 */
        /* <DEDUP_REMOVED lines=27> */
[----:B------:R-:W-:-:S03]  /*51270*/  F2FP.F16.E4M3.UNPACK_B R16, R16 ;  /* 0x00000010ff10723e */ /* 0x000fc600020006ff */
        /* <DEDUP_REMOVED lines=12> */
[----:B------:R-:W3:Y:S04]  /*51340*/  LDL.LU R8, [R1+0x4e0] ;  /* 0x0004e00001087983 */ /* 0x000ee80000300800 */
[----:B------:R-:W3:Y:S04]  /*51350*/  LDL.LU R9, [R1+0x4e4] ;  /* 0x0004e40001097983 */ /* 0x000ee80000300800 */
[----:B------:R-:W2:Y:S04]  /*51360*/  LDL.LU R10, [R1+0x4e8] ;  /* 0x0004e800010a7983 */ /* 0x000ea80000300800 */
[----:B------:R-:W2:Y:S01]  /*51370*/  LDL.LU R11, [R1+0x4ec] ;  /* 0x0004ec00010b7983 */ /* 0x000ea20000300800 */
[----:B------:R-:W-:-:S02]  /*51380*/  F2FP.F16.E4M3.UNPACK_B R17, R17 ;  /* 0x00000011ff11723e */ /* 0x000fc400020006ff */
[----:B------:R-:W-:Y:S02]  /*51390*/  F2FP.F16.E4M3.UNPACK_B R18, R18 ;  /* 0x00000012ff12723e */ /* 0x000fe400020006ff */
[----:B------:R-:W-:-:S07]  /*513a0*/  F2FP.F16.E4M3.UNPACK_B R19, R19 ;  /* 0x00000013ff13723e */ /* 0x000fce00020006ff */
[C---:B----4-:R-:W-:Y:S01]  /*513b0*/  HMMA.16816.F32 R24, R16.reuse, R26, R20 ;  /* 0x0000001a1018723c */ /* 0x050fe20000001814 */
        /* <DEDUP_REMOVED lines=10> */
[----:B------:R-:W2:Y:S04]  /*51460*/  LDL.LU.64 R22, [R1+0x62d0] ;  /* 0x0062d00001167983 */ /* 0x000ea80000300a00 */
[----:B------:R-:W2:Y:S04]  /*51470*/  LDL.LU.64 R20, [R1+0x62c8] ;  /* 0x0062c80001147983 */ /* 0x000ea80000300a00 */
        /* <DEDUP_REMOVED lines=91> */
[----:B------:R-:W2:Y:S04]  /*51a30*/  LDL.LU R15, [R1+0xf78] ;  /* 0x000f7800010f7983 */ /* 0x000ea80000300800 */
[----:B------:R0:W-:Y:S01]  /*51a40*/  STL.64 [R1+0x6118], R12 ;  /* 0x0061180c01007387 */ /* 0x0001e20000100a00 */
[----:B----4-:R-:W-:-:S02]  /*51a50*/  IMAD R4, R4, 0x100, R14 ;  /* 0x0000010004047824 */ /* 0x010fc400078e020e */
[----:B--2---:R-:W-:Y:S02]  /*51a60*/  IMAD R5, R5, 0x100, R15 ;  /* 0x0000010005057824 */ /* 0x004fe400078e020f */
[----:B0-----:R-:W-:Y:S06]  /*51a70*/  HMMA.16816.F32 R12, R16, R10, R20 ;  /* 0x0000000a100c723c */ /* 0x001fec0000001814 */
[----:B------:R-:W-:Y:S04]  /*51a80*/  STL [R1+0x6104], R10 ;  /* 0x0061040a01007387 */ /* 0x000fe80000100800 */
[----:B------:R-:W-:-:S13]  /*51a90*/  STL [R1+0x6100], R11 ;  /* 0x0061000b01007387 */ /* 0x000fda0000100800 */
[----:B------:R-:W-:Y:S04]  /*51aa0*/  STL.64 [R1+0xa0], R12 ;  /* 0x0000a00c01007387 */ /* 0x000fe80000100a00 */
[----:B------:R3:W-:Y:S04]  /*51ab0*/  STL.64 [R1+0xa8], R14 ;  /* 0x0000a80e01007387 */ /* 0x0007e80000100a00 */
[----:B------:R-:W2:Y:S01]  /*51ac0*/  LDL.LU R20, [R1+0x5a0] ;  /* 0x0005a00001147983 */ /* 0x000ea20000300800 */
[----:B---3--:R-:W-:-:S15]  /*51ad0*/  HMMA.16816.F32 R12, R16, R8, R24 ;  /* 0x00000008100c723c */ /* 0x008fde0000001818 */
[----:B------:R-:W-:-:S08]  /*51ae0*/  NOP ;  /* 0x0000000000007918 */ /* 0x000fd00000000000 */
        /* <DEDUP_REMOVED lines=18> */
[----:B0-----:R-:W3:Y:S04]  /*51c10*/  LDL.64 R20, [R1+0x8] ;  /* 0x0000080001147983 */ /* 0x001ee80000100a00 */
        /* <DEDUP_REMOVED lines=25> */
[----:B------:R-:W-:-:S02]  /*51db0*/  IMAD R6, R6, 0x100, R28 ;  /* 0x0000010006067824 */ /* 0x000fc400078e021c */
[----:B------:R-:W-:Y:S01]  /*51dc0*/  IMAD R7, R7, 0x100, R29 ;  /* 0x0000010007077824 */ /* 0x000fe200078e021d */
[----:B---3--:R-:W-:Y:S04]  /*51dd0*/  STL.64 [R1+0x61e0], R22 ;  /* 0x0061e01601007387 */ /* 0x008fe80000100a00 */
[----:B--2---:R0:W-:Y:S04]  /*51de0*/  STL.64 [R1+0x61d8], R20 ;  /* 0x0061d81401007387 */ /* 0x0041e80000100a00 */
[----:B0-----:R-:W2:Y:S04]  /*51df0*/  LDL.LU R20, [R1+0x520] ;  /* 0x0005200001147983 */ /* 0x001ea80000300800 */
[----:B------:R-:W2:Y:S04]  /*51e00*/  LDL.LU R21, [R1+0x524] ;  /* 0x0005240001157983 */ /* 0x000ea80000300800 */
[----:B------:R-:W2:Y:S04]  /*51e10*/  LDL.LU R22, [R1+0x528] ;  /* 0x0005280001167983 */ /* 0x000ea80000300800 */
[----:B------:R-:W2:Y:S04]  /*51e20*/  LDL.LU R23, [R1+0x52c] ;  /* 0x00052c0001177983 */ /* 0x000ea80000300800 */
[----:B------:R-:W3:Y:S04]  /*51e30*/  LDL.64 R28, [R1] ;  /* 0x00000000011c7983 */ /* 0x000ee80000100a00 */
        /* <DEDUP_REMOVED lines=13> */
[----:B------:R-:W3:Y:S01]  /*51f10*/  LDL.LU R15, [R1+0x5cc] ;  /* 0x0005cc00010f7983 */ /* 0x000ee20000300800 */
[----:B------:R-:W-:Y:S03]  /*51f20*/  HMMA.16816.F32 R20, R16, R2, R20 ;  /* 0x000000021014723c */ /* 0x000fe60000001814 */
[----:B---3--:R-:W-:Y:S04]  /*51f30*/  STL.64 [R1+0x6130], R14 ;  /* 0x0061300e01007387 */ /* 0x008fe80000100a00 */
[----:B----4-:R0:W-:Y:S04]  /*51f40*/  STL.64 [R1+0x6128], R12 ;  /* 0x0061280c01007387 */ /* 0x0101e80000100a00 */
[----:B0-----:R-:W3:Y:S04]  /*51f50*/  LDL.LU R12, [R1+0x5b0] ;  /* 0x0005b000010c7983 */ /* 0x001ee80000300800 */
[----:B------:R-:W3:Y:S04]  /*51f60*/  LDL.LU R13, [R1+0x5b4] ;  /* 0x0005b400010d7983 */ /* 0x000ee80000300800 */
[----:B------:R-:W3:Y:S04]  /*51f70*/  LDL.LU R14, [R1+0x5b8] ;  /* 0x0005b800010e7983 */ /* 0x000ee80000300800 */
[----:B------:R-:W3:Y:S04]  /*51f80*/  LDL.LU R15, [R1+0x5bc] ;  /* 0x0005bc00010f7983 */ /* 0x000ee80000300800 */
[----:B------:R-:W-:Y:S04]  /*51f90*/  STL [R1+0x610c], R8 ;  /* 0x00610c0801007387 */ /* 0x000fe80000100800 */
[----:B------:R0:W-:Y:S04]  /*51fa0*/  STL [R1+0x6108], R9 ;  /* 0x0061080901007387 */ /* 0x0001e80000100800 */
[----:B0-----:R-:W4:Y:S04]  /*51fb0*/  LDL.64 R8, [R1+0x10] ;  /* 0x0000100001087983 */ /* 0x001f280000100a00 */
[----:B------:R-:W-:Y:S04]  /*51fc0*/  STL.64 [R1+0x280], R20 ;  /* 0x0002801401007387 */ /* 0x000fe80000100a00 */
[----:B------:R0:W-:Y:S04]  /*51fd0*/  STL.64 [R1+0x288], R22 ;  /* 0x0002881601007387 */ /* 0x0001e80000100a00 */
[----:B0-----:R-:W2:Y:S04]  /*51fe0*/  LDL.LU.64 R22, [R1+0x61e0] ;  /* 0x0061e00001167983 */ /* 0x001ea80000300a00 */
[----:B------:R-:W2:Y:S01]  /*51ff0*/  LDL.LU.64 R20, [R1+0x61d8] ;  /* 0x0061d80001147983 */ /* 0x000ea20000300a00 */
[----:B------:R-:W-:-:S03]  /*52000*/  IMAD.MOV.U32 R11, RZ, RZ, R0 ;  /* 0x000000ffff0b7224 */ /* 0x000fc600078e0000 */
[----:B------:R-:W-:Y:S04]  /*52010*/  STL [R1+0x6110], R3 ;  /* 0x0061100301007387 */ /* 0x000fe80000100800 */
[----:B--2---:R-:W-:Y:S01]  /*52020*/  HMMA.16816.F32 R16, R16, R10, R20 ;  /* 0x0000000a1010723c */ /* 0x004fe20000001814 */
[----:B------:R-:W2:Y:S04]  /*52030*/  LDL.LU.64 R22, [R1+0x61d0] ;  /* 0x0061d00001167983 */ /* 0x000ea80000300a00 */
[----:B------:R-:W2:-:S15]  /*52040*/  LDL.LU.64 R20, [R1+0x61c8] ;  /* 0x0061c80001147983 */ /* 0x000e9e0000300a00 */
[----:B------:R-:W-:-:S03]  /*52050*/  NOP ;  /* 0x0000000000007918 */ /* 0x000fc60000000000 */
[----:B------:R0:W-:Y:S04]  /*52060*/  STL.64 [R1+0x90], R16 ;  /* 0x0000901001007387 */ /* 0x0001e80000100a00 */
[----:B------:R1:W-:Y:S04]  /*52070*/  STL.64 [R1+0x98], R18 ;  /* 0x0000981201007387 */ /* 0x0003e80000100a00 */
[----:B0-----:R-:W2:Y:S01]  /*52080*/  LDL.64 R16, [R1+0x28] ;  /* 0x0000280001107983 */ /* 0x001ea20000100a00 */
[----:B------:R-:W-:Y:S02]  /*52090*/  F2FP.F16.E4M3.UNPACK_B R4, R4 ;  /* 0x00000004ff04723e */ /* 0x000fe400020006ff */
[----:B------:R-:W-:Y:S01]  /*520a0*/  F2FP.F16.E4M3.UNPACK_B R5, R5 ;  /* 0x00000005ff05723e */ /* 0x000fe200020006ff */
[----:B-1----:R-:W3:Y:S01]  /*520b0*/  LDL.64 R18, [R1+0x18] ;  /* 0x0000180001127983 */ /* 0x002ee20000100a00 */
[----:B------:R-:W-:-:S02]  /*520c0*/  F2FP.F16.E4M3.UNPACK_B R6, R6 ;  /* 0x00000006ff06723e */ /* 0x000fc400020006ff */
[----:B------:R-:W-:-:S07]  /*520d0*/  F2FP.F16.E4M3.UNPACK_B R7, R7 ;  /* 0x00000007ff07723e */ /* 0x000fce00020006ff */
        /* <DEDUP_REMOVED lines=16> */
[----:B0-----:R-:W2:Y:S04]  /*521e0*/  LDL.LU.64 R22, [R1+0x61a0] ;  /* 0x0061a00001167983 */ /* 0x001ea80000300a00 */
[----:B------:R-:W3:Y:S01]  /*521f0*/  LDL.LU.64 R20, [R1+0x6198] ;  /* 0x0061980001147983 */ /* 0x000ee20000300a00 */
[----:B------:R-:W-:-:S02]  /*52200*/  IMAD.MOV.U32 R0, RZ, RZ, R17 ;  /* 0x000000ffff007224 */ /* 0x000fc400078e0011 */
[----:B------:R-:W-:Y:S02]  /*52210*/  IMAD.MOV.U32 R11, RZ, RZ, R19 ;  /* 0x000000ffff0b7224 */ /* 0x000fe400078e0013 */
[----:B------:R-:W-:Y:S01]  /*52220*/  IMAD.MOV.U32 R17, RZ, RZ, R9 ;  /* 0x000000ffff117224 */ /* 0x000fe200078e0009 */
[----:B---3--:R-:W-:Y:S06]  /*52230*/  HMMA.16816.F32 R24, R4, R20, R24 ;  /* 0x000000140418723c */ /* 0x008fec0000001818 */
[----:B------:R-:W-:Y:S02]  /*52240*/  IMAD.MOV.U32 R9, RZ, RZ, R20 ;  /* 0x000000ffff097224 */ /* 0x000fe400078e0014 */
[----:B------:R-:W-:-:S15]  /*52250*/  IMAD.MOV.U32 R19, RZ, RZ, R21 ;  /* 0x000000ffff137224 */ /* 0x000fde00078e0015 */
[----:B------:R-:W-:Y:S04]  /*52260*/  STL.64 [R1+0x50], R24 ;  /* 0x0000501801007387 */ /* 0x000fe80000100a00 */
[----:B------:R0:W-:Y:S04]  /*52270*/  STL.64 [R1+0x58], R26 ;  /* 0x0000581a01007387 */ /* 0x0001e80000100a00 */
[----:B0-----:R-:W3:Y:S04]  /*52280*/  LDL.LU.64 R26, [R1+0x6190] ;  /* 0x00619000011a7983 */ /* 0x001ee80000300a00 */
[----:B------:R-:W3:Y:S04]  /*52290*/  LDL.LU.64 R24, [R1+0x6188] ;  /* 0x0061880001187983 */ /* 0x000ee80000300a00 */
[----:B------:R-:W2:Y:S01]  /*522a0*/  LDL.LU.64 R20, [R1+0x6180] ;  /* 0x0061800001147983 */ /* 0x000ea20000300a00 */
[----:B------:R-:W-:-:S02]  /*522b0*/  IMAD.MOV.U32 R10, RZ, RZ, R16 ;  /* 0x000000ffff0a7224 */ /* 0x000fc400078e0010 */
[----:B------:R-:W-:Y:S02]  /*522c0*/  IMAD.MOV.U32 R16, RZ, RZ, R18 ;  /* 0x000000ffff107224 */ /* 0x000fe400078e0012 */
[----:B------:R-:W-:Y:S02]  /*522d0*/  IMAD.MOV.U32 R18, RZ, RZ, R8 ;  /* 0x000000ffff127224 */ /* 0x000fe400078e0008 */
[----:B------:R-:W-:Y:S02]  /*522e0*/  IMAD.MOV.U32 R3, RZ, RZ, R28 ;  /* 0x000000ffff037224 */ /* 0x000fe400078e001c */
[----:B------:R-:W-:Y:S01]  /*522f0*/  IMAD.MOV.U32 R8, RZ, RZ, R29 ;  /* 0x000000ffff087224 */ /* 0x000fe200078e001d */
[----:B--2---:R-:W-:-:S15]  /*52300*/  HMMA.16816.F32 R20, R4, R28, R20 ;  /* 0x0000001c0414723c */ /* 0x004fde0000001814 */
[----:B------:R-:W-:-:S08]  /*52310*/  NOP ;  /* 0x0000000000007918 */ /* 0x000fd00000000000 */
[----:B------:R-:W-:Y:S04]  /*52320*/  STL.64 [R1+0x40], R20 ;  /* 0x0000401401007387 */ /* 0x000fe80000100a00 */
[----:B------:R0:W-:Y:S04]  /*52330*/  STL.64 [R1+0x48], R22 ;  /* 0x0000481601007387 */ /* 0x0001e80000100a00 */
[----:B0-----:R-:W2:Y:S04]  /*52340*/  LDL.LU.64 R22, [R1+0x6178] ;  /* 0x0061780001167983 */ /* 0x001ea80000300a00 */
[----:B------:R-:W2:Y:S04]  /*52350*/  LDL.LU.64 R20, [R1+0x6170] ;  /* 0x0061700001147983 */ /* 0x000ea80000300a00 */
        /* <DEDUP_REMOVED lines=30> */
[----:B------:R-:W3:Y:S04]  /*52540*/  LDL.LU.64 R12, [R1+0x6128] ;  /* 0x00612800010c7983 */ /* 0x000ee80000300a00 */
[----:B------:R-:W-:Y:S04]  /*52550*/  STL [R1+0x602c], R22 ;  /* 0x00602c1601007387 */ /* 0x000fe80000100800 */
[----:B------:R-:W-:Y:S01]  /*52560*/  STL [R1+0x6028], R23 ;  /* 0x0060281701007387 */ /* 0x000fe20000100800 */
[----:B---3--:R-:W-:-:S15]  /*52570*/  HMMA.16816.F32 R12, R4, R20, R12 ;  /* 0x00000014040c723c */ /* 0x008fde000000180c */
[----:B------:R-:W-:-:S08]  /*52580*/  NOP ;  /* 0x0000000000007918 */ /* 0x000fd00000000000 */
[----:B------:R-:W-:Y:S04]  /*52590*/  STL.64 [R1+0x340], R12 ;  /* 0x0003400c01007387 */ /* 0x000fe80000100a00 */
[----:B------:R0:W-:Y:S04]  /*525a0*/  STL.64 [R1+0x348], R14 ;  /* 0x0003480e01007387 */ /* 0x0001e80000100a00 */
[----:B0-----:R-:W2:Y:S04]  /*525b0*/  LDL.LU.64 R14, [R1+0x6120] ;  /* 0x00612000010e7983 */ /* 0x001ea80000300a00 */
[----:B------:R-:W4:Y:S04]  /*525c0*/  LDL.LU.64 R12, [R1+0x6118] ;  /* 0x00611800010c7983 */ /* 0x000f280000300a00 */
        /* <DEDUP_REMOVED lines=9> */
[----:B----4-:R-:W-:Y:S02]  /*52660*/  HMMA.16816.F32 R20, R4, R12, R24 ;  /* 0x0000000c0414723c */ /* 0x010fe40000001818 */
[----:B------:R-:W2:-:S15]  /*52670*/  LDL.LU R24, [R1+0x6d0] ;  /* 0x0006d00001187983 */ /* 0x000e9e0000300800 */
[----:B------:R-:W-:-:S06]  /*52680*/  NOP ;  /* 0x0000000000007918 */ /* 0x000fcc0000000000 */
[----:B------:R-:W-:Y:S04]  /*52690*/  STL.64 [R1+0x380], R20 ;  /* 0x0003801401007387 */ /* 0x000fe80000100a00 */
[----:B------:R-:W-:Y:S04]  /*526a0*/  STL.64 [R1+0x388], R22 ;  /* 0x0003881601007387 */ /* 0x000fe80000100a00 */
[----:B------:R-:W2:Y:S04]  /*526b0*/  LDL.LU R25, [R1+0x6d4] ;  /* 0x0006d40001197983 */ /* 0x000ea80000300800 */
[----:B------:R-:W3:Y:S04]  /*526c0*/  LDL.LU R26, [R1+0x6d8] ;  /* 0x0006d800011a7983 */ /* 0x000ee80000300800 */
[----:B------:R-:W3:Y:S04]  /*526d0*/  LDL.LU R27, [R1+0x6dc] ;  /* 0x0006dc00011b7983 */ /* 0x000ee80000300800 */
[----:B---3--:R0:W-:Y:S02]  /*526e0*/  STL.64 [R1+0x6048], R26 ;  /* 0x0060481a01007387 */ /* 0x0081e40000100a00 */
[----:B0-----:R-:W-:-:S02]  /*526f0*/  IMAD.MOV.U32 R26, RZ, RZ, R3 ;  /* 0x000000ffff1a7224 */ /* 0x001fc400078e0003 */
[----:B------:R-:W3:Y:S01]  /*52700*/  LDL.LU R3, [R1+0x6110] ;  /* 0x0061100001037983 */ /* 0x000ee20000300800 */
[----:B------:R-:W-:-:S03]  /*52710*/  IMAD.MOV.U32 R27, RZ, RZ, R8 ;  /* 0x000000ffff1b7224 */ /* 0x000fc600078e0008 */
[----:B------:R-:W4:Y:S04]  /*52720*/  LDL.LU R8, [R1+0x610c] ;  /* 0x00610c0001087983 */ /* 0x000f280000300800 */
[----:B--2---:R0:W-:Y:S02]  /*52730*/  STL.64 [R1+0x6040], R24 ;  /* 0x0060401801007387 */ /* 0x0041e40000100a00 */
[----:B0-----:R-:W-:Y:S02]  /*52740*/  IMAD.MOV.U32 R24, RZ, RZ, R9 ;  /* 0x000000ffff187224 */ /* 0x001fe400078e0009 */
[----:B------:R-:W-:Y:S01]  /*52750*/  IMAD.MOV.U32 R25, RZ, RZ, R19 ;  /* 0x000000ffff197224 */ /* 0x000fe200078e0013 */
[----:B------:R-:W4:Y:S04]  /*52760*/  LDL.LU R9, [R1+0x6108] ;  /* 0x0061080001097983 */ /* 0x000f280000300800 */
        /* <DEDUP_REMOVED lines=8> */
[----:B------:R-:W-:-:S02]  /*527f0*/  IMAD.MOV.U32 R26, RZ, RZ, R18 ;  /* 0x000000ffff1a7224 */ /* 0x000fc400078e0012 */
[----:B------:R-:W-:-:S05]  /*52800*/  IMAD.MOV.U32 R27, RZ, RZ, R17 ;  /* 0x000000ffff1b7224 */ /* 0x000fca00078e0011 */
[----:B------:R-:W-:Y:S04]  /*52810*/  STL.64 [R1+0x6090], R26 ;  /* 0x0060901a01007387 */ /* 0x000fe80000100a00 */
[----:B---3--:R-:W-:Y:S04]  /*52820*/  STL.64 [R1+0x6058], R14 ;  /* 0x0060580e01007387 */ /* 0x008fe80000100a00 */
[----:B--2---:R0:W-:Y:S04]  /*52830*/  STL.64 [R1+0x6050], R12 ;  /* 0x0060500c01007387 */ /* 0x0041e80000100a00 */
        /* <DEDUP_REMOVED lines=15> */
[----:B------:R-:W2:Y:S04]  /*52930*/  LDL.LU R22, [R1+0x618] ;  /* 0x0006180001167983 */ /* 0x000ea80000300800 */
[----:B------:R-:W2:Y:S01]  /*52940*/  LDL.LU R23, [R1+0x61c] ;  /* 0x00061c0001177983 */ /* 0x000ea20000300800 */
[----:B------:R-:W-:-:S03]  /*52950*/  IMAD.MOV.U32 R26, RZ, RZ, R10 ;  /* 0x000000ffff1a7224 */ /* 0x000fc600078e000a */
[----:B--2---:R-:W-:Y:S04]  /*52960*/  STL.64 [R1+0x60d0], R22 ;  /* 0x0060d01601007387 */ /* 0x004fe80000100a00 */
[----:B----4-:R0:W-:Y:S04]  /*52970*/  STL.64 [R1+0x60c8], R20 ;  /* 0x0060c81401007387 */ /* 0x0101e80000100a00 */
[----:B0-----:R-:W2:Y:S04]  /*52980*/  LDL.LU R20, [R1+0x620] ;  /* 0x0006200001147983 */ /* 0x001ea80000300800 */
[----:B------:R-:W2:Y:S04]  /*52990*/  LDL.LU R21, [R1+0x624] ;  /* 0x0006240001157983 */ /* 0x000ea80000300800 */
[----:B------:R-:W4:Y:S04]  /*529a0*/  LDL.LU R22, [R1+0x628] ;  /* 0x0006280001167983 */ /* 0x000f280000300800 */
[----:B------:R-:W4:Y:S01]  /*529b0*/  LDL.LU R23, [R1+0x62c] ;  /* 0x00062c0001177983 */ /* 0x000f220000300800 */
[----:B------:R-:W-:-:S03]  /*529c0*/  IMAD.MOV.U32 R27, RZ, RZ, R0 ;  /* 0x000000ffff1b7224 */ /* 0x000fc600078e0000 */
[----:B------:R-:W3:Y:S04]  /*529d0*/  LDL.LU R10, [R1+0xf90] ;  /* 0x000f9000010a7983 */ /* 0x000ee80000300800 */
[----:B------:R-:W3:Y:S04]  /*529e0*/  LDL.LU R16, [R1+0xf8c] ;  /* 0x000f8c0001107983 */ /* 0x000ee80000300800 */
[----:B------:R-:W3:Y:S04]  /*529f0*/  LDL.LU R11, [R1+0xf98] ;  /* 0x000f9800010b7983 */ /* 0x000ee80000300800 */
[----:B------:R-:W3:Y:S04]  /*52a00*/  LDL.LU R17, [R1+0xf94] ;  /* 0x000f940001117983 */ /* 0x000ee80000300800 */
[----:B------:R-:W3:Y:S04]  /*52a10*/  LDL.LU R0, [R1+0xfa0] ;  /* 0x000fa00001007983 */ /* 0x000ee80000300800 */
[----:B------:R-:W3:Y:S04]  /*52a20*/  LDL.LU R18, [R1+0xf9c] ;  /* 0x000f9c0001127983 */ /* 0x000ee80000300800 */
[----:B------:R-:W3:Y:S04]  /*52a30*/  LDL.LU R19, [R1+0xfa4] ;  /* 0x000fa40001137983 */ /* 0x000ee80000300800 */
[----:B----4-:R-:W-:Y:S04]  /*52a40*/  STL.64 [R1+0x60e0], R22 ;  /* 0x0060e01601007387 */ /* 0x010fe80000100a00 */
[----:B--2---:R0:W-:Y:S04]  /*52a50*/  STL.64 [R1+0x60d8], R20 ;  /* 0x0060d81401007387 */ /* 0x0041e80000100a00 */
[----:B0-----:R-:W2:Y:S04]  /*52a60*/  LDL.LU R20, [R1+0x600] ;  /* 0x0006000001147983 */ /* 0x001ea80000300800 */
[----:B------:R-:W2:Y:S04]  /*52a70*/  LDL.LU R21, [R1+0x604] ;  /* 0x0006040001157983 */ /* 0x000ea80000300800 */
[----:B------:R-:W4:Y:S04]  /*52a80*/  LDL.LU R22, [R1+0x608] ;  /* 0x0006080001167983 */ /* 0x000f280000300800 */
[----:B------:R-:W4:Y:S04]  /*52a90*/  LDL.LU R23, [R1+0x60c] ;  /* 0x00060c0001177983 */ /* 0x000f280000300800 */
[----:B----4-:R-:W-:Y:S04]  /*52aa0*/  STL.64 [R1+0x60f8], R22 ;  /* 0x0060f81601007387 */ /* 0x010fe80000100a00 */
[----:B--2---:R0:W-:Y:S04]  /*52ab0*/  STL.64 [R1+0x60f0], R20 ;  /* 0x0060f01401007387 */ /* 0x0041e80000100a00 */
[----:B0-----:R-:W2:Y:S04]  /*52ac0*/  LDL.LU R20, [R1+0x5f0] ;  /* 0x0005f00001147983 */ /* 0x001ea80000300800 */
[----:B------:R-:W2:Y:S04]  /*52ad0*/  LDL.LU R21, [R1+0x5f4] ;  /* 0x0005f40001157983 */ /* 0x000ea80000300800 */
[----:B------:R-:W2:Y:S04]  /*52ae0*/  LDL.LU R22, [R1+0x5f8] ;  /* 0x0005f80001167983 */ /* 0x000ea80000300800 */
[----:B------:R-:W2:Y:S04]  /*52af0*/  LDL.LU R23, [R1+0x5fc] ;  /* 0x0005fc0001177983 */ /* 0x000ea80000300800 */
[----:B------:R-:W4:Y:S04]  /*52b00*/  LDL.64 R24, [R1+0x20] ;  /* 0x0000200001187983 */ /* 0x000f280000100a00 */
        /* <DEDUP_REMOVED lines=21> */
[----:B------:R-:W3:Y:S02]  /*52c60*/  LDL.LU R11, [R1+0x6100] ;  /* 0x00610000010b7983 */ /* 0x000ee40000300800 */
[----:B---3--:R-:W-:-:S15]  /*52c70*/  HMMA.16816.F32 R20, R4, R10, R20 ;  /* 0x0000000a0414723c */ /* 0x008fde0000001814 */
[----:B------:R-:W-:-:S08]  /*52c80*/  NOP ;  /* 0x0000000000007918 */ /* 0x000fd00000000000 */
[----:B------:R-:W-:Y:S04]  /*52c90*/  STL.64 [R1+0x390], R20 ;  /* 0x0003901401007387 */ /* 0x000fe80000100a00 */
[----:B------:R0:W-:Y:S04]  /*52ca0*/  STL.64 [R1+0x398], R22 ;  /* 0x0003981601007387 */ /* 0x0001e80000100a00 */
[----:B0-----:R-:W3:Y:S04]  /*52cb0*/  LDL.LU.64 R22, [R1+0x60f8] ;  /* 0x0060f80001167983 */ /* 0x001ee80000300a00 */
[----:B------:R-:W3:Y:S01]  /*52cc0*/  LDL.LU.64 R20, [R1+0x60f0] ;  /* 0x0060f00001147983 */ /* 0x000ee20000300a00 */
[----:B------:R-:W-:-:S03]  /*52cd0*/  IMAD R18, R18, 0x100, R0 ;  /* 0x0000010012127824 */ /* 0x000fc600078e0200 */
[----:B------:R0:W-:Y:S04]  /*52ce0*/  STL [R1+0x5fe0], R11 ;  /* 0x005fe00b01007387 */ /* 0x0001e80000100800 */
[----:B0-----:R-:W4:Y:S04]  /*52cf0*/  LDL.LU R11, [R1+0xfa8] ;  /* 0x000fa800010b7983 */ /* 0x001f280000300800 */
[----:B------:R-:W2:Y:S01]  /*52d00*/  LDL.LU R0, [R1+0x60e8] ;  /* 0x0060e80001007983 */ /* 0x000ea20000300800 */
[----:B---3--:R-:W-:-:S15]  /*52d10*/  HMMA.16816.F32 R20, R4, R8, R20 ;  /* 0x000000080414723c */ /* 0x008fde0000001814 */
[----:B------:R-:W-:-:S08]  /*52d20*/  NOP ;  /* 0x0000000000007918 */ /* 0x000fd00000000000 */
[----:B------:R-:W-:Y:S04]  /*52d30*/  STL.64 [R1+0x3b0], R20 ;  /* 0x0003b01401007387 */ /* 0x000fe80000100a00 */
[----:B------:R0:W-:Y:S04]  /*52d40*/  STL.64 [R1+0x3b8], R22 ;  /* 0x0003b81601007387 */ /* 0x0001e80000100a00 */
[----:B0-----:R-:W3:Y:S04]  /*52d50*/  LDL.LU.64 R22, [R1+0x60e0] ;  /* 0x0060e00001167983 */ /* 0x001ee80000300a00 */
[----:B------:R-:W3:Y:S04]  /*52d60*/  LDL.LU.64 R20, [R1+0x60d8] ;  /* 0x0060d80001147983 */ /* 0x000ee80000300a00 */
[----:B------:R-:W-:Y:S01]  /*52d70*/  STL [R1+0x5fc8], R9 ;  /* 0x005fc80901007387 */ /* 0x000fe20000100800 */
[----:B---3--:R-:W-:-:S15]  /*52d80*/  HMMA.16816.F32 R20, R4, R2, R20 ;  /* 0x000000020414723c */ /* 0x008fde0000001814 */
[----:B------:R-:W-:-:S08]  /*52d90*/  NOP ;  /* 0x0000000000007918 */ /* 0x000fd00000000000 */
[----:B------:R-:W-:Y:S04]  /*52da0*/  STL.64 [R1+0x3d0], R20 ;  /* 0x0003d01401007387 */ /* 0x000fe80000100a00 */
[----:B------:R0:W-:Y:S04]  /*52db0*/  STL.64 [R1+0x3d8], R22 ;  /* 0x0003d81601007387 */ /* 0x0001e80000100a00 */
[----:B0-----:R-:W3:Y:S04]  /*52dc0*/  LDL.LU.64 R22, [R1+0x60d0] ;  /* 0x0060d00001167983 */ /* 0x001ee80000300a00 */
[----:B------:R-:W3:Y:S01]  /*52dd0*/  LDL.LU.64 R20, [R1+0x60c8] ;  /* 0x0060c80001147983 */ /* 0x000ee20000300a00 */
[----:B----4-:R-:W-:Y:S01]  /*52de0*/  IMAD R19, R19, 0x100, R11 ;  /* 0x0000010013137824 */ /* 0x010fe200078e020b */
[----:B------:R-:W-:-:S02]  /*52df0*/  F2FP.F16.E4M3.UNPACK_B R16, R16 ;  /* 0x00000010ff10723e */ /* 0x000fc400020006ff */
[----:B------:R-:W-:Y:S02]  /*52e00*/  F2FP.F16.E4M3.UNPACK_B R17, R17 ;  /* 0x00000011ff11723e */ /* 0x000fe400020006ff */
[----:B------:R-:W-:Y:S02]  /*52e10*/  F2FP.F16.E4M3.UNPACK_B R18, R18 ;  /* 0x00000012ff12723e */ /* 0x000fe400020006ff */
[----:B------:R-:W-:Y:S01]  /*52e20*/  F2FP.F16.E4M3.UNPACK_B R19, R19 ;  /* 0x00000013ff13723e */ /* 0x000fe200020006ff */
[----:B---3--:R-:W-:Y:S01]  /*52e30*/  HMMA.16816.F32 R4, R4, R24, R20 ;  /* 0x000000180404723c */ /* 0x008fe20000001814 */
[----:B------:R-:W3:Y:S06]  /*52e40*/  LDL.LU.64 R20, [R1+0x60c0] ;  /* 0x0060c00001147983 */ /* 0x000eec0000300a00 */
[----:B------:R-:W-:-:S02]  /*52e50*/  IMAD.MOV.U32 R22, RZ, RZ, R24 ;  /* 0x000000ffff167224 */ /* 0x000fc400078e0018 */
[----:B------:R-:W-:Y:S02]  /*52e60*/  IMAD.MOV.U32 R23, RZ, RZ, R25 ;  /* 0x000000ffff177224 */ /* 0x000fe400078e0019 */
[----:B--2---:R-:W-:-:S12]  /*52e70*/  HMMA.16816.F32 R24, R16, R26, R12 ;  /* 0x0000001a1018723c */ /* 0x004fd8000000180c */
[----:B------:R0:W-:Y:S04]  /*52e80*/  STL.64 [R1+0x3c0], R4 ;  /* 0x0003c00401007387 */ /* 0x0001e80000100a00 */
[----:B------:R1:W-:Y:S04]  /*52e90*/  STL.64 [R1+0x3c8], R6 ;  /* 0x0003c80601007387 */ /* 0x0003e80000100a00 */
[----:B0-----:R-:W2:Y:S04]  /*52ea0*/  LDL.LU R4, [R1+0x740] ;  /* 0x0007400001047983 */ /* 0x001ea80000300800 */
[----:B------:R-:W2:Y:S04]  /*52eb0*/  LDL.LU R5, [R1+0x744] ;  /* 0x0007440001057983 */ /* 0x000ea80000300800 */
[----:B-1----:R-:W2:Y:S04]  /*52ec0*/  LDL.LU R6, [R1+0x748] ;  /* 0x0007480001067983 */ /* 0x002ea80000300800 */
[----:B------:R-:W2:Y:S04]  /*52ed0*/  LDL.LU R7, [R1+0x74c] ;  /* 0x00074c0001077983 */ /* 0x000ea80000300800 */
[----:B------:R-:W4:Y:S04]  /*52ee0*/  LDL.LU.64 R14, [R1+0x60b8] ;  /* 0x0060b800010e7983 */ /* 0x000f280000300a00 */
[----:B------:R-:W4:Y:S04]  /*52ef0*/  LDL.LU.64 R12, [R1+0x60b0] ;  /* 0x0060b000010c7983 */ /* 0x000f280000300a00 */
[----:B------:R0:W-:Y:S04]  /*52f00*/  STL.64 [R1+0x3f0], R24 ;  /* 0x0003f01801007387 */ /* 0x0001e80000100a00 */
[----:B------:R4:W-:Y:S04]  /*52f10*/  STL.64 [R1+0x3f8], R26 ;  /* 0x0003f81a01007387 */ /* 0x0009e80000100a00 */
[----:B0-----:R-:W4:Y:S02]  /*52f20*/  LDL.LU.64 R24, [R1+0x60a8] ;  /* 0x0060a80001187983 */ /* 0x001f240000300a00 */
[----:B----4-:R-:W-:Y:S02]  /*52f30*/  HMMA.16816.F32 R24, R16, R24, R12 ;  /* 0x000000181018723c */ /* 0x010fe4000000180c */
[----:B------:R-:W4:Y:S04]  /*52f40*/  LDL.LU.64 R14, [R1+0x60a0] ;  /* 0x0060a000010e7983 */ /* 0x000f280000300a00 */
[----:B------:R-:W4:-:S15]  /*52f50*/  LDL.LU.64 R12, [R1+0x6098] ;  /* 0x00609800010c7983 */ /* 0x000f1e0000300a00 */
[----:B------:R-:W-:-:S02]  /*52f60*/  NOP ;  /* 0x0000000000007918 */ /* 0x000fc40000000000 */
[----:B------:R-:W-:Y:S04]  /*52f70*/  STL.64 [R1+0x420], R24 ;  /* 0x0004201801007387 */ /* 0x000fe80000100a00 */
[----:B------:R0:W-:Y:S04]  /*52f80*/  STL.64 [R1+0x428], R26 ;  /* 0x0004281a01007387 */ /* 0x0001e80000100a00 */
[----:B0-----:R-:W4:Y:S02]  /*52f90*/  LDL.LU.64 R26, [R1+0x6090] ;  /* 0x00609000011a7983 */ /* 0x001f240000300a00 */
[----:B----4-:R-:W-:Y:S02]  /*52fa0*/  HMMA.16816.F32 R24, R16, R26, R12 ;  /* 0x0000001a1018723c */ /* 0x010fe4000000180c */
[----:B------:R-:W4:Y:S04]  /*52fb0*/  LDL.LU.64 R14, [R1+0x6088] ;  /* 0x00608800010e7983 */ /* 0x000f280000300a00 */
[----:B------:R-:W4:-:S15]  /*52fc0*/  LDL.LU.64 R12, [R1+0x6080] ;  /* 0x00608000010c7983 */ /* 0x000f1e0000300a00 */
[----:B------:R-:W-:-:S02]  /*52fd0*/  NOP ;  /* 0x0000000000007918 */ /* 0x000fc40000000000 */
        /* <DEDUP_REMOVED lines=23> */
[----:B------:R-:W4:Y:S01]  /*53150*/  LDL.LU.64 R24, [R1+0x6030] ;  /* 0x0060300001187983 */ /* 0x000f220000300a00 */
        /* <DEDUP_REMOVED lines=15> */
[----:B------:R-:W2:Y:S01]  /*53250*/  LDL.LU R13, [R1+0x784] ;  /* 0x00078400010d7983 */ /* 0x000ea20000300800 */
[----:B------:R-:W-:-:S03]  /*53260*/  IMAD.MOV.U32 R15, RZ, RZ, R0 ;  /* 0x000000ffff0f7224 */ /* 0x000fc600078e0000 */
[----:B------:R-:W2:Y:S04]  /*53270*/  LDL.LU R14, [R1+0x788] ;  /* 0x00078800010e7983 */ /* 0x000ea80000300800 */
[----:B------:R-:W3:Y:S04]  /*53280*/  LDL.LU R11, [R1+0xfb0] ;  /* 0x000fb000010b7983 */ /* 0x000ee80000300800 */
[----:B------:R-:W4:Y:S04]  /*53290*/  LDL.LU R4, [R1+0xfac] ;  /* 0x000fac0001047983 */ /* 0x000f280000300800 */
[----:B------:R-:W4:Y:S04]  /*532a0*/  LDL.LU R5, [R1+0xfb8] ;  /* 0x000fb80001057983 */ /* 0x000f280000300800 */
[----:B------:R-:W4:Y:S04]  /*532b0*/  LDL.LU R0, [R1+0xfb4] ;  /* 0x000fb40001007983 */ /* 0x000f280000300800 */
[----:B------:R-:W2:Y:S04]  /*532c0*/  LDL.LU R9, [R1+0xfc0] ;  /* 0x000fc00001097983 */ /* 0x000ea80000300800 */
        /* <DEDUP_REMOVED lines=14> */
[----:B------:R0:W-:Y:S02]  /*533b0*/  STL.64 [R1+0x5f38], R26 ;  /* 0x005f381a01007387 */ /* 0x0001e40000100a00 */
[----:B0-----:R-:W-:-:S02]  /*533c0*/  IMAD.MOV.U32 R26, RZ, RZ, R22 ;  /* 0x000000ffff1a7224 */ /* 0x001fc400078e0016 */
[----:B------:R-:W4:Y:S01]  /*533d0*/  LDL.LU R22, [R1+0x602c] ;  /* 0x00602c0001167983 */ /* 0x000f220000300800 */
[----:B------:R-:W-:-:S03]  /*533e0*/  IMAD.MOV.U32 R27, RZ, RZ, R23 ;  /* 0x000000ffff1b7224 */ /* 0x000fc600078e0017 */
[----:B------:R-:W4:Y:S04]  /*533f0*/  LDL.LU R23, [R1+0x6028] ;  /* 0x0060280001177983 */ /* 0x000f280000300800 */
[----:B------:R0:W-:Y:S04]  /*53400*/  STL.64 [R1+0x5f30], R24 ;  /* 0x005f301801007387 */ /* 0x0001e80000100a00 */
[----:B------:R1:W-:Y:S04]  /*53410*/  STL.64 [R1+0x5fc0], R26 ;  /* 0x005fc01a01007387 */ /* 0x0003e80000100a00 */
[----:B0-----:R-:W2:Y:S04]  /*53420*/  LDL.LU R24, [R1+0x7e0] ;  /* 0x0007e00001187983 */ /* 0x001ea80000300800 */
[----:B------:R-:W2:Y:S04]  /*53430*/  LDL.LU R25, [R1+0x7e4] ;  /* 0x0007e40001197983 */ /* 0x000ea80000300800 */
[----:B-1----:R-:W3:Y:S04]  /*53440*/  LDL.LU R26, [R1+0x7e8] ;  /* 0x0007e800011a7983 */ /* 0x002ee80000300800 */
[----:B------:R-:W3:Y:S01]  /*53450*/  LDL.LU R27, [R1+0x7ec] ;  /* 0x0007ec00011b7983 */ /* 0x000ee20000300800 */
[C---:B----4-:R-:W-:Y:S03]  /*53460*/  HMMA.16816.F32 R12, R16.reuse, R22, R12 ;  /* 0x00000016100c723c */ /* 0x050fe6000000180c */
[----:B---3--:R-:W-:Y:S04]  /*53470*/  STL.64 [R1+0x5fd8], R26 ;  /* 0x005fd81a01007387 */ /* 0x008fe80000100a00 */
[----:B--2---:R0:W-:Y:S04]  /*53480*/  STL.64 [R1+0x5fd0], R24 ;  /* 0x005fd01801007387 */ /* 0x0041e80000100a00 */
[----:B0-----:R-:W2:Y:S04]  /*53490*/  LDL.LU R24, [R1+0x7d0] ;  /* 0x0007d00001187983 */ /* 0x001ea80000300800 */
[----:B------:R-:W2:Y:S04]  /*534a0*/  LDL.LU R25, [R1+0x7d4] ;  /* 0x0007d40001197983 */ /* 0x000ea80000300800 */
[----:B------:R-:W2:Y:S04]  /*534b0*/  LDL.LU R26, [R1+0x7d8] ;  /* 0x0007d800011a7983 */ /* 0x000ea80000300800 */
[----:B------:R-:W2:Y:S04]  /*534c0*/  LDL.LU R27, [R1+0x7dc] ;  /* 0x0007dc00011b7983 */ /* 0x000ea80000300800 */
        /* <DEDUP_REMOVED lines=36> */
[----:B------:R-:W-:Y:S02]  /*53710*/  IMAD R5, R0, 0x100, R5 ;  /* 0x0000010000057824 */ /* 0x000fe400078e0205 */
[----:B----4-:R-:W-:Y:S01]  /*53720*/  IMAD R6, R6, 0x100, R9 ;  /* 0x0000010006067824 */ /* 0x010fe200078e0209 */
[----:B--2---:R-:W-:-:S15]  /*53730*/  HMMA.16816.F32 R24, R16, R10, R24 ;  /* 0x0000000a1018723c */ /* 0x004fde0000001818 */
[----:B------:R-:W-:-:S08]  /*53740*/  NOP ;  /* 0x0000000000007918 */ /* 0x000fd00000000000 */
[----:B------:R-:W-:Y:S01]  /*53750*/  STL.64 [R1+0x540], R24 ;  /* 0x0005401801007387 */ /* 0x000fe20000100a00 */
[----:B------:R-:W-:-:S03]  /*53760*/  IMAD.MOV.U32 R0, RZ, RZ, R27 ;  /* 0x000000ffff007224 */ /* 0x000fc600078e001b */
[----:B------:R0:W-:Y:S04]  /*53770*/  STL [R1+0x548], R26 ;  /* 0x0005481a01007387 */ /* 0x0001e80000100800 */
[----:B0-----:R-:W2:Y:S04]  /*53780*/  LDL.LU.64 R26, [R1+0x5fd8] ;  /* 0x005fd800011a7983 */ /* 0x001ea80000300a00 */
[----:B------:R-:W2:Y:S04]  /*53790*/  LDL.LU.64 R24, [R1+0x5fd0] ;  /* 0x005fd00001187983 */ /* 0x000ea80000300a00 */
[----:B------:R0:W-:Y:S04]  /*537a0*/  STL [R1+0x5848], R0 ;  /* 0x0058480001007387 */ /* 0x0001e80000100800 */
[----:B0-----:R-:W3:Y:S04]  /*537b0*/  LDL.LU R0, [R1+0xfc8] ;  /* 0x000fc80001007983 */ /* 0x001ee80000300800 */
[----:B------:R-:W2:Y:S02]  /*537c0*/  LDL.LU R9, [R1+0x5fc8] ;  /* 0x005fc80001097983 */ /* 0x000ea40000300800 */
[----:B--2---:R-:W-:Y:S01]  /*537d0*/  HMMA.16816.F32 R24, R16, R8, R24 ;  /* 0x000000081018723c */ /* 0x004fe20000001818 */
[----:B---3--:R-:W-:-:S15]  /*537e0*/  IMAD R7, R7, 0x100, R0 ;  /* 0x0000010007077824 */ /* 0x008fde00078e0200 */
[----:B------:R-:W-:-:S07]  /*537f0*/  NOP ;  /* 0x0000000000007918 */ /* 0x000fce0000000000 */
[----:B------:R-:W-:Y:S01]  /*53800*/  STL.64 [R1+0x550], R24 ;  /* 0x0005501801007387 */ /* 0x000fe20000100a00 */
[----:B------:R-:W-:-:S03]  /*53810*/  IMAD.MOV.U32 R0, RZ, RZ, R26 ;  /* 0x000000ffff007224 */ /* 0x000fc600078e001a */
[----:B------:R0:W-:Y:S04]  /*53820*/  STL [R1+0x55c], R27 ;  /* 0x00055c1b01007387 */ /* 0x0001e80000100800 */
[----:B0-----:R-:W2:Y:S04]  /*53830*/  LDL.LU.64 R26, [R1+0x5fc0] ;  /* 0x005fc000011a7983 */ /* 0x001ea80000300a00 */
[----:B------:R-:W-:Y:S04]  /*53840*/  STL.64 [R1+0x5ed8], R10 ;  /* 0x005ed80a01007387 */ /* 0x000fe80000100a00 */
[----:B------:R0:W-:Y:S02]  /*53850*/  STL.64 [R1+0x5ed0], R8 ;  /* 0x005ed00801007387 */ /* 0x0001e40000100a00 */
[----:B0-----:R-:W-:Y:S02]  /*53860*/  HMMA.16816.F32 R8, R16, R2, R12 ;  /* 0x000000021008723c */ /* 0x001fe4000000180c */
[----:B------:R-:W-:-:S15]  /*53870*/  STL [R1+0x5920], R0 ;  /* 0x0059200001007387 */ /* 0x000fde0000100800 */
[----:B------:R-:W-:-:S06]  /*53880*/  NOP ;  /* 0x0000000000007918 */ /* 0x000fcc0000000000 */
[----:B------:R0:W-:Y:S04]  /*53890*/  STL.64 [R1+0x650], R8 ;  /* 0x0006500801007387 */ /* 0x0001e80000100a00 */
[----:B------:R1:W-:Y:S04]  /*538a0*/  STL.64 [R1+0x658], R10 ;  /* 0x0006580a01007387 */ /* 0x0003e80000100a00 */
[----:B0-----:R-:W3:Y:S01]  /*538b0*/  LDL.LU R8, [R1+0x820] ;  /* 0x0008200001087983 */ /* 0x001ee20000300800 */
[----:B--2---:R-:W-:-:S15]  /*538c0*/  HMMA.16816.F32 R12, R16, R26, R20 ;  /* 0x0000001a100c723c */ /* 0x004fde0000001814 */
[----:B------:R-:W-:-:S08]  /*538d0*/  NOP ;  /* 0x0000000000007918 */ /* 0x000fd00000000000 */
[----:B------:R-:W-:Y:S04]  /*538e0*/  STL.64 [R1+0x640], R12 ;  /* 0x0006400c01007387 */ /* 0x000fe80000100a00 */
[----:B------:R-:W-:Y:S04]  /*538f0*/  STL.64 [R1+0x648], R14 ;  /* 0x0006480e01007387 */ /* 0x000fe80000100a00 */
[----:B------:R-:W3:Y:S04]  /*53900*/  LDL.LU R9, [R1+0x824] ;  /* 0x0008240001097983 */ /* 0x000ee80000300800 */
[----:B-1----:R-:W2:Y:S04]  /*53910*/  LDL.LU R10, [R1+0x828] ;  /* 0x00082800010a7983 */ /* 0x002ea80000300800 */
[----:B------:R-:W2:Y:S04]  /*53920*/  LDL.LU R11, [R1+0x82c] ;  /* 0x00082c00010b7983 */ /* 0x000ea80000300800 */
[----:B--2---:R-:W-:Y:S04]  /*53930*/  STL.64 [R1+0x5ee8], R10 ;  /* 0x005ee80a01007387 */ /* 0x004fe80000100a00 */
[----:B---3--:R0:W-:Y:S04]  /*53940*/  STL.64 [R1+0x5ee0], R8 ;  /* 0x005ee00801007387 */ /* 0x0081e80000100a00 */
[----:B0-----:R-:W2:Y:S04]  /*53950*/  LDL.LU R8, [R1+0x830] ;  /* 0x0008300001087983 */ /* 0x001ea80000300800 */
[----:B------:R-:W2:Y:S04]  /*53960*/  LDL.LU R9, [R1+0x834] ;  /* 0x0008340001097983 */ /* 0x000ea80000300800 */
[----:B------:R-:W3:Y:S04]  /*53970*/  LDL.LU R10, [R1+0x838] ;  /* 0x00083800010a7983 */ /* 0x000ee80000300800 */
[----:B------:R-:W3:Y:S04]  /*53980*/  LDL.LU R11, [R1+0x83c] ;  /* 0x00083c00010b7983 */ /* 0x000ee80000300800 */
[----:B---3--:R-:W-:Y:S04]  /*53990*/  STL.64 [R1+0x5f08], R10 ;  /* 0x005f080a01007387 */ /* 0x008fe80000100a00 */
[----:B--2---:R-:W-:Y:S04]  /*539a0*/  STL.64 [R1+0x5f00], R8 ;  /* 0x005f000801007387 */ /* 0x004fe80000100a00 */
[----:B------:R-:W2:Y:S04]  /*539b0*/  LDL.LU R12, [R1+0x840] ;  /* 0x00084000010c7983 */ /* 0x000ea80000300800 */
        /* <DEDUP_REMOVED lines=9> */
[----:B---3--:R0:W-:Y:S04]  /*53a50*/  STL.64 [R1+0x5f48], R14 ;  /* 0x005f480e01007387 */ /* 0x0081e80000100a00 */
[----:B0-----:R-:W3:Y:S04]  /*53a60*/  LDL.LU R14, [R1] ;  /* 0x00000000010e7983 */ /* 0x001ee80000300800 */
[----:B------:R-:W3:Y:S04]  /*53a70*/  LDL.LU R15, [R1+0x4] ;  /* 0x00000400010f7983 */ /* 0x000ee80000300800 */
[----:B--2---:R0:W-:Y:S04]  /*53a80*/  STL.64 [R1+0x5f40], R12 ;  /* 0x005f400c01007387 */ /* 0x0041e80000100a00 */
[----:B---3--:R-:W-:Y:S04]  /*53a90*/  STL.64 [R1+0x5f60], R14 ;  /* 0x005f600e01007387 */ /* 0x008fe80000100a00 */
[----:B------:R-:W2:Y:S04]  /*53aa0*/  LDL.LU R24, [R1+0x880] ;  /* 0x0008800001187983 */ /* 0x000ea80000300800 */
[----:B------:R-:W2:Y:S04]  /*53ab0*/  LDL.LU R25, [R1+0x884] ;  /* 0x0008840001197983 */ /* 0x000ea80000300800 */
[----:B------:R-:W3:Y:S04]  /*53ac0*/  LDL.LU R26, [R1+0x888] ;  /* 0x00088800011a7983 */ /* 0x000ee80000300800 */
[----:B------:R-:W3:Y:S04]  /*53ad0*/  LDL.LU R27, [R1+0x88c] ;  /* 0x00088c00011b7983 */ /* 0x000ee80000300800 */
[----:B0-----:R-:W4:Y:S04]  /*53ae0*/  LDL.LU R12, [R1+0x8] ;  /* 0x00000800010c7983 */ /* 0x001f280000300800 */
[----:B------:R-:W4:Y:S04]  /*53af0*/  LDL.LU R13, [R1+0xc] ;  /* 0x00000c00010d7983 */ /* 0x000f280000300800 */
[----:B----4-:R-:W-:Y:S04]  /*53b00*/  STL.64 [R1+0x5f78], R12 ;  /* 0x005f780c01007387 */ /* 0x010fe80000100a00 */
        /* <DEDUP_REMOVED lines=38> */
[----:B------:R-:W2:Y:S04]  /*53d70*/  LDL.LU R20, [R1+0x860] ;  /* 0x0008600001147983 */ /* 0x000ea80000300800 */
        /* <DEDUP_REMOVED lines=8> */
[----:B------:R-:W4:Y:S04]  /*53e00*/  LDL.LU R17, [R1+0xfe8] ;  /* 0x000fe80001117983 */ /* 0x000f280000300800 */
[----:B------:R-:W2:Y:S04]  /*53e10*/  LDL.LU R18, [R1+0xff0] ;  /* 0x000ff00001127983 */ /* 0x000ea80000300800 */
[----:B------:R-:W2:Y:S01]  /*53e20*/  LDL.LU R19, [R1+0xff8] ;  /* 0x000ff80001137983 */ /* 0x000ea20000300800 */
[----:B------:R-:W-:-:S02]  /*53e30*/  F2FP.F16.E4M3.UNPACK_B R4, R4 ;  /* 0x00000004ff04723e */ /* 0x000fc400020006ff */
[----:B------:R-:W-:Y:S02]  /*53e40*/  F2FP.F16.E4M3.UNPACK_B R5, R5 ;  /* 0x00000005ff05723e */ /* 0x000fe400020006ff */
[----:B------:R-:W-:Y:S02]  /*53e50*/  F2FP.F16.E4M3.UNPACK_B R6, R6 ;  /* 0x00000006ff06723e */ /* 0x000fe400020006ff */
[----:B------:R-:W-:Y:S01]  /*53e60*/  F2FP.F16.E4M3.UNPACK_B R7, R7 ;  /* 0x00000007ff07723e */ /* 0x000fe200020006ff */
[----:B--2---:R-:W-:Y:S04]  /*53e70*/  STL.64 [R1+0x5eb8], R18 ;  /* 0x005eb81201007387 */ /* 0x004fe80000100a00 */
[----:B----4-:R0:W-:Y:S04]  /*53e80*/  STL.64 [R1+0x5eb0], R16 ;  /* 0x005eb01001007387 */ /* 0x0101e80000100a00 */
[----:B0-----:R-:W2:Y:S04]  /*53e90*/  LDL.LU R16, [R1+0x800] ;  /* 0x0008000001107983 */ /* 0x001ea80000300800 */
[----:B------:R-:W2:Y:S04]  /*53ea0*/  LDL.LU R17, [R1+0x804] ;  /* 0x0008040001117983 */ /* 0x000ea80000300800 */
[----:B------:R-:W4:Y:S04]  /*53eb0*/  LDL.LU R18, [R1+0x808] ;  /* 0x0008080001127983 */ /* 0x000f280000300800 */
[----:B------:R-:W4:Y:S01]  /*53ec0*/  LDL.LU R19, [R1+0x80c] ;  /* 0x00080c0001137983 */ /* 0x000f220000300800 */
[C---:B------:R-:W-:Y:S03]  /*53ed0*/  HMMA.16816.F32 R12, R4.reuse, R14, R24 ;  /* 0x0000000e040c723c */ /* 0x040fe60000001818 */
[----:B----4-:R-:W-:Y:S04]  /*53ee0*/  STL.64 [R1+0x5ec8], R18 ;  /* 0x005ec81201007387 */ /* 0x010fe80000100a00 */
[----:B--2---:R0:W-:Y:S04]  /*53ef0*/  STL.64 [R1+0x5ec0], R16 ;  /* 0x005ec01001007387 */ /* 0x0041e80000100a00 */
[----:B0-----:R-:W2:Y:S04]  /*53f00*/  LDL.LU R16, [R1+0x810] ;  /* 0x0008100001107983 */ /* 0x001ea80000300800 */
[----:B------:R-:W2:Y:S04]  /*53f10*/  LDL.LU R17, [R1+0x814] ;  /* 0x0008140001117983 */ /* 0x000ea80000300800 */
[----:B------:R-:W2:Y:S04]  /*53f20*/  LDL.LU R18, [R1+0x818] ;  /* 0x0008180001127983 */ /* 0x000ea80000300800 */
[----:B------:R-:W2:Y:S04]  /*53f30*/  LDL.LU R19, [R1+0x81c] ;  /* 0x00081c0001137983 */ /* 0x000ea80000300800 */
[----:B------:R-:W4:Y:S04]  /*53f40*/  LDL R0, [R1+0xadc] ;  /* 0x000adc0001007983 */ /* 0x000f280000100800 */
[----:B------:R-:W3:Y:S04]  /*53f50*/  LDL.LU.64 R26, [R1+0x5fb8] ;  /* 0x005fb800011a7983 */ /* 0x000ee80000300a00 */
[----:B------:R-:W3:Y:S04]  /*53f60*/  LDL.LU.64 R24, [R1+0x5fb0] ;  /* 0x005fb00001187983 */ /* 0x000ee80000300a00 */
[----:B------:R0:W-:Y:S04]  /*53f70*/  STL.64 [R1+0x630], R12 ;  /* 0x0006300c01007387 */ /* 0x0001e80000100a00 */
[----:B------:R3:W-:Y:S04]  /*53f80*/  STL.64 [R1+0x638], R14 ;  /* 0x0006380e01007387 */ /* 0x0007e80000100a00 */
[----:B0-----:R-:W3:Y:S02]  /*53f90*/  LDL.LU.64 R12, [R1+0x5fa8] ;  /* 0x005fa800010c7983 */ /* 0x001ee40000300a00 */
[----:B---3--:R-:W-:Y:S02]  /*53fa0*/  HMMA.16816.F32 R12, R4, R12, R24 ;  /* 0x0000000c040c723c */ /* 0x008fe40000001818 */
[----:B------:R-:W3:Y:S04]  /*53fb0*/  LDL.LU.64 R26, [R1+0x5fa0] ;  /* 0x005fa000011a7983 */ /* 0x000ee80000300a00 */
[----:B------:R-:W3:-:S15]  /*53fc0*/  LDL.LU.64 R24, [R1+0x5f98] ;  /* 0x005f980001187983 */ /* 0x000ede0000300a00 */
[----:B------:R-:W-:-:S02]  /*53fd0*/  NOP ;  /* 0x0000000000007918 */ /* 0x000fc40000000000 */
[----:B------:R-:W-:Y:S04]  /*53fe0*/  STL.64 [R1+0x620], R12 ;  /* 0x0006200c01007387 */ /* 0x000fe80000100a00 */
[----:B------:R0:W-:Y:S04]  /*53ff0*/  STL.64 [R1+0x628], R14 ;  /* 0x0006280e01007387 */ /* 0x0001e80000100a00 */
[----:B0-----:R-:W3:Y:S02]  /*54000*/  LDL.LU.64 R14, [R1+0x5f90] ;  /* 0x005f9000010e7983 */ /* 0x001ee40000300a00 */
[----:B---3--:R-:W-:Y:S02]  /*54010*/  HMMA.16816.F32 R12, R4, R14, R24 ;  /* 0x0000000e040c723c */ /* 0x008fe40000001818 */
[----:B------:R-:W3:Y:S04]  /*54020*/  LDL.LU.64 R26, [R1+0x5f88] ;  /* 0x005f8800011a7983 */ /* 0x000ee80000300a00 */
[----:B------:R-:W3:-:S15]  /*54030*/  LDL.LU.64 R24, [R1+0x5f80] ;  /* 0x005f800001187983 */ /* 0x000ede0000300a00 */
[----:B------:R-:W-:-:S02]  /*54040*/  NOP ;  /* 0x0000000000007918 */ /* 0x000fc40000000000 */
        /* <DEDUP_REMOVED lines=22> */
[----:B0-----:R-:W2:Y:S04]  /*541b0*/  LDL.LU.64 R26, [R1+0x5f38] ;  /* 0x005f3800011a7983 */ /* 0x001ea80000300a00 */
[----:B------:R-:W3:Y:S04]  /*541c0*/  LDL.LU.64 R24, [R1+0x5f30] ;  /* 0x005f300001187983 */ /* 0x000ee80000300a00 */
[----:B------:R-:W4:Y:S04]  /*541d0*/  LDL.LU R28, [R1+0x20] ;  /* 0x00002000011c7983 */ /* 0x000f280000300800 */
[----:B------:R-:W4:Y:S01]  /*541e0*/  LDL.LU R29, [R1+0x24] ;  /* 0x00002400011d7983 */ /* 0x000f220000300800 */
[C---:B--2---:R-:W-:Y:S06]  /*541f0*/  HMMA.16816.F32 R12, R4.reuse, R26, R12 ;  /* 0x0000001a040c723c */ /* 0x044fec000000180c */
[----:B---3--:R-:W-:-:S15]  /*54200*/  HMMA.16816.F32 R24, R4, R24, R20 ;  /* 0x000000180418723c */ /* 0x008fde0000001814 */
[----:B------:R-:W-:-:S02]  /*54210*/  NOP ;  /* 0x0000000000007918 */ /* 0x000fc40000000000 */
[----:B------:R-:W-:Y:S04]  /*54220*/  STL.64 [R1+0x5d0], R12 ;  /* 0x0005d00c01007387 */ /* 0x000fe80000100a00 */
[----:B------:R0:W-:Y:S04]  /*54230*/  STL.64 [R1+0x5d8], R14 ;  /* 0x0005d80e01007387 */ /* 0x0001e80000100a00 */
[----:B0-----:R-:W2:Y:S04]  /*54240*/  LDL.LU.64 R14, [R1+0x5f28] ;  /* 0x005f2800010e7983 */ /* 0x001ea80000300a00 */
[----:B------:R-:W2:Y:S04]  /*54250*/  LDL.LU.64 R12, [R1+0x5f20] ;  /* 0x005f2000010c7983 */ /* 0x000ea80000300a00 */
[----:B------:R-:W3:Y:S04]  /*54260*/  LDL.LU.64 R22, [R1+0x5f18] ;  /* 0x005f180001167983 */ /* 0x000ee80000300a00 */
[----:B------:R-:W2:Y:S04]  /*54270*/  LDL.LU.64 R20, [R1+0x5f10] ;  /* 0x005f100001147983 */ /* 0x000ea80000300a00 */
[----:B------:R0:W-:Y:S04]  /*54280*/  STL.64 [R1+0x5c0], R24 ;  /* 0x0005c01801007387 */ /* 0x0001e80000100a00 */
[----:B------:R1:W-:Y:S04]  /*54290*/  STL.64 [R1+0x5c8], R26 ;  /* 0x0005c81a01007387 */ /* 0x0003e80000100a00 */
[----:B0-----:R-:W4:Y:S04]  /*542a0*/  LDL.LU R24, [R1+0x910] ;  /* 0x0009100001187983 */ /* 0x001f280000300800 */
[----:B------:R-:W4:Y:S04]  /*542b0*/  LDL.LU R25, [R1+0x914] ;  /* 0x0009140001197983 */ /* 0x000f280000300800 */
[----:B-1----:R-:W4:Y:S04]  /*542c0*/  LDL.LU R26, [R1+0x918] ;  /* 0x00091800011a7983 */ /* 0x002f280000300800 */
[----:B------:R-:W4:Y:S01]  /*542d0*/  LDL.LU R27, [R1+0x91c] ;  /* 0x00091c00011b7983 */ /* 0x000f220000300800 */
[C---:B---3--:R-:W-:Y:S06]  /*542e0*/  HMMA.16816.F32 R8, R4.reuse, R22, R8 ;  /* 0x000000160408723c */ /* 0x048fec0000001808 */
[----:B--2---:R-:W-:-:S15]  /*542f0*/  HMMA.16816.F32 R12, R4, R20, R12 ;  /* 0x00000014040c723c */ /* 0x004fde000000180c */
[----:B------:R-:W-:-:S02]  /*54300*/  NOP ;  /* 0x0000000000007918 */ /* 0x000fc40000000000 */
[----:B------:R-:W-:Y:S04]  /*54310*/  STL.64 [R1+0x5b0], R8 ;  /* 0x0005b00801007387 */ /* 0x000fe80000100a00 */
[----:B------:R0:W-:Y:S04]  /*54320*/  STL.64 [R1+0x5b8], R10 ;  /* 0x0005b80a01007387 */ /* 0x0001e80000100a00 */
[----:B0-----:R-:W2:Y:S04]  /*54330*/  LDL.LU.64 R10, [R1+0x5f08] ;  /* 0x005f0800010a7983 */ /* 0x001ea80000300a00 */
[----:B------:R-:W2:Y:S04]  /*54340*/  LDL.LU.64 R8, [R1+0x5f00] ;  /* 0x005f000001087983 */ /* 0x000ea80000300a00 */
[----:B------:R-:W3:Y:S04]  /*54350*/  LDL.LU R22, [R1+0xffc] ;  /* 0x000ffc0001167983 */ /* 0x000ee80000300800 */
[----:B------:R-:W3:Y:S04]  /*54360*/  LDL R23, [R1+0xad8] ;  /* 0x000ad80001177983 */ /* 0x000ee80000100800 */
[----:B------:R-:W-:Y:S04]  /*54370*/  STL.64 [R1+0x5a0], R12 ;  /* 0x0005a00c01007387 */ /* 0x000fe80000100a00 */
[----:B------:R0:W-:Y:S04]  /*54380*/  STL.64 [R1+0x5a8], R14 ;  /* 0x0005a80e01007387 */ /* 0x0001e80000100a00 */
[----:B0-----:R-:W2:Y:S04]  /*54390*/  LDL.LU.64 R14, [R1+0x5ef8] ;  /* 0x005ef800010e7983 */ /* 0x001ea80000300a00 */
[----:B------:R-:W4:Y:S04]  /*543a0*/  LDL.LU.64 R12, [R1+0x5ef0] ;  /* 0x005ef000010c7983 */ /* 0x000f280000300a00 */
[----:B------:R-:W3:Y:S04]  /*543b0*/  LDL.LU R20, [R1+0xfec] ;  /* 0x000fec0001147983 */ /* 0x000ee80000300800 */
[----:B------:R-:W3:Y:S01]  /*543c0*/  LDL.LU R21, [R1+0xff4] ;  /* 0x000ff40001157983 */ /* 0x000ee20000300800 */
[----:B--2---:R-:W-:-:S15]  /*543d0*/  HMMA.16816.F32 R8, R4, R14, R8 ;  /* 0x0000000e0408723c */ /* 0x004fde0000001808 */
[----:B------:R-:W-:-:S08]  /*543e0*/  NOP ;  /* 0x0000000000007918 */ /* 0x000fd00000000000 */
[----:B------:R-:W-:Y:S04]  /*543f0*/  STL.64 [R1+0x590], R8 ;  /* 0x0005900801007387 */ /* 0x000fe80000100a00 */
[----:B------:R0:W-:Y:S04]  /*54400*/  STL.64 [R1+0x598], R10 ;  /* 0x0005980a01007387 */ /* 0x0001e80000100a00 */
[----:B0-----:R-:W4:Y:S04]  /*54410*/  LDL.LU.64 R10, [R1+0x5ee8] ;  /* 0x005ee800010a7983 */ /* 0x001f280000300a00 */
[----:B------:R-:W4:Y:S02]  /*54420*/  LDL.LU.64 R8, [R1+0x5ee0] ;  /* 0x005ee00001087983 */ /* 0x000f240000300a00 */
[----:B----4-:R-:W-:Y:S02]  /*54430*/  HMMA.16816.F32 R12, R4, R12, R8 ;  /* 0x0000000c040c723c */ /* 0x010fe40000001808 */
[----:B------:R-:W2:Y:S04]  /*54440*/  LDL.LU.64 R10, [R1+0x5ed8] ;  /* 0x005ed800010a7983 */ /* 0x000ea80000300a00 */
[----:B------:R-:W4:-:S15]  /*54450*/  LDL.LU.64 R8, [R1+0x5ed0] ;  /* 0x005ed00001087983 */ /* 0x000f1e0000300a00 */
[----:B------:R-:W-:-:S02]  /*54460*/  NOP ;  /* 0x0000000000007918 */ /* 0x000fc40000000000 */
[----:B------:R0:W-:Y:S04]  /*54470*/  STL.64 [R1+0x580], R12 ;  /* 0x0005800c01007387 */ /* 0x0001e80000100a00 */
[----:B------:R1:W-:Y:S04]  /*54480*/  STL.64 [R1+0x588], R14 ;  /* 0x0005880e01007387 */ /* 0x0003e80000100a00 */
[----:B0-----:R-:W3:Y:S04]  /*54490*/  LDL.LU R12, [R1+0x7f0] ;  /* 0x0007f000010c7983 */ /* 0x001ee80000300800 */
[----:B------:R-:W3:Y:S04]  /*544a0*/  LDL.LU R13, [R1+0x7f4] ;  /* 0x0007f400010d7983 */ /* 0x000ee80000300800 */
[----:B-1----:R-:W3:Y:S04]  /*544b0*/  LDL.LU R14, [R1+0x7f8] ;  /* 0x0007f800010e7983 */ /* 0x002ee80000300800 */
[----:B------:R-:W3:Y:S01]  /*544c0*/  LDL.LU R15, [R1+0x7fc] ;  /* 0x0007fc00010f7983 */ /* 0x000ee20000300800 */
[----:B--2---:R-:W-:-:S15]  /*544d0*/  HMMA.16816.F32 R16, R4, R10, R16 ;  /* 0x0000000a0410723c */ /* 0x004fde0000001810 */
[----:B------:R-:W-:-:S08]  /*544e0*/  NOP ;  /* 0x0000000000007918 */ /* 0x000fd00000000000 */
[----:B------:R-:W-:Y:S04]  /*544f0*/  STL.64 [R1+0x570], R16 ;  /* 0x0005701001007387 */ /* 0x000fe80000100a00 */
[----:B------:R0:W-:Y:S04]  /*54500*/  STL.64 [R1+0x578], R18 ;  /* 0x0005781201007387 */ /* 0x0001e80000100a00 */
[----:B0-----:R-:W4:Y:S04]  /*54510*/  LDL.LU.64 R18, [R1+0x5ec8] ;  /* 0x005ec80001127983 */ /* 0x001f280000300a00 */
[----:B------:R-:W4:Y:S04]  /*54520*/  LDL.LU.64 R16, [R1+0x5ec0] ;  /* 0x005ec00001107983 */ /* 0x000f280000300a00 */
[----:B------:R-:W2:Y:S01]  /*54530*/  LDL.LU R11, [R1+0xfd0] ;  /* 0x000fd000010b7983 */ /* 0x000ea20000300800 */
[----:B----4-:R-:W-:-:S15]  /*54540*/  HMMA.16816.F32 R16, R4, R8, R16 ;  /* 0x000000080410723c */ /* 0x010fde0000001810 */
[----:B------:R-:W-:-:S08]  /*54550*/  NOP ;  /* 0x0000000000007918 */ /* 0x000fd00000000000 */
[----:B------:R-:W-:Y:S04]  /*54560*/  STL.64 [R1+0x560], R16 ;  /* 0x0005601001007387 */ /* 0x000fe80000100a00 */
[----:B------:R0:W-:Y:S04]  /*54570*/  STL.64 [R1+0x568], R18 ;  /* 0x0005681201007387 */ /* 0x0001e80000100a00 */
[----:B0-----:R-:W4:Y:S04]  /*54580*/  LDL.LU.64 R18, [R1+0x5eb8] ;  /* 0x005eb80001127983 */ /* 0x001f280000300a00 */
[----:B------:R-:W2:Y:S01]  /*54590*/  LDL.LU.64 R16, [R1+0x5eb0] ;  /* 0x005eb00001107983 */ /* 0x000ea20000300a00 */
[----:B------:R-:W-:Y:S01]  /*545a0*/  F2FP.F16.E4M3.UNPACK_B R0, R0 ;  /* 0x00000000ff00723e */ /* 0x000fe200020006ff */
[----:B--2---:R-:W-:-:S02]  /*545b0*/  IMAD R16, R16, 0x100, R11 ;  /* 0x0000010010107824 */ /* 0x004fc400078e020b */
[C---:B---3--:R-:W-:Y:S06]  /*545c0*/  HMMA.16816.F32 R8, R4.reuse, R2, R12 ;  /* 0x000000020408723c */ /* 0x048fec000000180c */
[----:B------:R-:W-:Y:S01]  /*545d0*/  HMMA.16816.F32 R4, R4, R28, R24 ;  /* 0x0000001c0404723c */ /* 0x000fe20000001818 */
[----:B------:R-:W-:-:S15]  /*545e0*/  F2FP.F16.E4M3.UNPACK_B R2, R23 ;  /* 0x00000017ff02723e */ /* 0x000fde00020006ff */
[----:B------:R-:W-:-:S01]  /*545f0*/  NOP ;  /* 0x0000000000007918 */ /* 0x000fc20000000000 */
[----:B------:R-:W-:Y:S04]  /*54600*/  STL.64 [R1+0x670], R8 ;  /* 0x0006700801007387 */ /* 0x000fe80000100a00 */
[----:B------:R-:W-:Y:S04]  /*54610*/  STL.64 [R1+0x678], R10 ;  /* 0x0006780a01007387 */ /* 0x000fe80000100a00 */
[----:B------:R-:W-:Y:S04]  /*54620*/  STL [R1+0x28], R2 ;  /* 0x0000280201007387 */ /* 0x000fe80000100800 */
[----:B------:R-:W2:Y:S04]  /*54630*/  LDL.LU R12, [R1+0x9b0] ;  /* 0x0009b000010c7983 */ /* 0x000ea80000300800 */
[----:B------:R-:W-:Y:S04]  /*54640*/  STL [R1+0x2c], R0 ;  /* 0x00002c0001007387 */ /* 0x000fe80000100800 */
        /* <DEDUP_REMOVED lines=9> */
[----:B--2---:R-:W-:Y:S04]  /*546e0*/  STL.64 [R1+0x5e68], R12 ;  /* 0x005e680c01007387 */ /* 0x004fe80000100a00 */
[----:B------:R-:W2:Y:S04]  /*546f0*/  LDL.LU R14, [R1+0x988] ;  /* 0x00098800010e7983 */ /* 0x000ea80000300800 */
[----:B------:R-:W2:Y:S04]  /*54700*/  LDL.LU R15, [R1+0x98c] ;  /* 0x00098c00010f7983 */ /* 0x000ea80000300800 */
[----:B------:R-:W3:Y:S04]  /*54710*/  LDL R6, [R1+0xb08] ;  /* 0x000b080001067983 */ /* 0x000ee80000100800 */
[----:B------:R-:W3:Y:S04]  /*54720*/  LDL R7, [R1+0xb0c] ;  /* 0x000b0c0001077983 */ /* 0x000ee80000100800 */
[----:B------:R-:W4:Y:S04]  /*54730*/  LDL R5, [R1+0xb18] ;  /* 0x000b180001057983 */ /* 0x000f280000100800 */
[----:B---3--:R0:W-:Y:S04]  /*54740*/  STL.64 [R1+0x5e88], R6 ;  /* 0x005e880601007387 */ /* 0x0081e80000100a00 */
[----:B0-----:R-:W3:Y:S04]  /*54750*/  LDL.64 R6, [R1+0x28] ;  /* 0x0000280001067983 */ /* 0x001ee80000100a00 */
[----:B----4-:R-:W-:Y:S04]  /*54760*/  STL [R1+0x5e80], R5 ;  /* 0x005e800501007387 */ /* 0x010fe80000100800 */
[----:B------:R-:W4:Y:S04]  /*54770*/  LDL R28, [R1+0xb1c] ;  /* 0x000b1c00011c7983 */ /* 0x000f280000100800 */
[----:B------:R-:W4:Y:S04]  /*54780*/  LDL R29, [R1+0xb28] ;  /* 0x000b2800011d7983 */ /* 0x000f280000100800 */
[----:B------:R-:W3:Y:S04]  /*54790*/  LDL.LU R8, [R1+0x9a0] ;  /* 0x0009a00001087983 */ /* 0x000ee80000300800 */
[----:B------:R-:W3:Y:S04]  /*547a0*/  LDL.LU R9, [R1+0x9a4] ;  /* 0x0009a40001097983 */ /* 0x000ee80000300800 */
[----:B------:R-:W4:Y:S04]  /*547b0*/  LDL.LU R10, [R1+0x9a8] ;  /* 0x0009a800010a7983 */ /* 0x000f280000300800 */
[----:B------:R-:W4:Y:S04]  /*547c0*/  LDL.LU R11, [R1+0x9ac] ;  /* 0x0009ac00010b7983 */ /* 0x000f280000300800 */
[----:B------:R-:W3:Y:S04]  /*547d0*/  LDL R12, [R1+0xaf8] ;  /* 0x000af800010c7983 */ /* 0x000ee80000100800 */
[----:B------:R-:W3:Y:S04]  /*547e0*/  LDL R13, [R1+0xafc] ;  /* 0x000afc00010d7983 */ /* 0x000ee80000100800 */
[----:B------:R-:W4:Y:S04]  /*547f0*/  LDL R2, [R1+0xae8] ;  /* 0x000ae80001027983 */ /* 0x000f280000100800 */
[----:B------:R-:W4:Y:S04]  /*54800*/  LDL R3, [R1+0xaec] ;  /* 0x000aec0001037983 */ /* 0x000f280000100800 */
[----:B--2---:R-:W-:Y:S04]  /*54810*/  STL.64 [R1+0x5ea8], R14 ;  /* 0x005ea80e01007387 */ /* 0x004fe80000100a00 */
[----:B---3--:R0:W-:Y:S04]  /*54820*/  STL.64 [R1+0x5ea0], R12 ;  /* 0x005ea00c01007387 */ /* 0x0081e80000100a00 */
        /* <DEDUP_REMOVED lines=11> */
[----:B------:R-:W-:Y:S02]  /*548e0*/  IMAD R18, R18, 0x100, R21 ;  /* 0x0000010012127824 */ /* 0x000fe400078e0215 */
[----:B------:R-:W-:Y:S01]  /*548f0*/  IMAD R19, R19, 0x100, R22 ;  /* 0x0000010013137824 */ /* 0x000fe200078e0216 */
[----:B------:R-:W-:Y:S02]  /*54900*/  F2FP.F16.E4M3.UNPACK_B R16, R16 ;  /* 0x00000010ff10723e */ /* 0x000fe400020006ff */
[----:B------:R-:W-:Y:S02]  /*54910*/  F2FP.F16.E4M3.UNPACK_B R17, R17 ;  /* 0x00000011ff11723e */ /* 0x000fe400020006ff */
[----:B------:R-:W-:Y:S02]  /*54920*/  F2FP.F16.E4M3.UNPACK_B R18, R18 ;  /* 0x00000012ff12723e */ /* 0x000fe400020006ff */
[----:B------:R-:W-:Y:S01]  /*54930*/  F2FP.F16.E4M3.UNPACK_B R19, R19 ;  /* 0x00000013ff13723e */ /* 0x000fe200020006ff */
[----:B----4-:R-:W-:Y:S04]  /*54940*/  STL.64 [R1+0x5e98], R10 ;  /* 0x005e980a01007387 */ /* 0x010fe80000100a00 */
[----:B---3--:R0:W-:Y:S04]  /*54950*/  STL.64 [R1+0x5e90], R8 ;  /* 0x005e900801007387 */ /* 0x0081e80000100a00 */
[----:B0-----:R-:W3:Y:S04]  /*54960*/  LDL.LU R8, [R1+0x940] ;  /* 0x0009400001087983 */ /* 0x001ee80000300800 */
[----:B------:R-:W3:Y:S04]  /*54970*/  LDL.LU R9, [R1+0x944] ;  /* 0x0009440001097983 */ /* 0x000ee80000300800 */
[----:B------:R-:W3:Y:S04]  /*54980*/  LDL.LU R10, [R1+0x948] ;  /* 0x00094800010a7983 */ /* 0x000ee80000300800 */
[----:B------:R-:W3:Y:S01]  /*54990*/  LDL.LU R11, [R1+0x94c] ;  /* 0x00094c00010b7983 */ /* 0x000ee20000300800 */
[----:B--2---:R-:W-:Y:S03]  /*549a0*/  HMMA.16816.F32 R12, R16, R6, R12 ;  /* 0x00000006100c723c */ /* 0x004fe6000000180c */
[----:B------:R-:W2:Y:S04]  /*549b0*/  LDL R0, [R1+0xb2c] ;  /* 0x000b2c0001007983 */ /* 0x000ea80000100800 */
[----:B------:R-:W4:Y:S04]  /*549c0*/  LDL R26, [R1+0xb38] ;  /* 0x000b3800011a7983 */ /* 0x000f280000100800 */
[----:B------:R-:W4:Y:S04]  /*549d0*/  LDL R27, [R1+0xb3c] ;  /* 0x000b3c00011b7983 */ /* 0x000f280000100800 */
[----:B------:R-:W4:Y:S04]  /*549e0*/  LDL R24, [R1+0xb48] ;  /* 0x000b480001187983 */ /* 0x000f280000100800 */
[----:B------:R-:W4:Y:S04]  /*549f0*/  LDL R25, [R1+0xb4c] ;  /* 0x000b4c0001197983 */ /* 0x000f280000100800 */
[----:B------:R-:W4:Y:S04]  /*54a00*/  LDL.LU R20, [R1+0x9d0] ;  /* 0x0009d00001147983 */ /* 0x000f280000300800 */
[----:B------:R-:W4:Y:S04]  /*54a10*/  LDL.LU R21, [R1+0x9d4] ;  /* 0x0009d40001157983 */ /* 0x000f280000300800 */
[----:B------:R-:W4:Y:S04]  /*54a20*/  LDL.LU R22, [R1+0x9d8] ;  /* 0x0009d80001167983 */ /* 0x000f280000300800 */
[----:B------:R-:W4:Y:S01]  /*54a30*/  LDL.LU R23, [R1+0x9dc] ;  /* 0x0009dc0001177983 */ /* 0x000f220000300800 */
[----:B------:R-:W-:-:S02]  /*54a40*/  F2FP.F16.E4M3.UNPACK_B R4, R2 ;  /* 0x00000002ff04723e */ /* 0x000fc400020006ff */
[----:B------:R-:W-:Y:S01]  /*54a50*/  F2FP.F16.E4M3.UNPACK_B R5, R3 ;  /* 0x00000003ff05723e */ /* 0x000fe200020006ff */
[----:B------:R-:W-:Y:S02]  /*54a60*/  IMAD.MOV.U32 R2, RZ, RZ, R7 ;  /* 0x000000ffff027224 */ /* 0x000fe400078e0007 */
[----:B------:R-:W-:Y:S01]  /*54a70*/  IMAD.MOV.U32 R3, RZ, RZ, R6 ;  /* 0x000000ffff037224 */ /* 0x000fe200078e0006 */
[----:B------:R-:W-:Y:S04]  /*54a80*/  STL.64 [R1+0x6d0], R12 ;  /* 0x0006d00c01007387 */ /* 0x000fe80000100a00 */
[----:B------:R0:W-:Y:S04]  /*54a90*/  STL.64 [R1+0x6d8], R14 ;  /* 0x0006d80e01007387 */ /* 0x0001e80000100a00 */
[----:B0-----:R-:W2:Y:S04]  /*54aa0*/  LDL.LU.64 R14, [R1+0x5ea8] ;  /* 0x005ea800010e7983 */ /* 0x001ea80000300a00 */
[----:B------:R-:W4:Y:S04]  /*54ab0*/  LDL.LU.64 R12, [R1+0x5ea0] ;  /* 0x005ea000010c7983 */ /* 0x000f280000300a00 */
[----:B------:R3:W-:Y:S04]  /*54ac0*/  STL.64 [R1+0x18], R4 ;  /* 0x0000180401007387 */ /* 0x0007e80000100a00 */
[----:B------:R0:W-:Y:S04]  /*54ad0*/  STL [R1+0x5e0c], R2 ;  /* 0x005e0c0201007387 */ /* 0x0001e80000100800 */
[----:B------:R1:W-:Y:S01]  /*54ae0*/  STL [R1+0x5e08], R3 ;  /* 0x005e080301007387 */ /* 0x0003e20000100800 */
[----:B---3--:R-:W-:Y:S03]  /*54af0*/  HMMA.16816.F32 R4, R16, R4, R8 ;  /* 0x000000041004723c */ /* 0x008fe60000001808 */
[----:B------:R-:W3:Y:S04]  /*54b00*/  LDL.LU.64 R10, [R1+0x5e98] ;  /* 0x005e9800010a7983 */ /* 0x000ee80000300a00 */
[----:B------:R-:W3:Y:S01]  /*54b10*/  LDL.LU.64 R8, [R1+0x5e90] ;  /* 0x005e900001087983 */ /* 0x000ee20000300a00 */
[----:B----4-:R-:W-:-:S02]  /*54b20*/  F2FP.F16.E4M3.UNPACK_B R12, R12 ;  /* 0x0000000cff0c723e */ /* 0x010fc400020006ff */
[----:B------:R-:W-:-:S13]  /*54b30*/  F2FP.F16.E4M3.UNPACK_B R13, R13 ;  /* 0x0000000dff0d723e */ /* 0x000fda00020006ff */
[----:B------:R-:W-:Y:S04]  /*54b40*/  STL.64 [R1+0x740], R4 ;  /* 0x0007400401007387 */ /* 0x000fe80000100a00 */
[----:B------:R4:W-:Y:S01]  /*54b50*/  STL.64 [R1+0x748], R6 ;  /* 0x0007480601007387 */ /* 0x0009e20000100a00 */
[----:B0-----:R-:W-:Y:S02]  /*54b60*/  IMAD.MOV.U32 R2, RZ, RZ, R12 ;  /* 0x000000ffff027224 */ /* 0x001fe400078e000c */
[----:B-1----:R-:W-:Y:S01]  /*54b70*/  IMAD.MOV.U32 R3, RZ, RZ, R13 ;  /* 0x000000ffff037224 */ /* 0x002fe200078e000d */
[----:B----4-:R-:W4:Y:S04]  /*54b80*/  LDL.LU.64 R6, [R1+0x5e88] ;  /* 0x005e880001067983 */ /* 0x010f280000300a00 */
[----:B------:R-:W2:Y:S04]  /*54b90*/  LDL.LU R5, [R1+0x5e80] ;  /* 0x005e800001057983 */ /* 0x000ea80000300800 */
[----:B------:R-:W-:Y:S04]  /*54ba0*/  STL [R1+0x10], R12 ;  /* 0x0000100c01007387 */ /* 0x000fe80000100800 */
[----:B------:R-:W-:Y:S01]  /*54bb0*/  STL [R1+0x14], R13 ;  /* 0x0000140d01007387 */ /* 0x000fe20000100800 */
[----:B---3--:R-:W-:-:S15]  /*54bc0*/  HMMA.16816.F32 R8, R16, R12, R8 ;  /* 0x0000000c1008723c */ /* 0x008fde0000001808 */
[----:B------:R-:W-:-:S08]  /*54bd0*/  NOP ;  /* 0x0000000000007918 */ /* 0x000fd00000000000 */
[----:B------:R-:W-:Y:S04]  /*54be0*/  STL.64 [R1+0x790], R8 ;  /* 0x0007900801007387 */ /* 0x000fe80000100a00 */
[----:B------:R0:W-:Y:S04]  /*54bf0*/  STL.64 [R1+0x798], R10 ;  /* 0x0007980a01007387 */ /* 0x0001e80000100a00 */
[----:B0-----:R-:W3:Y:S04]  /*54c00*/  LDL.LU.64 R10, [R1+0x5e78] ;  /* 0x005e7800010a7983 */ /* 0x001ee80000300a00 */
[----:B------:R-:W3:Y:S04]  /*54c10*/  LDL.LU.64 R8, [R1+0x5e70] ;  /* 0x005e700001087983 */ /* 0x000ee80000300a00 */
[----:B------:R-:W2:Y:S01]  /*54c20*/  LDL.LU.64 R12, [R1+0x5e68] ;  /* 0x005e6800010c7983 */ /* 0x000ea20000300a00 */
[----:B----4-:R-:W-:-:S02]  /*54c30*/  F2FP.F16.E4M3.UNPACK_B R6, R6 ;  /* 0x00000006ff06723e */ /* 0x010fc400020006ff */
[----:B------:R-:W-:-:S05]  /*54c40*/  F2FP.F16.E4M3.UNPACK_B R7, R7 ;  /* 0x00000007ff07723e */ /* 0x000fca00020006ff */
[----:B------:R-:W-:Y:S04]  /*54c50*/  STL.64 [R1+0x8], R6 ;  /* 0x0000080601007387 */ /* 0x000fe80000100a00 */
[----:B------:R-:W-:Y:S04]  /*54c60*/  STL [R1+0x5e14], R3 ;  /* 0x005e140301007387 */ /* 0x000fe80000100800 */
[----:B------:R-:W-:Y:S01]  /*54c70*/  STL [R1+0x5e10], R2 ;  /* 0x005e100201007387 */ /* 0x000fe20000100800 */
[----:B--2---:R-:W-:-:S15]  /*54c80*/  HMMA.16816.F32 R12, R16, R6, R12 ;  /* 0x00000006100c723c */ /* 0x004fde000000180c */
[----:B------:R-:W-:-:S08]  /*54c90*/  NOP ;  /* 0x0000000000007918 */ /* 0x000fd00000000000 */
[----:B------:R-:W-:Y:S04]  /*54ca0*/  STL.64 [R1+0x7e0], R12 ;  /* 0x0007e00c01007387 */ /* 0x000fe80000100a00 */
[----:B------:R0:W-:Y:S04]  /*54cb0*/  STL.64 [R1+0x7e8], R14 ;  /* 0x0007e80e01007387 */ /* 0x0001e80000100a00 */
[----:B0-----:R-:W2:Y:S04]  /*54cc0*/  LDL.LU.64 R14, [R1+0x5e60] ;  /* 0x005e6000010e7983 */ /* 0x001ea80000300a00 */
[----:B------:R-:W2:Y:S01]  /*54cd0*/  LDL.LU.64 R12, [R1+0x5e58] ;  /* 0x005e5800010c7983 */ /* 0x000ea20000300a00 */
[----:B------:R-:W-:-:S02]  /*54ce0*/  F2FP.F16.E4M3.UNPACK_B R4, R5 ;  /* 0x00000005ff04723e */ /* 0x000fc400020006ff */
[----:B------:R-:W-:Y:S02]  /*54cf0*/  F2FP.F16.E4M3.UNPACK_B R5, R28 ;  /* 0x0000001cff05723e */ /* 0x000fe400020006ff */
[----:B------:R-:W-:Y:S02]  /*54d00*/  F2FP.F16.E4M3.UNPACK_B R28, R29 ;  /* 0x0000001dff1c723e */ /* 0x000fe400020006ff */
[----:B------:R-:W-:Y:S01]  /*54d10*/  F2FP.F16.E4M3.UNPACK_B R29, R0 ;  /* 0x00000000ff1d723e */ /* 0x000fe200020006ff */
[----:B------:R-:W-:Y:S04]  /*54d20*/  STL [R1], R4 ;  /* 0x0000000401007387 */ /* 0x000fe80000100800 */
[----:B------:R2:W-:Y:S01]  /*54d30*/  STL [R1+0x4], R5 ;  /* 0x0000040501007387 */ /* 0x0005e20000100800 */
[----:B---3--:R-:W-:Y:S06]  /*54d40*/  HMMA.16816.F32 R8, R16, R4, R8 ;  /* 0x000000041008723c */ /* 0x008fec0000001808 */
[----:B------:R-:W-:Y:S01]  /*54d50*/  IMAD.MOV.U32 R0, RZ, RZ, R5 ;  /* 0x000000ffff007224 */ /* 0x000fe200078e0005 */
[----:B------:R-:W-:-:S02]  /*54d60*/  F2FP.F16.E4M3.UNPACK_B R26, R26 ;  /* 0x0000001aff1a723e */ /* 0x000fc400020006ff */
[----:B------:R-:W-:-:S14]  /*54d70*/  F2FP.F16.E4M3.UNPACK_B R27, R27 ;  /* 0x0000001bff1b723e */ /* 0x000fdc00020006ff */
[----:B------:R-:W-:Y:S04]  /*54d80*/  STL.64 [R1+0x820], R8 ;  /* 0x0008200801007387 */ /* 0x000fe80000100a00 */
[----:B------:R-:W-:Y:S04]  /*54d90*/  STL.64 [R1+0x828], R10 ;  /* 0x0008280a01007387 */ /* 0x000fe80000100a00 */
[----:B------:R-:W-:Y:S01]  /*54da0*/  STL.64 [R1+0x5d70], R28 ;  /* 0x005d701c01007387 */ /* 0x000fe20000100a00 */
[----:B--2---:R-:W-:-:S15]  /*54db0*/  HMMA.16816.F32 R4, R16, R28, R12 ;  /* 0x0000001c1004723c */ /* 0x004fde000000180c */
[----:B------:R-:W-:-:S08]  /*54dc0*/  NOP ;  /* 0x0000000000007918 */ /* 0x000fd00000000000 */
[----:B------:R-:W-:Y:S04]  /*54dd0*/  STL.64 [R1+0x860], R4 ;  /* 0x0008600401007387 */ /* 0x000fe80000100a00 */
[----:B------:R0:W-:Y:S04]  /*54de0*/  STL.64 [R1+0x868], R6 ;  /* 0x0008680601007387 */ /* 0x0001e80000100a00 */
[----:B------:R-:W2:Y:S04]  /*54df0*/  LDL R14, [R1+0xb78] ;  /* 0x000b7800010e7983 */ /* 0x000ea80000100800 */
[----:B------:R-:W2:Y:S01]  /*54e00*/  LDL R15, [R1+0xb7c] ;  /* 0x000b7c00010f7983 */ /* 0x000ea20000100800 */
[----:B0-----:R-:W-:-:S15]  /*54e10*/  HMMA.16816.F32 R4, R16, R26, R20 ;  /* 0x0000001a1004723c */ /* 0x001fde0000001814 */
[----:B------:R-:W-:-:S08]  /*54e20*/  NOP ;  /* 0x0000000000007918 */ /* 0x000fd00000000000 */
[----:B------:R-:W-:Y:S04]  /*54e30*/  STL.64 [R1+0x890], R4 ;  /* 0x0008900401007387 */ /* 0x000fe80000100a00 */
[----:B------:R-:W-:Y:S04]  /*54e40*/  STL.64 [R1+0x898], R6 ;  /* 0x0008980601007387 */ /* 0x000fe80000100a00 */
[----:B------:R-:W3:Y:S04]  /*54e50*/  LDL R12, [R1+0xb88] ;  /* 0x000b8800010c7983 */ /* 0x000ee80000100800 */
[----:B------:R-:W3:Y:S04]  /*54e60*/  LDL R13, [R1+0xb8c] ;  /* 0x000b8c00010d7983 */ /* 0x000ee80000100800 */
[----:B--2---:R-:W-:Y:S04]  /*54e70*/  STL.64 [R1+0x5e40], R14 ;  /* 0x005e400e01007387 */ /* 0x004fe80000100a00 */
[----:B---3--:R0:W-:Y:S04]  /*54e80*/  STL.64 [R1+0x5e38], R12 ;  /* 0x005e380c01007387 */ /* 0x0081e80000100a00 */
        /* <DEDUP_REMOVED lines=10> */
[----:B------:R-:W2:Y:S04]  /*54f30*/  LDL.LU R14, [R1+0x9f8] ;  /* 0x0009f800010e7983 */ /* 0x000ea80000300800 */
[----:B------:R-:W2:Y:S04]  /*54f40*/  LDL.LU R15, [R1+0x9fc] ;  /* 0x0009fc00010f7983 */ /* 0x000ea80000300800 */
[----:B------:R-:W3:Y:S04]  /*54f50*/  LDL R20, [R1+0xb68] ;  /* 0x000b680001147983 */ /* 0x000ee80000100800 */
[----:B------:R-:W3:Y:S04]  /*54f60*/  LDL R21, [R1+0xb6c] ;  /* 0x000b6c0001157983 */ /* 0x000ee80000100800 */
[----:B------:R-:W3:Y:S04]  /*54f70*/  LDL.LU R3, [R1+0x1014] ;  /* 0x0010140001037983 */ /* 0x000ee80000300800 */
[----:B------:R-:W4:Y:S04]  /*54f80*/  LDL.LU R4, [R1+0x1010] ;  /* 0x0010100001047983 */ /* 0x000f280000300800 */
[----:B------:R-:W3:Y:S04]  /*54f90*/  LDL.LU R2, [R1+0x101c] ;  /* 0x00101c0001027983 */ /* 0x000ee80000300800 */
[----:B------:R-:W4:Y:S04]  /*54fa0*/  LDL.LU R5, [R1+0x1018] ;  /* 0x0010180001057983 */ /* 0x000f280000300800 */
[----:B------:R-:W3:Y:S04]  /*54fb0*/  LDL.LU R28, [R1+0x1024] ;  /* 0x00102400011c7983 */ /* 0x000ee80000300800 */
[----:B------:R-:W2:Y:S04]  /*54fc0*/  LDL.LU R6, [R1+0x1020] ;  /* 0x0010200001067983 */ /* 0x000ea80000300800 */
[----:B------:R-:W3:Y:S04]  /*54fd0*/  LDL R10, [R1+0xb98] ;  /* 0x000b9800010a7983 */ /* 0x000ee80000100800 */
[----:B------:R-:W3:Y:S04]  /*54fe0*/  LDL R11, [R1+0xb9c] ;  /* 0x000b9c00010b7983 */ /* 0x000ee80000100800 */
[----:B------:R-:W3:Y:S04]  /*54ff0*/  LDL.LU R29, [R1+0x102c] ;  /* 0x00102c00011d7983 */ /* 0x000ee80000300800 */
[----:B------:R-:W2:Y:S01]  /*55000*/  LDL.LU R7, [R1+0x1028] ;  /* 0x0010280001077983 */ /* 0x000ea20000300800 */
[----:B------:R-:W-:-:S02]  /*55010*/  F2FP.F16.E4M3.UNPACK_B R24, R24 ;  /* 0x00000018ff18723e */ /* 0x000fc400020006ff */
[----:B------:R-:W-:Y:S01]  /*55020*/  F2FP.F16.E4M3.UNPACK_B R25, R25 ;  /* 0x00000019ff19723e */ /* 0x000fe200020006ff */
[----:B--2---:R-:W-:Y:S04]  /*55030*/  STL.64 [R1+0x5e20], R6 ;  /* 0x005e200601007387 */ /* 0x004fe80000100a00 */
[----:B----4-:R0:W-:Y:S04]  /*55040*/  STL.64 [R1+0x5e18], R4 ;  /* 0x005e180401007387 */ /* 0x0101e80000100a00 */
[----:B0-----:R-:W2:Y:S04]  /*55050*/  LDL.LU R4, [R1+0xa30] ;  /* 0x000a300001047983 */ /* 0x001ea80000300800 */
[----:B------:R-:W2:Y:S04]  /*55060*/  LDL.LU R5, [R1+0xa34] ;  /* 0x000a340001057983 */ /* 0x000ea80000300800 */
[----:B------:R-:W4:Y:S04]  /*55070*/  LDL.LU R6, [R1+0xa38] ;  /* 0x000a380001067983 */ /* 0x000f280000300800 */
[----:B------:R-:W4:Y:S01]  /*55080*/  LDL.LU R7, [R1+0xa3c] ;  /* 0x000a3c0001077983 */ /* 0x000f220000300800 */
[----:B------:R-:W-:Y:S03]  /*55090*/  HMMA.16816.F32 R12, R16, R24, R12 ;  /* 0x00000018100c723c */ /* 0x000fe6000000180c */
[----:B----4-:R-:W-:Y:S04]  /*550a0*/  STL.64 [R1+0x5e30], R6 ;  /* 0x005e300601007387 */ /* 0x010fe80000100a00 */
[----:B--2---:R0:W-:Y:S04]  /*550b0*/  STL.64 [R1+0x5e28], R4 ;  /* 0x005e280401007387 */ /* 0x0041e80000100a00 */
[----:B0-----:R-:W2:Y:S04]  /*550c0*/  LDL.LU R4, [R1+0xa20] ;  /* 0x000a200001047983 */ /* 0x001ea80000300800 */
[----:B------:R-:W2:Y:S04]  /*550d0*/  LDL.LU R5, [R1+0xa24] ;  /* 0x000a240001057983 */ /* 0x000ea80000300800 */
[----:B------:R-:W2:Y:S04]  /*550e0*/  LDL.LU R6, [R1+0xa28] ;  /* 0x000a280001067983 */ /* 0x000ea80000300800 */
[----:B------:R-:W2:Y:S04]  /*550f0*/  LDL.LU R7, [R1+0xa2c] ;  /* 0x000a2c0001077983 */ /* 0x000ea80000300800 */
[----:B------:R-:W-:Y:S04]  /*55100*/  STL.64 [R1+0x8c0], R12 ;  /* 0x0008c00c01007387 */ /* 0x000fe80000100a00 */
[----:B------:R0:W-:Y:S04]  /*55110*/  STL.64 [R1+0x8c8], R14 ;  /* 0x0008c80e01007387 */ /* 0x0001e80000100a00 */
[----:B0-----:R-:W4:Y:S04]  /*55120*/  LDL.LU.64 R14, [R1+0x5e50] ;  /* 0x005e5000010e7983 */ /* 0x001f280000300a00 */
[----:B------:R-:W4:Y:S01]  /*55130*/  LDL.LU.64 R12, [R1+0x5e48] ;  /* 0x005e4800010c7983 */ /* 0x000f220000300a00 */
[----:B------:R-:W-:-:S02]  /*55140*/  F2FP.F16.E4M3.UNPACK_B R22, R22 ;  /* 0x00000016ff16723e */ /* 0x000fc400020006ff */
[----:B------:R-:W-:Y:S02]  /*55150*/  F2FP.F16.E4M3.UNPACK_B R23, R23 ;  /* 0x00000017ff17723e */ /* 0x000fe400020006ff */
[----:B---3--:R-:W-:Y:S02]  /*55160*/  F2FP.F16.E4M3.UNPACK_B R20, R20 ;  /* 0x00000014ff14723e */ /* 0x008fe400020006ff */
[----:B------:R-:W-:Y:S01]  /*55170*/  F2FP.F16.E4M3.UNPACK_B R21, R21 ;  /* 0x00000015ff15723e */ /* 0x000fe200020006ff */
[----:B------:R-:W3:Y:S04]  /*55180*/  LDL R8, [R1+0xba8] ;  /* 0x000ba80001087983 */ /* 0x000ee80000100800 */
[----:B------:R-:W3:Y:S04]  /*55190*/  LDL R9, [R1+0xbac] ;  /* 0x000bac0001097983 */ /* 0x000ee80000100800 */
[----:B------:R-:W-:Y:S04]  /*551a0*/  STL.64 [R1+0x5d80], R26 ;  /* 0x005d801a01007387 */ /* 0x000fe80000100a00 */
[----:B------:R0:W-:Y:S04]  /*551b0*/  STL.64 [R1+0x5d78], R24 ;  /* 0x005d781801007387 */ /* 0x0001e80000100a00 */
[----:B0-----:R-:W3:Y:S04]  /*551c0*/  LDL.LU R24, [R1+0xaa0] ;  /* 0x000aa00001187983 */ /* 0x001ee80000300800 */
[----:B------:R-:W3:Y:S04]  /*551d0*/  LDL.LU R25, [R1+0xaa4] ;  /* 0x000aa40001197983 */ /* 0x000ee80000300800 */
[----:B------:R-:W3:Y:S04]  /*551e0*/  LDL.LU R26, [R1+0xaa8] ;  /* 0x000aa800011a7983 */ /* 0x000ee80000300800 */
[----:B------:R-:W3:Y:S01]  /*551f0*/  LDL.LU R27, [R1+0xaac] ;  /* 0x000aac00011b7983 */ /* 0x000ee20000300800 */
[C---:B--2---:R-:W-:Y:S06]  /*55200*/  HMMA.16816.F32 R4, R16.reuse, R20, R4 ;  /* 0x000000141004723c */ /* 0x044fec0000001804 */
[----:B----4-:R-:W-:-:S15]  /*55210*/  HMMA.16816.F32 R12, R16, R22, R12 ;  /* 0x00000016100c723c */ /* 0x010fde000000180c */
[----:B------:R-:W-:-:S08]  /*55220*/  NOP ;  /* 0x0000000000007918 */ /* 0x000fd00000000000 */
[----:B------:R-:W-:Y:S04]  /*55230*/  STL.64 [R1+0x8e0], R12 ;  /* 0x0008e00c01007387 */ /* 0x000fe80000100a00 */
[----:B------:R0:W-:Y:S04]  /*55240*/  STL.64 [R1+0x8e8], R14 ;  /* 0x0008e80e01007387 */ /* 0x0001e80000100a00 */
[----:B0-----:R-:W2:Y:S04]  /*55250*/  LDL.LU.64 R14, [R1+0x5e40] ;  /* 0x005e4000010e7983 */ /* 0x001ea80000300a00 */
[----:B------:R-:W4:Y:S04]  /*55260*/  LDL.LU.64 R12, [R1+0x5e38] ;  /* 0x005e3800010c7983 */ /* 0x000f280000300a00 */
[----:B------:R-:W-:Y:S04]  /*55270*/  STL.64 [R1+0x910], R4 ;  /* 0x0009100401007387 */ /* 0x000fe80000100a00 */
[----:B------:R0:W-:Y:S04]  /*55280*/  STL.64 [R1+0x918], R6 ;  /* 0x0009180601007387 */ /* 0x0001e80000100a00 */
[----:B0-----:R-:W3:Y:S04]  /*55290*/  LDL.LU.64 R6, [R1+0x5e30] ;  /* 0x005e300001067983 */ /* 0x001ee80000300a00 */
[----:B------:R-:W3:Y:S04]  /*552a0*/  LDL.LU.64 R4, [R1+0x5e28] ;  /* 0x005e280001047983 */ /* 0x000ee80000300a00 */
[----:B------:R-:W-:Y:S04]  /*552b0*/  STL.64 [R1+0x5d68], R22 ;  /* 0x005d681601007387 */ /* 0x000fe80000100a00 */
[----:B------:R0:W-:Y:S04]  /*552c0*/  STL.64 [R1+0x5d60], R20 ;  /* 0x005d601401007387 */ /* 0x0001e80000100a00 */
[----:B0-----:R-:W4:Y:S04]  /*552d0*/  LDL.LU R20, [R1+0xa60] ;  /* 0x000a600001147983 */ /* 0x001f280000300800 */
[----:B------:R-:W4:Y:S04]  /*552e0*/  LDL.LU R21, [R1+0xa64] ;  /* 0x000a640001157983 */ /* 0x000f280000300800 */
[----:B------:R-:W4:Y:S04]  /*552f0*/  LDL.LU R22, [R1+0xa68] ;  /* 0x000a680001167983 */ /* 0x000f280000300800 */
[----:B------:R-:W4:Y:S01]  /*55300*/  LDL.LU R23, [R1+0xa6c] ;  /* 0x000a6c0001177983 */ /* 0x000f220000300800 */
[----:B--2---:R-:W-:-:S02]  /*55310*/  F2FP.F16.E4M3.UNPACK_B R14, R14 ;  /* 0x0000000eff0e723e */ /* 0x004fc400020006ff */
[----:B------:R-:W-:-:S07]  /*55320*/  F2FP.F16.E4M3.UNPACK_B R15, R15 ;  /* 0x0000000fff0f723e */ /* 0x000fce00020006ff */
[----:B---3--:R-:W-:-:S15]  /*55330*/  HMMA.16816.F32 R4, R16, R14, R4 ;  /* 0x0000000e1004723c */ /* 0x008fde0000001804 */
[----:B------:R-:W-:-:S08]  /*55340*/  NOP ;  /* 0x0000000000007918 */ /* 0x000fd00000000000 */
[----:B------:R-:W-:Y:S04]  /*55350*/  STL.64 [R1+0x930], R4 ;  /* 0x0009300401007387 */ /* 0x000fe80000100a00 */
[----:B------:R0:W-:Y:S04]  /*55360*/  STL.64 [R1+0x938], R6 ;  /* 0x0009380601007387 */ /* 0x0001e80000100a00 */
[----:B0-----:R-:W2:Y:S04]  /*55370*/  LDL.LU.64 R6, [R1+0x5e20] ;  /* 0x005e200001067983 */ /* 0x001ea80000300a00 */
[----:B------:R-:W3:Y:S01]  /*55380*/  LDL.LU.64 R4, [R1+0x5e18] ;  /* 0x005e180001047983 */ /* 0x000ee20000300a00 */
[----:B----4-:R-:W-:-:S02]  /*55390*/  F2FP.F16.E4M3.UNPACK_B R12, R12 ;  /* 0x0000000cff0c723e */ /* 0x010fc400020006ff */
[----:B------:R-:W-:-:S07]  /*553a0*/  F2FP.F16.E4M3.UNPACK_B R13, R13 ;  /* 0x0000000dff0d723e */ /* 0x000fce00020006ff */
[C---:B------:R-:W-:Y:S01]  /*553b0*/  HMMA.16816.F32 R20, R16.reuse, R12, R20 ;  /* 0x0000000c1014723c */ /* 0x040fe20000001814 */
[----:B------:R-:W-:Y:S02]  /*553c0*/  F2FP.F16.E4M3.UNPACK_B R10, R10 ;  /* 0x0000000aff0a723e */ /* 0x000fe400020006ff */
[----:B------:R-:W-:Y:S01]  /*553d0*/  F2FP.F16.E4M3.UNPACK_B R11, R11 ;  /* 0x0000000bff0b723e */ /* 0x000fe200020006ff */
[----:B---3--:R-:W-:Y:S02]  /*553e0*/  IMAD R4, R4, 0x100, R3 ;  /* 0x0000010004047824 */ /* 0x008fe400078e0203 */
[----:B------:R-:W-:Y:S01]  /*553f0*/  IMAD R5, R5, 0x100, R2 ;  /* 0x0000010005057824 */ /* 0x000fe200078e0202 */
[----:B------:R-:W3:Y:S04]  /*55400*/  LDL.LU R3, [R1+0x5e14] ;  /* 0x005e140001037983 */ /* 0x000ee80000300800 */
[----:B------:R-:W4:Y:S04]  /*55410*/  LDL.LU R2, [R1+0x5e10] ;  /* 0x005e100001027983 */ /* 0x000f280000300800 */
[----:B------:R-:W-:Y:S04]  /*55420*/  STL.64 [R1+0x5d48], R14 ;  /* 0x005d480e01007387 */ /* 0x000fe80000100a00 */
[----:B------:R-:W-:Y:S04]  /*55430*/  STL.64 [R1+0x5d40], R12 ;  /* 0x005d400c01007387 */ /* 0x000fe80000100a00 */
[----:B------:R0:W-:Y:S04]  /*55440*/  STL.64 [R1+0x980], R20 ;  /* 0x0009801401007387 */ /* 0x0001e80000100a00 */
[----:B------:R1:W-:Y:S04]  /*55450*/  STL.64 [R1+0x988], R22 ;  /* 0x0009881601007387 */ /* 0x0003e80000100a00 */
[----:B0-----:R-:W2:Y:S04]  /*55460*/  LDL.LU R20, [R1+0x9c0] ;  /* 0x0009c00001147983 */ /* 0x001ea80000300800 */
[----:B------:R-:W2:Y:S04]  /*55470*/  LDL.LU R21, [R1+0x9c4] ;  /* 0x0009c40001157983 */ /* 0x000ea80000300800 */
[----:B-1----:R-:W3:Y:S04]  /*55480*/  LDL.LU R22, [R1+0x9c8] ;  /* 0x0009c80001167983 */ /* 0x002ee80000300800 */
[----:B------:R-:W3:Y:S01]  /*55490*/  LDL.LU R23, [R1+0x9cc] ;  /* 0x0009cc0001177983 */ /* 0x000ee20000300800 */
[----:B------:R-:W-:Y:S03]  /*554a0*/  HMMA.16816.F32 R12, R16, R10, R24 ;  /* 0x0000000a100c723c */ /* 0x000fe60000001818 */
[----:B---3--:R4:W-:Y:S04]  /*554b0*/  STL.64 [R1+0x5d90], R22 ;  /* 0x005d901601007387 */ /* 0x0089e80000100a00 */
[----:B--2---:R0:W-:Y:S04]  /*554c0*/  STL.64 [R1+0x5d88], R20 ;  /* 0x005d881401007387 */ /* 0x0041e80000100a00 */
[----:B------:R-:W2:-:S12]  /*554d0*/  LDL.LU R24, [R1+0xa00] ;  /* 0x000a000001187983 */ /* 0x000e980000300800 */
[----:B------:R-:W-:Y:S04]  /*554e0*/  STL.64 [R1+0x9d0], R12 ;  /* 0x0009d00c01007387 */ /* 0x000fe80000100a00 */
[----:B------:R-:W-:Y:S04]  /*554f0*/  STL.64 [R1+0x9d8], R14 ;  /* 0x0009d80e01007387 */ /* 0x000fe80000100a00 */
[----:B------:R-:W2:Y:S04]  /*55500*/  LDL.LU R25, [R1+0xa04] ;  /* 0x000a040001197983 */ /* 0x000ea80000300800 */
[----:B------:R-:W3:Y:S04]  /*55510*/  LDL.LU R26, [R1+0xa08] ;  /* 0x000a0800011a7983 */ /* 0x000ee80000300800 */
[----:B------:R-:W3:Y:S01]  /*55520*/  LDL.LU R27, [R1+0xa0c] ;  /* 0x000a0c00011b7983 */ /* 0x000ee20000300800 */
[----:B----4-:R-:W-:-:S02]  /*55530*/  IMAD.MOV.U32 R22, RZ, RZ, R2 ;  /* 0x000000ffff167224 */ /* 0x010fc400078e0002 */
[----:B------:R-:W-:Y:S01]  /*55540*/  IMAD.MOV.U32 R23, RZ, RZ, R3 ;  /* 0x000000ffff177224 */ /* 0x000fe200078e0003 */
[----:B---3--:R-:W-:Y:S04]  /*55550*/  STL.64 [R1+0x5da0], R26 ;  /* 0x005da01a01007387 */ /* 0x008fe80000100a00 */
[----:B--2---:R1:W-:Y:S04]  /*55560*/  STL.64 [R1+0x5d98], R24 ;  /* 0x005d981801007387 */ /* 0x0043e80000100a00 */
[----:B------:R-:W2:Y:S04]  /*55570*/  LDL.LU R2, [R1+0x5e0c] ;  /* 0x005e0c0001027983 */ /* 0x000ea80000300800 */
[----:B------:R-:W3:Y:S04]  /*55580*/  LDL.LU R3, [R1+0x5e08] ;  /* 0x005e080001037983 */ /* 0x000ee80000300800 */
[----:B0-----:R-:W4:Y:S04]  /*55590*/  LDL.64 R20, [R1+0x18] ;  /* 0x0000180001147983 */ /* 0x001f280000100a00 */
[----:B------:R-:W-:Y:S04]  /*555a0*/  STL.64 [R1+0x5dc0], R22 ;  /* 0x005dc01601007387 */ /* 0x000fe80000100a00 */
[----:B----4-:R-:W-:Y:S04]  /*555b0*/  STL.64 [R1+0x5db8], R20 ;  /* 0x005db81401007387 */ /* 0x010fe80000100a00 */
[----:B-1----:R-:W4:Y:S04]  /*555c0*/  LDL.LU R24, [R1+0xa40] ;  /* 0x000a400001187983 */ /* 0x002f280000300800 */
[----:B------:R-:W4:Y:S04]  /*555d0*/  LDL.LU R25, [R1+0xa44] ;  /* 0x000a440001197983 */ /* 0x000f280000300800 */
[----:B------:R-:W2:Y:S04]  /*555e0*/  LDL.LU R26, [R1+0xa48] ;  /* 0x000a4800011a7983 */ /* 0x000ea80000300800 */
[----:B------:R-:W2:Y:S04]  /*555f0*/  LDL.LU R27, [R1+0xa4c] ;  /* 0x000a4c00011b7983 */ /* 0x000ea80000300800 */
[----:B--2---:R-:W-:Y:S04]  /*55600*/  STL.64 [R1+0x5db0], R26 ;  /* 0x005db01a01007387 */ /* 0x004fe80000100a00 */
[----:B----4-:R0:W-:Y:S04]  /*55610*/  STL.64 [R1+0x5da8], R24 ;  /* 0x005da81801007387 */ /* 0x0101e80000100a00 */
[----:B0-----:R-:W2:Y:S04]  /*55620*/  LDL.LU R24, [R1+0xa50] ;  /* 0x000a500001187983 */ /* 0x001ea80000300800 */
[----:B------:R-:W2:Y:S04]  /*55630*/  LDL.LU R25, [R1+0xa54] ;  /* 0x000a540001197983 */ /* 0x000ea80000300800 */
[----:B------:R-:W4:Y:S04]  /*55640*/  LDL.LU R26, [R1+0xa58] ;  /* 0x000a5800011a7983 */ /* 0x000f280000300800 */
[----:B------:R-:W4:Y:S01]  /*55650*/  LDL.LU R27, [R1+0xa5c] ;  /* 0x000a5c00011b7983 */ /* 0x000f220000300800 */
[----:B---3--:R-:W-:-:S02]  /*55660*/  IMAD.MOV.U32 R22, RZ, RZ, R3 ;  /* 0x000000ffff167224 */ /* 0x008fc400078e0003 */
[----:B------:R-:W-:Y:S01]  /*55670*/  IMAD.MOV.U32 R23, RZ, RZ, R2 ;  /* 0x000000ffff177224 */ /* 0x000fe200078e0002 */
[----:B------:R-:W3:Y:S04]  /*55680*/  LDL R3, [R1+0xbbc] ;  /* 0x000bbc0001037983 */ /* 0x000ee80000100800 */
[----:B------:R-:W3:Y:S04]  /*55690*/  LDL R2, [R1+0xbb8] ;  /* 0x000bb80001027983 */ /* 0x000ee80000100800 */
[----:B------:R-:W3:Y:S04]  /*556a0*/  LDL R20, [R1+0xbc8] ;  /* 0x000bc80001147983 */ /* 0x000ee80000100800 */
[----:B------:R-:W3:Y:S04]  /*556b0*/  LDL R21, [R1+0xbcc] ;  /* 0x000bcc0001157983 */ /* 0x000ee80000100800 */
        /* <DEDUP_REMOVED lines=17> */
[----:B------:R-:W4:Y:S01]  /*557d0*/  LDL.LU R27, [R1+0xabc] ;  /* 0x000abc00011b7983 */ /* 0x000f220000300800 */
[----:B------:R-:W-:-:S02]  /*557e0*/  F2FP.F16.E4M3.UNPACK_B R8, R8 ;  /* 0x00000008ff08723e */ /* 0x000fc400020006ff */
[----:B------:R-:W-:Y:S01]  /*557f0*/  F2FP.F16.E4M3.UNPACK_B R9, R9 ;  /* 0x00000009ff09723e */ /* 0x000fe200020006ff */
[----:B----4-:R-:W-:Y:S04]  /*55800*/  STL.64 [R1+0x5e00], R26 ;  /* 0x005e001a01007387 */ /* 0x010fe80000100a00 */
[----:B--2---:R0:W-:Y:S04]  /*55810*/  STL.64 [R1+0x5df8], R24 ;  /* 0x005df81801007387 */ /* 0x0041e80000100a00 */
[----:B0-----:R-:W2:Y:S04]  /*55820*/  LDL.LU R24, [R1+0xac0] ;  /* 0x000ac00001187983 */ /* 0x001ea80000300800 */
[----:B------:R-:W2:Y:S04]  /*55830*/  LDL.LU R25, [R1+0xac4] ;  /* 0x000ac40001197983 */ /* 0x000ea80000300800 */
[----:B------:R-:W2:Y:S04]  /*55840*/  LDL.LU R26, [R1+0xac8] ;  /* 0x000ac800011a7983 */ /* 0x000ea80000300800 */
[----:B------:R-:W2:Y:S01]  /*55850*/  LDL.LU R27, [R1+0xacc] ;  /* 0x000acc00011b7983 */ /* 0x000ea20000300800 */
[----:B------:R-:W-:-:S02]  /*55860*/  IMAD R6, R6, 0x100, R28 ;  /* 0x0000010006067824 */ /* 0x000fc400078e021c */
[----:B------:R-:W-:Y:S02]  /*55870*/  IMAD R7, R7, 0x100, R29 ;  /* 0x0000010007077824 */ /* 0x000fe400078e021d */
[----:B------:R-:W4:Y:S04]  /*55880*/  LDL.64 R28, [R1+0x8] ;  /* 0x00000800011c7983 */ /* 0x000f280000100a00 */
[----:B------:R-:W4:Y:S04]  /*55890*/  LDL.LU R12, [R1+0x990] ;  /* 0x00099000010c7983 */ /* 0x000f280000300800 */
[----:B------:R-:W4:Y:S04]  /*558a0*/  LDL.LU R13, [R1+0x994] ;  /* 0x00099400010d7983 */ /* 0x000f280000300800 */
[----:B------:R-:W4:Y:S04]  /*558b0*/  LDL.LU R14, [R1+0x998] ;  /* 0x00099800010e7983 */ /* 0x000f280000300800 */
[----:B------:R-:W4:Y:S04]  /*558c0*/  LDL.LU R15, [R1+0x99c] ;  /* 0x00099c00010f7983 */ /* 0x000f280000300800 */
        /* <DEDUP_REMOVED lines=8> */
[----:B---3--:R-:W-:-:S02]  /*55950*/  F2FP.F16.E4M3.UNPACK_B R2, R2 ;  /* 0x00000002ff02723e */ /* 0x008fc400020006ff */
[----:B------:R-:W-:Y:S02]  /*55960*/  F2FP.F16.E4M3.UNPACK_B R3, R3 ;  /* 0x00000003ff03723e */ /* 0x000fe400020006ff */
[----:B------:R-:W-:Y:S02]  /*55970*/  F2FP.F16.E4M3.UNPACK_B R20, R20 ;  /* 0x00000014ff14723e */ /* 0x000fe400020006ff */
[----:B------:R-:W-:Y:S01]  /*55980*/  F2FP.F16.E4M3.UNPACK_B R21, R21 ;  /* 0x00000015ff15723e */ /* 0x000fe200020006ff */
[----:B------:R0:W-:Y:S04]  /*55990*/  STL [R1+0x5d00], R8 ;  /* 0x005d000801007387 */ /* 0x0001e80000100800 */
[----:B------:R-:W-:Y:S04]  /*559a0*/  STL [R1+0x20], R20 ;  /* 0x0000201401007387 */ /* 0x000fe80000100800 */
[----:B------:R-:W-:Y:S04]  /*559b0*/  STL [R1+0x5cfc], R9 ;  /* 0x005cfc0901007387 */ /* 0x000fe80000100800 */
[----:B------:R-:W-:Y:S04]  /*559c0*/  STL [R1+0x24], R21 ;  /* 0x0000241501007387 */ /* 0x000fe80000100800 */
[----:B0-----:R-:W3:Y:S01]  /*559d0*/  LDL R8, [R1] ;  /* 0x0000000001087983 */ /* 0x001ee20000100800 */
        /* <DEDUP_REMOVED lines=10> */
[----:B--2---:R-:W-:Y:S01]  /*55a80*/  HMMA.16816.F32 R16, R16, R20, R24 ;  /* 0x000000141010723c */ /* 0x004fe20000001818 */
[----:B------:R-:W2:Y:S04]  /*55a90*/  LDL.LU.64 R26, [R1+0x5de0] ;  /* 0x005de000011a7983 */ /* 0x000ea80000300a00 */
[----:B------:R-:W2:Y:S01]  /*55aa0*/  LDL.LU.64 R24, [R1+0x5dd8] ;  /* 0x005dd80001187983 */ /* 0x000ea20000300a00 */
[----:B------:R-:W-:-:S02]  /*55ab0*/  IMAD.MOV.U32 R11, RZ, RZ, R20 ;  /* 0x000000ffff0b7224 */ /* 0x000fc400078e0014 */
[----:B------:R-:W-:-:S15]  /*55ac0*/  IMAD.MOV.U32 R10, RZ, RZ, R21 ;  /* 0x000000ffff0a7224 */ /* 0x000fde00078e0015 */
        /* <DEDUP_REMOVED lines=10> */
[----:B------:R-:W-:Y:S04]  /*55b70*/  STL.64 [R1+0xa80], R20 ;  /* 0x000a801401007387 */ /* 0x000fe80000100a00 */
[----:B------:R0:W-:Y:S04]  /*55b80*/  STL.64 [R1+0xa88], R22 ;  /* 0x000a881601007387 */ /* 0x0001e80000100a00 */
[----:B0-----:R-:W4:Y:S04]  /*55b90*/  LDL.LU.64 R22, [R1+0x5dc0] ;  /* 0x005dc00001167983 */ /* 0x001f280000300a00 */
[----:B------:R-:W2:Y:S02]  /*55ba0*/  LDL.LU.64 R20, [R1+0x5db8] ;  /* 0x005db80001147983 */ /* 0x000ea40000300a00 */
[----:B--2---:R-:W-:-:S15]  /*55bb0*/  HMMA.16816.F32 R24, R4, R20, R24 ;  /* 0x000000140418723c */ /* 0x004fde0000001818 */
[----:B------:R-:W-:-:S08]  /*55bc0*/  NOP ;  /* 0x0000000000007918 */ /* 0x000fd00000000000 */
[----:B------:R-:W-:Y:S04]  /*55bd0*/  STL.64 [R1+0xa70], R24 ;  /* 0x000a701801007387 */ /* 0x000fe80000100a00 */
[----:B------:R0:W-:Y:S04]  /*55be0*/  STL.64 [R1+0xa78], R26 ;  /* 0x000a781a01007387 */ /* 0x0001e80000100a00 */
[----:B0-----:R-:W4:Y:S04]  /*55bf0*/  LDL.LU.64 R26, [R1+0x5db0] ;  /* 0x005db000011a7983 */ /* 0x001f280000300a00 */
[----:B------:R-:W4:Y:S01]  /*55c00*/  LDL.LU.64 R24, [R1+0x5da8] ;  /* 0x005da80001187983 */ /* 0x000f220000300a00 */
[----:B------:R-:W-:-:S02]  /*55c10*/  IMAD.MOV.U32 R9, RZ, RZ, R0 ;  /* 0x000000ffff097224 */ /* 0x000fc400078e0000 */
[----:B------:R-:W-:-:S05]  /*55c20*/  IMAD.MOV.U32 R0, RZ, RZ, R21 ;  /* 0x000000ffff007224 */ /* 0x000fca00078e0015 */
[----:B------:R0:W-:Y:S01]  /*55c30*/  STL [R1+0x5cf8], R0 ;  /* 0x005cf80001007387 */ /* 0x0001e20000100800 */
[----:B----4-:R-:W-:Y:S03]  /*55c40*/  HMMA.16816.F32 R20, R4, R22, R24 ;  /* 0x000000160414723c */ /* 0x010fe60000001818 */
[----:B------:R-:W2:Y:S04]  /*55c50*/  LDL.LU.64 R26, [R1+0x5da0] ;  /* 0x005da000011a7983 */ /* 0x000ea80000300a00 */
[----:B------:R-:W2:Y:S01]  /*55c60*/  LDL.LU.64 R24, [R1+0x5d98] ;  /* 0x005d980001187983 */ /* 0x000ea20000300a00 */
[----:B0-----:R-:W-:-:S15]  /*55c70*/  IMAD.MOV.U32 R0, RZ, RZ, R29 ;  /* 0x000000ffff007224 */ /* 0x001fde00078e001d */
        /* <DEDUP_REMOVED lines=9> */
[----:B------:R-:W2:Y:S04]  /*55d10*/  LDL.LU.64 R24, [R1+0x5d78] ;  /* 0x005d780001187983 */ /* 0x000ea80000300a00 */
[----:B------:R-:W4:Y:S01]  /*55d20*/  LDL.LU.64 R28, [R1+0x5d70] ;  /* 0x005d7000011c7983 */ /* 0x000f220000300a00 */
[----:B---3--:R-:W-:-:S15]  /*55d30*/  HMMA.16816.F32 R16, R4, R8, R16 ;  /* 0x000000080410723c */ /* 0x008fde0000001810 */
[----:B------:R-:W-:-:S08]  /*55d40*/  NOP ;  /* 0x0000000000007918 */ /* 0x000fd00000000000 */
[----:B------:R-:W-:Y:S04]  /*55d50*/  STL.64 [R1+0xa40], R16 ;  /* 0x000a401001007387 */ /* 0x000fe80000100a00 */
[----:B------:R4:W-:Y:S02]  /*55d60*/  STL.64 [R1+0xa48], R18 ;  /* 0x000a481201007387 */ /* 0x0009e40000100a00 */
[C---:B----4-:R-:W-:Y:S06]  /*55d70*/  HMMA.16816.F32 R16, R4.reuse, R28, R20 ;  /* 0x0000001c0410723c */ /* 0x050fec0000001814 */
[----:B--2---:R-:W-:Y:S01]  /*55d80*/  HMMA.16816.F32 R12, R4, R26, R12 ;  /* 0x0000001a040c723c */ /* 0x004fe2000000180c */
[----:B------:R-:W2:-:S15]  /*55d90*/  LDL.LU R20, [R1+0x970] ;  /* 0x0009700001147983 */ /* 0x000e9e0000300800 */
[----:B------:R-:W-:-:S01]  /*55da0*/  NOP ;  /* 0x0000000000007918 */ /* 0x000fc20000000000 */
[----:B------:R-:W-:Y:S04]  /*55db0*/  STL.64 [R1+0xa20], R16 ;  /* 0x000a201001007387 */ /* 0x000fe80000100a00 */
[----:B------:R0:W-:Y:S04]  /*55dc0*/  STL.64 [R1+0xa28], R18 ;  /* 0x000a281201007387 */ /* 0x0001e80000100a00 */
[----:B------:R-:W2:Y:S04]  /*55dd0*/  LDL.LU R21, [R1+0x974] ;  /* 0x0009740001157983 */ /* 0x000ea80000300800 */
[----:B------:R-:W2:Y:S04]  /*55de0*/  LDL.LU R22, [R1+0x978] ;  /* 0x0009780001167983 */ /* 0x000ea80000300800 */
[----:B------:R-:W2:Y:S04]  /*55df0*/  LDL.LU R23, [R1+0x97c] ;  /* 0x00097c0001177983 */ /* 0x000ea80000300800 */
[----:B------:R-:W3:Y:S04]  /*55e00*/  LDL.LU R8, [R1+0x1044] ;  /* 0x0010440001087983 */ /* 0x000ee80000300800 */
[----:B0-----:R-:W4:Y:S04]  /*55e10*/  LDL.LU R18, [R1+0x1040] ;  /* 0x0010400001127983 */ /* 0x001f280000300800 */
[----:B------:R-:W3:Y:S04]  /*55e20*/  LDL.LU R9, [R1+0x104c] ;  /* 0x00104c0001097983 */ /* 0x000ee80000300800 */
[----:B------:R-:W4:Y:S04]  /*55e30*/  LDL.LU R19, [R1+0x1048] ;  /* 0x0010480001137983 */ /* 0x000f280000300800 */
[----:B------:R-:W-:Y:S04]  /*55e40*/  STL.64 [R1+0x5c80], R28 ;  /* 0x005c801c01007387 */ /* 0x000fe80000100a00 */
[----:B------:R0:W-:Y:S04]  /*55e50*/  STL.64 [R1+0xa10], R12 ;  /* 0x000a100c01007387 */ /* 0x0001e80000100a00 */
[----:B------:R1:W-:Y:S04]  /*55e60*/  STL.64 [R1+0xa18], R14 ;  /* 0x000a180e01007387 */ /* 0x0003e80000100a00 */
[----:B0-----:R-:W2:Y:S04]  /*55e70*/  LDL.LU R12, [R1+0x920] ;  /* 0x00092000010c7983 */ /* 0x001ea80000300800 */
[----:B------:R-:W2:Y:S04]  /*55e80*/  LDL.LU R13, [R1+0x924] ;  /* 0x00092400010d7983 */ /* 0x000ea80000300800 */
[----:B-1----:R-:W3:Y:S04]  /*55e90*/  LDL.LU R14, [R1+0x928] ;  /* 0x00092800010e7983 */ /* 0x002ee80000300800 */
[----:B------:R-:W3:Y:S01]  /*55ea0*/  LDL.LU R15, [R1+0x92c] ;  /* 0x00092c00010f7983 */ /* 0x000ee20000300800 */
[----:B------:R-:W-:-:S02]  /*55eb0*/  IMAD.MOV.U32 R29, RZ, RZ, R10 ;  /* 0x000000ffff1d7224 */ /* 0x000fc400078e000a */
[----:B------:R-:W-:Y:S01]  /*55ec0*/  IMAD.MOV.U32 R28, RZ, RZ, R11 ;  /* 0x000000ffff1c7224 */ /* 0x000fe200078e000b */
[----:B---3--:R-:W-:Y:S04]  /*55ed0*/  STL.64 [R1+0x5d58], R14 ;  /* 0x005d580e01007387 */ /* 0x008fe80000100a00 */
[----:B--2---:R0:W-:Y:S04]  /*55ee0*/  STL.64 [R1+0x5d50], R12 ;  /* 0x005d500c01007387 */ /* 0x0041e80000100a00 */
[----:B0-----:R-:W2:Y:S04]  /*55ef0*/  LDL.LU R12, [R1+0x950] ;  /* 0x00095000010c7983 */ /* 0x001ea80000300800 */
[----:B------:R-:W2:Y:S04]  /*55f00*/  LDL.LU R13, [R1+0x954] ;  /* 0x00095400010d7983 */ /* 0x000ea80000300800 */
[----:B------:R-:W2:Y:S04]  /*55f10*/  LDL.LU R14, [R1+0x958] ;  /* 0x00095800010e7983 */ /* 0x000ea80000300800 */
[----:B------:R-:W2:Y:S04]  /*55f20*/  LDL.LU R15, [R1+0x95c] ;  /* 0x00095c00010f7983 */ /* 0x000ea80000300800 */
[----:B------:R-:W3:Y:S04]  /*55f30*/  LDL.LU R10, [R1+0x1034] ;  /* 0x00103400010a7983 */ /* 0x000ee80000300800 */
[----:B------:R-:W4:Y:S04]  /*55f40*/  LDL.LU R16, [R1+0x1030] ;  /* 0x0010300001107983 */ /* 0x000f280000300800 */
[----:B------:R-:W3:Y:S01]  /*55f50*/  LDL.LU R11, [R1+0x103c] ;  /* 0x00103c00010b7983 */ /* 0x000ee20000300800 */
[C---:B------:R-:W-:Y:S03]  /*55f60*/  HMMA.16816.F32 R20, R4.reuse, R24, R20 ;  /* 0x000000180414723c */ /* 0x040fe60000001814 */
        /* <DEDUP_REMOVED lines=13> */
[----:B------:R-:W-:Y:S04]  /*56040*/  STL.64 [R1+0xa00], R20 ;  /* 0x000a001401007387 */ /* 0x000fe80000100a00 */
[----:B------:R0:W-:Y:S04]  /*56050*/  STL.64 [R1+0xa08], R22 ;  /* 0x000a081601007387 */ /* 0x0001e80000100a00 */
[----:B0-----:R-:W4:Y:S04]  /*56060*/  LDL.LU.64 R22, [R1+0x5d68] ;  /* 0x005d680001167983 */ /* 0x001f280000300a00 */
[----:B------:R-:W2:Y:S04]  /*56070*/  LDL.LU.64 R20, [R1+0x5d60] ;  /* 0x005d600001147983 */ /* 0x000ea80000300a00 */
[----:B------:R-:W-:Y:S04]  /*56080*/  STL.64 [R1+0x5c78], R26 ;  /* 0x005c781a01007387 */ /* 0x000fe80000100a00 */
        /* <DEDUP_REMOVED lines=46> */
[----:B---3--:R-:W-:-:S02]  /*56370*/  IMAD R16, R16, 0x100, R10 ;  /* 0x0000010010107824 */ /* 0x008fc400078e020a */
[----:B------:R-:W-:Y:S01]  /*56380*/  IMAD R17, R17, 0x100, R11 ;  /* 0x0000010011117824 */ /* 0x000fe200078e020b */
[----:B------:R-:W2:Y:S04]  /*56390*/  LDL.LU R10, [R1+0x5d1c] ;  /* 0x005d1c00010a7983 */ /* 0x000ea80000300800 */
[----:B------:R-:W2:Y:S01]  /*563a0*/  LDL.LU R11, [R1+0x5d18] ;  /* 0x005d1800010b7983 */ /* 0x000ea20000300800 */
[----:B----4-:R-:W-:Y:S02]  /*563b0*/  IMAD R18, R18, 0x100, R8 ;  /* 0x0000010012127824 */ /* 0x010fe400078e0208 */
[----:B------:R-:W-:Y:S01]  /*563c0*/  IMAD R19, R19, 0x100, R9 ;  /* 0x0000010013137824 */ /* 0x000fe200078e0209 */
[----:B--2---:R-:W-:-:S15]  /*563d0*/  HMMA.16816.F32 R24, R4, R10, R24 ;  /* 0x0000000a0418723c */ /* 0x004fde0000001818 */
[----:B------:R-:W-:-:S08]  /*563e0*/  NOP ;  /* 0x0000000000007918 */ /* 0x000fd00000000000 */
[----:B------:R-:W-:Y:S04]  /*563f0*/  STL.64 [R1+0x9a0], R24 ;  /* 0x0009a01801007387 */ /* 0x000fe80000100a00 */
[----:B------:R0:W-:Y:S04]  /*56400*/  STL.64 [R1+0x9a8], R26 ;  /* 0x0009a81a01007387 */ /* 0x0001e80000100a00 */
[----:B0-----:R-:W2:Y:S04]  /*56410*/  LDL.LU.64 R26, [R1+0x5d10] ;  /* 0x005d1000011a7983 */ /* 0x001ea80000300a00 */
[----:B------:R-:W2:Y:S04]  /*56420*/  LDL.LU.64 R24, [R1+0x5d08] ;  /* 0x005d080001187983 */ /* 0x000ea80000300a00 */
[----:B------:R-:W3:Y:S04]  /*56430*/  LDL.LU R8, [R1+0x5d00] ;  /* 0x005d000001087983 */ /* 0x000ee80000300800 */
[----:B------:R-:W3:Y:S02]  /*56440*/  LDL.LU R9, [R1+0x5cfc] ;  /* 0x005cfc0001097983 */ /* 0x000ee40000300800 */
[----:B---3--:R-:W-:Y:S06]  /*56450*/  HMMA.16816.F32 R12, R4, R8, R12 ;  /* 0x00000008040c723c */ /* 0x008fec000000180c */
[----:B------:R-:W-:Y:S04]  /*56460*/  STL [R1+0x5c18], R9 ;  /* 0x005c180901007387 */ /* 0x000fe80000100800 */
[----:B------:R-:W-:-:S13]  /*56470*/  STL.64 [R1+0x5c90], R10 ;  /* 0x005c900a01007387 */ /* 0x000fda0000100a00 */
[----:B------:R-:W-:Y:S04]  /*56480*/  STL.64 [R1+0xaa0], R12 ;  /* 0x000aa00c01007387 */ /* 0x000fe80000100a00 */
[----:B------:R0:W-:Y:S02]  /*56490*/  STL.64 [R1+0xaa8], R14 ;  /* 0x000aa80e01007387 */ /* 0x0001e40000100a00 */
[C---:B0-----:R-:W-:Y:S06]  /*564a0*/  HMMA.16816.F32 R12, R4.reuse, R2, R20 ;  /* 0x00000002040c723c */ /* 0x041fec0000001814 */
[----:B--2---:R-:W-:Y:S01]  /*564b0*/  HMMA.16816.F32 R4, R4, R28, R24 ;  /* 0x0000001c0404723c */ /* 0x004fe20000001818 */
[----:B------:R0:W-:Y:S04]  /*564c0*/  STL [R1+0x5c88], R8 ;  /* 0x005c880801007387 */ /* 0x0001e80000100800 */
[----:B0-----:R-:W2:-:S12]  /*564d0*/  LDL.LU R8, [R1+0x6e0] ;  /* 0x0006e00001087983 */ /* 0x001e980000300800 */
[----:B------:R-:W-:Y:S04]  /*564e0*/  STL.64 [R1+0xa90], R12 ;  /* 0x000a900c01007387 */ /* 0x000fe80000100a00 */
[----:B------:R-:W-:Y:S04]  /*564f0*/  STL.64 [R1+0xa98], R14 ;  /* 0x000a980e01007387 */ /* 0x000fe80000100a00 */
[----:B------:R-:W-:Y:S04]  /*56500*/  STL.64 [R1+0x990], R4 ;  /* 0x0009900401007387 */ /* 0x000fe80000100a00 */
[----:B------:R-:W-:Y:S04]  /*56510*/  STL.64 [R1+0x998], R6 ;  /* 0x0009980601007387 */ /* 0x000fe80000100a00 */
[----:B------:R-:W2:Y:S04]  /*56520*/  LDL.LU R9, [R1+0x6e4] ;  /* 0x0006e40001097983 */ /* 0x000ea80000300800 */
[----:B------:R-:W3:Y:S04]  /*56530*/  LDL.LU R10, [R1+0x6e8] ;  /* 0x0006e800010a7983 */ /* 0x000ee80000300800 */
[----:B------:R-:W3:Y:S04]  /*56540*/  LDL.LU R11, [R1+0x6ec] ;  /* 0x0006ec00010b7983 */ /* 0x000ee80000300800 */
[----:B---3--:R0:W-:Y:S04]  /*56550*/  STL.64 [R1+0x5ca0], R10 ;  /* 0x005ca00a01007387 */ /* 0x0081e80000100a00 */
[----:B0-----:R-:W3:Y:S01]  /*56560*/  LDL R10, [R1+0x8] ;  /* 0x00000800010a7983 */ /* 0x001ee20000100800 */
[----:B------:R-:W-:-:S03]  /*56570*/  IMAD.MOV.U32 R11, RZ, RZ, R0 ;  /* 0x000000ffff0b7224 */ /* 0x000fc600078e0000 */
[----:B------:R-:W4:Y:S04]  /*56580*/  LDL.LU R0, [R1+0x5cf8] ;  /* 0x005cf80001007983 */ /* 0x000f280000300800 */
[----:B--2---:R0:W-:Y:S04]  /*56590*/  STL.64 [R1+0x5c98], R8 ;  /* 0x005c980801007387 */ /* 0x0041e80000100a00 */
[----:B---3--:R1:W-:Y:S04]  /*565a0*/  STL.64 [R1+0x5cb8], R10 ;  /* 0x005cb80a01007387 */ /* 0x0083e80000100a00 */
[----:B------:R-:W2:Y:S04]  /*565b0*/  LDL.64 R28, [R1] ;  /* 0x00000000011c7983 */ /* 0x000ea80000100a00 */
[----:B------:R-:W3:Y:S04]  /*565c0*/  LDL.LU R20, [R1+0x6a0] ;  /* 0x0006a00001147983 */ /* 0x000ee80000300800 */
[----:B------:R-:W3:Y:S04]  /*565d0*/  LDL.LU R21, [R1+0x6a4] ;  /* 0x0006a40001157983 */ /* 0x000ee80000300800 */
[----:B------:R-:W4:Y:S04]  /*565e0*/  LDL.LU R22, [R1+0x6a8] ;  /* 0x0006a80001167983 */ /* 0x000f280000300800 */
[----:B------:R-:W4:Y:S04]  /*565f0*/  LDL.LU R23, [R1+0x6ac] ;  /* 0x0006ac0001177983 */ /* 0x000f280000300800 */
[----:B0-----:R-:W2:Y:S04]  /*56600*/  LDL R8, [R1+0x10] ;  /* 0x0000100001087983 */ /* 0x001ea80000100800 */
[----:B------:R-:W2:Y:S04]  /*56610*/  LDL R9, [R1+0x14] ;  /* 0x0000140001097983 */ /* 0x000ea80000100800 */
[----:B--2---:R-:W-:Y:S04]  /*56620*/  STL.64 [R1+0x5cd0], R8 ;  /* 0x005cd00801007387 */ /* 0x004fe80000100a00 */
[----:B------:R-:W2:Y:S04]  /*56630*/  LDL.LU R24, [R1+0x6c0] ;  /* 0x0006c00001187983 */ /* 0x000ea80000300800 */
[----:B------:R-:W2:Y:S04]  /*56640*/  LDL.LU R25, [R1+0x6c4] ;  /* 0x0006c40001197983 */ /* 0x000ea80000300800 */
[----:B------:R-:W3:Y:S04]  /*56650*/  LDL.LU R26, [R1+0x6c8] ;  /* 0x0006c800011a7983 */ /* 0x000ee80000300800 */
[----:B------:R-:W3:Y:S04]  /*56660*/  LDL.LU R27, [R1+0x6cc] ;  /* 0x0006cc00011b7983 */ /* 0x000ee80000300800 */
[----:B-1----:R-:W4:Y:S04]  /*56670*/  LDL R10, [R1+0x18] ;  /* 0x00001800010a7983 */ /* 0x002f280000100800 */
[----:B---3--:R-:W-:Y:S04]  /*56680*/  STL.64 [R1+0x5cb0], R26 ;  /* 0x005cb01a01007387 */ /* 0x008fe80000100a00 */
[----:B--2---:R0:W-:Y:S04]  /*56690*/  STL.64 [R1+0x5ca8], R24 ;  /* 0x005ca81801007387 */ /* 0x0041e80000100a00 */
[----:B0-----:R-:W2:Y:S04]  /*566a0*/  LDL.LU R24, [R1+0x6f0] ;  /* 0x0006f00001187983 */ /* 0x001ea80000300800 */
[----:B------:R-:W2:Y:S04]  /*566b0*/  LDL.LU R25, [R1+0x6f4] ;  /* 0x0006f40001197983 */ /* 0x000ea80000300800 */
[----:B------:R-:W3:Y:S04]  /*566c0*/  LDL.LU R26, [R1+0x6f8] ;  /* 0x0006f800011a7983 */ /* 0x000ee80000300800 */
[----:B------:R-:W3:Y:S04]  /*566d0*/  LDL.LU R27, [R1+0x6fc] ;  /* 0x0006fc00011b7983 */ /* 0x000ee80000300800 */
[----:B------:R-:W4:Y:S04]  /*566e0*/  LDL.64 R8, [R1+0x28] ;  /* 0x0000280001087983 */ /* 0x000f280000100a00 */
        /* <DEDUP_REMOVED lines=12> */
[----:B------:R-:W-:-:S02]  /*567b0*/  F2FP.F16.E4M3.UNPACK_B R16, R16 ;  /* 0x00000010ff10723e */ /* 0x000fc400020006ff */
[----:B------:R-:W-:Y:S01]  /*567c0*/  F2FP.F16.E4M3.UNPACK_B R17, R17 ;  /* 0x00000011ff11723e */ /* 0x000fe200020006ff */
        /* <DEDUP_REMOVED lines=10> */
[----:B------:R-:W3:Y:S04]  /*56870*/  LDL.LU R22, [R1+0x6b8] ;  /* 0x0006b80001167983 */ /* 0x000ee80000300800 */
[----:B------:R-:W3:Y:S04]  /*56880*/  LDL.LU R23, [R1+0x6bc] ;  /* 0x0006bc0001177983 */ /* 0x000ee80000300800 */
[----:B------:R-:W4:Y:S04]  /*56890*/  LDL.LU R12, [R1+0x680] ;  /* 0x00068000010c7983 */ /* 0x000f280000300800 */
[----:B------:R-:W4:Y:S04]  /*568a0*/  LDL.LU R13, [R1+0x684] ;  /* 0x00068400010d7983 */ /* 0x000f280000300800 */
[----:B------:R-:W3:Y:S04]  /*568b0*/  LDL.LU R14, [R1+0x688] ;  /* 0x00068800010e7983 */ /* 0x000ee80000300800 */
[----:B------:R-:W3:Y:S01]  /*568c0*/  LDL.LU R15, [R1+0x68c] ;  /* 0x00068c00010f7983 */ /* 0x000ee20000300800 */
[----:B------:R-:W-:-:S02]  /*568d0*/  F2FP.F16.E4M3.UNPACK_B R18, R18 ;  /* 0x00000012ff12723e */ /* 0x000fc400020006ff */
[----:B------:R-:W-:-:S07]  /*568e0*/  F2FP.F16.E4M3.UNPACK_B R19, R19 ;  /* 0x00000013ff13723e */ /* 0x000fce00020006ff */
[----:B--2---:R-:W-:Y:S01]  /*568f0*/  HMMA.16816.F32 R24, R16, R8, R24 ;  /* 0x000000081018723c */ /* 0x004fe20000001818 */
[----:B---3--:R-:W-:Y:S04]  /*56900*/  STL.64 [R1+0x5c48], R14 ;  /* 0x005c480e01007387 */ /* 0x008fe80000100a00 */
[----:B----4-:R0:W-:Y:S04]  /*56910*/  STL.64 [R1+0x5c40], R12 ;  /* 0x005c400c01007387 */ /* 0x0101e80000100a00 */
[----:B0-----:R-:W2:Y:S04]  /*56920*/  LDL.LU R12, [R1+0x690] ;  /* 0x00069000010c7983 */ /* 0x001ea80000300800 */
[----:B------:R-:W2:Y:S04]  /*56930*/  LDL.LU R13, [R1+0x694] ;  /* 0x00069400010d7983 */ /* 0x000ea80000300800 */
[----:B------:R-:W2:Y:S04]  /*56940*/  LDL.LU R14, [R1+0x698] ;  /* 0x00069800010e7983 */ /* 0x000ea80000300800 */
[----:B------:R-:W2:Y:S04]  /*56950*/  LDL.LU R15, [R1+0x69c] ;  /* 0x00069c00010f7983 */ /* 0x000ea80000300800 */
[----:B------:R-:W3:Y:S04]  /*56960*/  LDL.LU R4, [R1+0x1050] ;  /* 0x0010500001047983 */ /* 0x000ee80000300800 */
[----:B------:R-:W4:Y:S04]  /*56970*/  LDL.LU R5, [R1+0x1058] ;  /* 0x0010580001057983 */ /* 0x000f280000300800 */
[----:B------:R-:W-:Y:S04]  /*56980*/  STL.64 [R1+0x970], R24 ;  /* 0x0009701801007387 */ /* 0x000fe80000100a00 */
[----:B------:R0:W-:Y:S04]  /*56990*/  STL.64 [R1+0x978], R26 ;  /* 0x0009781a01007387 */ /* 0x0001e80000100a00 */
[----:B0-----:R-:W2:Y:S04]  /*569a0*/  LDL.LU.64 R26, [R1+0x5cf0] ;  /* 0x005cf000011a7983 */ /* 0x001ea80000300a00 */
[----:B------:R-:W2:Y:S01]  /*569b0*/  LDL.LU.64 R24, [R1+0x5ce8] ;  /* 0x005ce80001187983 */ /* 0x000ea20000300a00 */
[----:B------:R-:W-:-:S02]  /*569c0*/  IMAD.MOV.U32 R11, RZ, RZ, R0 ;  /* 0x000000ffff0b7224 */ /* 0x000fc400078e0000 */
[----:B------:R-:W-:Y:S02]  /*569d0*/  IMAD.MOV.U32 R6, RZ, RZ, R8 ;  /* 0x000000ffff067224 */ /* 0x000fe400078e0008 */
[----:B------:R-:W-:-:S03]  /*569e0*/  IMAD.MOV.U32 R0, RZ, RZ, R9 ;  /* 0x000000ffff007224 */ /* 0x000fc600078e0009 */
[----:B--2---:R-:W-:Y:S01]  /*569f0*/  HMMA.16816.F32 R8, R16, R10, R24 ;  /* 0x0000000a1008723c */ /* 0x004fe20000001818 */
[----:B------:R-:W2:Y:S04]  /*56a00*/  LDL.LU.64 R26, [R1+0x5ce0] ;  /* 0x005ce000011a7983 */ /* 0x000ea80000300a00 */
[----:B------:R-:W2:-:S15]  /*56a10*/  LDL.LU.64 R24, [R1+0x5cd8] ;  /* 0x005cd80001187983 */ /* 0x000e9e0000300a00 */
[----:B------:R-:W-:-:S03]  /*56a20*/  NOP ;  /* 0x0000000000007918 */ /* 0x000fc60000000000 */
        /* <DEDUP_REMOVED lines=17> */
[----:B------:R-:W3:Y:S01]  /*56b40*/  LDL.LU.64 R8, [R1+0x5c98] ;  /* 0x005c980001087983 */ /* 0x000ee20000300a00 */
[----:B------:R-:W-:Y:S01]  /*56b50*/  IMAD.MOV.U32 R7, RZ, RZ, R29 ;  /* 0x000000ffff077224 */ /* 0x000fe200078e001d */
[----:B---3--:R-:W-:-:S15]  /*56b60*/  HMMA.16816.F32 R8, R16, R28, R8 ;  /* 0x0000001c1008723c */ /* 0x008fde0000001808 */
[----:B------:R-:W-:-:S08]  /*56b70*/  NOP ;  /* 0x0000000000007918 */ /* 0x000fd00000000000 */
[----:B------:R0:W-:Y:S04]  /*56b80*/  STL.64 [R1+0x920], R8 ;  /* 0x0009200801007387 */ /* 0x0001e80000100a00 */
[----:B------:R1:W-:Y:S01]  /*56b90*/  STL.64 [R1+0x928], R10 ;  /* 0x0009280a01007387 */ /* 0x0003e20000100a00 */
[----:B0-----:R-:W-:-:S03]  /*56ba0*/  IMAD.MOV.U32 R9, RZ, RZ, R28 ;  /* 0x000000ffff097224 */ /* 0x001fc600078e001c */
[----:B-1----:R-:W3:Y:S04]  /*56bb0*/  LDL.LU.64 R10, [R1+0x5c90] ;  /* 0x005c9000010a7983 */ /* 0x002ee80000300a00 */
[----:B------:R-:W4:Y:S04]  /*56bc0*/  LDL.LU R8, [R1+0x5c88] ;  /* 0x005c880001087983 */ /* 0x000f280000300800 */
[----:B------:R-:W2:Y:S02]  /*56bd0*/  LDL.LU.64 R28, [R1+0x5c80] ;  /* 0x005c8000011c7983 */ /* 0x000ea40000300a00 */
[C---:B--2---:R-:W-:Y:S02]  /*56be0*/  HMMA.16816.F32 R24, R16.reuse, R28, R24 ;  /* 0x0000001c1018723c */ /* 0x044fe40000001818 */
[----:B---3--:R-:W-:Y:S04]  /*56bf0*/  STL.64 [R1+0x5c28], R10 ;  /* 0x005c280a01007387 */ /* 0x008fe80000100a00 */
[----:B----4-:R0:W-:Y:S04]  /*56c00*/  STL.64 [R1+0x5c20], R8 ;  /* 0x005c200801007387 */ /* 0x0101e80000100a00 */
[----:B0-----:R-:W2:Y:S04]  /*56c10*/  LDL.LU R8, [R1+0x2e0] ;  /* 0x0002e00001087983 */ /* 0x001ea80000300800 */
[----:B------:R-:W2:Y:S04]  /*56c20*/  LDL.LU R9, [R1+0x2e4] ;  /* 0x0002e40001097983 */ /* 0x000ea80000300800 */
[----:B------:R-:W2:Y:S04]  /*56c30*/  LDL.LU R10, [R1+0x2e8] ;  /* 0x0002e800010a7983 */ /* 0x000ea80000300800 */
[----:B------:R-:W2:Y:S04]  /*56c40*/  LDL.LU R11, [R1+0x2ec] ;  /* 0x0002ec00010b7983 */ /* 0x000ea80000300800 */
[----:B------:R-:W-:Y:S04]  /*56c50*/  STL.64 [R1+0x900], R24 ;  /* 0x0009001801007387 */ /* 0x000fe80000100a00 */
[----:B------:R0:W-:Y:S04]  /*56c60*/  STL.64 [R1+0x908], R26 ;  /* 0x0009081a01007387 */ /* 0x0001e80000100a00 */
[----:B0-----:R-:W3:Y:S04]  /*56c70*/  LDL.LU.64 R26, [R1+0x5c78] ;  /* 0x005c7800011a7983 */ /* 0x001ee80000300a00 */
[----:B------:R-:W4:Y:S04]  /*56c80*/  LDL.LU.64 R24, [R1+0x5c70] ;  /* 0x005c700001187983 */ /* 0x000f280000300a00 */
[----:B------:R0:W-:Y:S04]  /*56c90*/  STL.64 [R1+0x5ba0], R28 ;  /* 0x005ba01c01007387 */ /* 0x0001e80000100a00 */
[----:B0-----:R-:W2:Y:S04]  /*56ca0*/  LDL.LU R28, [R1+0x1054] ;  /* 0x00105400011c7983 */ /* 0x001ea80000300800 */
        /* <DEDUP_REMOVED lines=37> */
[----:B--2---:R-:W-:-:S15]  /*56f00*/  HMMA.16816.F32 R8, R16, R14, R8 ;  /* 0x0000000e1008723c */ /* 0x004fde0000001808 */
[----:B------:R-:W-:-:S08]  /*56f10*/  NOP ;  /* 0x0000000000007918 */ /* 0x000fd00000000000 */
[----:B------:R-:W-:Y:S04]  /*56f20*/  STL.64 [R1+0x880], R8 ;  /* 0x0008800801007387 */ /* 0x000fe80000100a00 */
[----:B------:R0:W-:Y:S04]  /*56f30*/  STL.64 [R1+0x888], R10 ;  /* 0x0008880a01007387 */ /* 0x0001e80000100a00 */
[----:B0-----:R-:W2:Y:S04]  /*56f40*/  LDL.LU.64 R10, [R1+0x5c28] ;  /* 0x005c2800010a7983 */ /* 0x001ea80000300a00 */
[----:B------:R-:W4:Y:S01]  /*56f50*/  LDL.LU.64 R8, [R1+0x5c20] ;  /* 0x005c200001087983 */ /* 0x000f220000300a00 */
[----:B---3--:R-:W-:Y:S03]  /*56f60*/  HMMA.16816.F32 R20, R16, R12, R20 ;  /* 0x0000000c1014723c */ /* 0x008fe60000001814 */
[----:B------:R-:W-:Y:S04]  /*56f70*/  STL.64 [R1+0x5b38], R14 ;  /* 0x005b380e01007387 */ /* 0x000fe80000100a00 */
[----:B------:R-:W-:-:S15]  /*56f80*/  STL.64 [R1+0x5b30], R12 ;  /* 0x005b300c01007387 */ /* 0x000fde0000100a00 */
[----:B------:R-:W-:-:S01]  /*56f90*/  NOP ;  /* 0x0000000000007918 */ /* 0x000fc20000000000 */
        /* <DEDUP_REMOVED lines=10> */
[----:B------:R-:W3:Y:S04]  /*57040*/  LDL.LU R24, [R1+0x1f0] ;  /* 0x0001f00001187983 */ /* 0x000ee80000300800 */
[----:B------:R-:W3:Y:S04]  /*57050*/  LDL.LU R25, [R1+0x1f4] ;  /* 0x0001f40001197983 */ /* 0x000ee80000300800 */
[----:B------:R-:W4:Y:S04]  /*57060*/  LDL.LU R26, [R1+0x1f8] ;  /* 0x0001f800011a7983 */ /* 0x000f280000300800 */
[----:B------:R-:W4:Y:S04]  /*57070*/  LDL.LU R27, [R1+0x1fc] ;  /* 0x0001fc00011b7983 */ /* 0x000f280000300800 */
[----:B----4-:R0:W-:Y:S02]  /*57080*/  STL.64 [R1+0x5b78], R26 ;  /* 0x005b781a01007387 */ /* 0x0101e40000100a00 */
[----:B0-----:R-:W-:-:S02]  /*57090*/  IMAD.MOV.U32 R26, RZ, RZ, R9 ;  /* 0x000000ffff1a7224 */ /* 0x001fc400078e0009 */
[----:B------:R-:W4:Y:S04]  /*570a0*/  LDL.LU R9, [R1+0x5c18] ;  /* 0x005c180001097983 */ /* 0x000f280000300800 */
[----:B---3--:R-:W-:Y:S04]  /*570b0*/  STL.64 [R1+0x5b70], R24 ;  /* 0x005b701801007387 */ /* 0x008fe80000100a00 */
[----:B--2---:R-:W-:Y:S04]  /*570c0*/  STL.64 [R1+0x5b58], R22 ;  /* 0x005b581601007387 */ /* 0x004fe80000100a00 */
[----:B------:R0:W-:Y:S04]  /*570d0*/  STL.64 [R1+0x5b50], R20 ;  /* 0x005b501401007387 */ /* 0x0001e80000100a00 */
[----:B0-----:R-:W2:Y:S04]  /*570e0*/  LDL.LU R20, [R1+0x1e0] ;  /* 0x0001e00001147983 */ /* 0x001ea80000300800 */
[----:B------:R-:W2:Y:S04]  /*570f0*/  LDL.LU R21, [R1+0x1e4] ;  /* 0x0001e40001157983 */ /* 0x000ea80000300800 */
[----:B------:R-:W3:Y:S04]  /*57100*/  LDL.LU R22, [R1+0x1e8] ;  /* 0x0001e80001167983 */ /* 0x000ee80000300800 */
[----:B------:R-:W3:Y:S04]  /*57110*/  LDL.LU R23, [R1+0x1ec] ;  /* 0x0001ec0001177983 */ /* 0x000ee80000300800 */
[----:B------:R-:W4:Y:S01]  /*57120*/  LDL.64 R24, [R1+0x8] ;  /* 0x0000080001187983 */ /* 0x000f220000100a00 */
[----:B------:R-:W-:-:S02]  /*57130*/  IMAD.MOV.U32 R27, RZ, RZ, R7 ;  /* 0x000000ffff1b7224 */ /* 0x000fc400078e0007 */
[----:B------:R-:W-:Y:S02]  /*57140*/  IMAD R4, R4, 0x100, R28 ;  /* 0x0000010004047824 */ /* 0x000fe400078e021c */
[----:B------:R-:W-:Y:S02]  /*57150*/  IMAD R5, R5, 0x100, R29 ;  /* 0x0000010005057824 */ /* 0x000fe400078e021d */
[----:B------:R-:W2:Y:S04]  /*57160*/  LDL.64 R28, [R1+0x10] ;  /* 0x00001000011c7983 */ /* 0x000ea80000100a00 */
[----:B------:R-:W-:Y:S04]  /*57170*/  STL.64 [R1+0x5bb0], R26 ;  /* 0x005bb01a01007387 */ /* 0x000fe80000100a00 */
[----:B----4-:R0:W-:Y:S04]  /*57180*/  STL.64 [R1+0x5ba8], R24 ;  /* 0x005ba81801007387 */ /* 0x0101e80000100a00 */
[----:B0-----:R-:W4:Y:S04]  /*57190*/  LDL.LU R24, [R1+0x220] ;  /* 0x0002200001187983 */ /* 0x001f280000300800 */
[----:B------:R-:W4:Y:S04]  /*571a0*/  LDL.LU R25, [R1+0x224] ;  /* 0x0002240001197983 */ /* 0x000f280000300800 */
[----:B------:R-:W3:Y:S04]  /*571b0*/  LDL.LU R26, [R1+0x228] ;  /* 0x00022800011a7983 */ /* 0x000ee80000300800 */
[----:B------:R-:W3:Y:S04]  /*571c0*/  LDL.LU R27, [R1+0x22c] ;  /* 0x00022c00011b7983 */ /* 0x000ee80000300800 */
[----:B---3--:R-:W-:Y:S04]  /*571d0*/  STL.64 [R1+0x5bc0], R26 ;  /* 0x005bc01a01007387 */ /* 0x008fe80000100a00 */
[----:B----4-:R0:W-:Y:S04]  /*571e0*/  STL.64 [R1+0x5bb8], R24 ;  /* 0x005bb81801007387 */ /* 0x0101e80000100a00 */
[----:B0-----:R-:W3:Y:S04]  /*571f0*/  LDL.LU R24, [R1+0x230] ;  /* 0x0002300001187983 */ /* 0x001ee80000300800 */
[----:B------:R-:W3:Y:S04]  /*57200*/  LDL.LU R25, [R1+0x234] ;  /* 0x0002340001197983 */ /* 0x000ee80000300800 */
[----:B------:R-:W4:Y:S04]  /*57210*/  LDL.LU R26, [R1+0x238] ;  /* 0x00023800011a7983 */ /* 0x000f280000300800 */
[----:B------:R-:W4:Y:S04]  /*57220*/  LDL.LU R27, [R1+0x23c] ;  /* 0x00023c00011b7983 */ /* 0x000f280000300800 */
[----:B----4-:R-:W-:Y:S04]  /*57230*/  STL.64 [R1+0x5bd0], R26 ;  /* 0x005bd01a01007387 */ /* 0x010fe80000100a00 */
[----:B---3--:R0:W-:Y:S04]  /*57240*/  STL.64 [R1+0x5bc8], R24 ;  /* 0x005bc81801007387 */ /* 0x0081e80000100a00 */
[----:B0-----:R-:W3:Y:S01]  /*57250*/  LDL.64 R24, [R1+0x20] ;  /* 0x0000200001187983 */ /* 0x001ee20000100a00 */
[----:B------:R-:W-:-:S02]  /*57260*/  IMAD.MOV.U32 R26, RZ, RZ, R6 ;  /* 0x000000ffff1a7224 */ /* 0x000fc400078e0006 */
[----:B------:R-:W-:-:S05]  /*57270*/  IMAD.MOV.U32 R27, RZ, RZ, R0 ;  /* 0x000000ffff1b7224 */ /* 0x000fca00078e0000 */
[----:B------:R-:W-:Y:S04]  /*57280*/  STL.64 [R1+0x5c00], R26 ;  /* 0x005c001a01007387 */ /* 0x000fe80000100a00 */
[----:B---3--:R-:W-:Y:S04]  /*57290*/  STL.64 [R1+0x5bf8], R24 ;  /* 0x005bf81801007387 */ /* 0x008fe80000100a00 */
[----:B------:R-:W-:Y:S04]  /*572a0*/  STL.64 [R1+0x5b88], R22 ;  /* 0x005b881601007387 */ /* 0x000fe80000100a00 */
        /* <DEDUP_REMOVED lines=8> */
[----:B------:R-:W2:Y:S04]  /*57330*/  LDL.LU R27, [R1+0x2cc] ;  /* 0x0002cc00011b7983 */ /* 0x000ea80000300800 */
[----:B------:R-:W3:Y:S04]  /*57340*/  LDL.LU R6, [R1+0x1060] ;  /* 0x0010600001067983 */ /* 0x000ee80000300800 */
        /* <DEDUP_REMOVED lines=8> */
[----:B---3--:R-:W-:Y:S04]  /*573d0*/  STL.64 [R1+0x5b98], R22 ;  /* 0x005b981601007387 */ /* 0x008fe80000100a00 */
[----:B------:R0:W-:Y:S04]  /*573e0*/  STL.64 [R1+0x5b90], R20 ;  /* 0x005b901401007387 */ /* 0x0001e80000100a00 */
[----:B0-----:R-:W3:Y:S04]  /*573f0*/  LDL.LU R20, [R1+0x210] ;  /* 0x0002100001147983 */ /* 0x001ee80000300800 */
[----:B------:R-:W3:Y:S04]  /*57400*/  LDL.LU R21, [R1+0x214] ;  /* 0x0002140001157983 */ /* 0x000ee80000300800 */
[----:B------:R-:W4:Y:S04]  /*57410*/  LDL.LU R22, [R1+0x218] ;  /* 0x0002180001167983 */ /* 0x000f280000300800 */
[----:B------:R-:W4:Y:S04]  /*57420*/  LDL.LU R23, [R1+0x21c] ;  /* 0x00021c0001177983 */ /* 0x000f280000300800 */
[----:B----4-:R-:W-:Y:S04]  /*57430*/  STL.64 [R1+0x5be0], R22 ;  /* 0x005be01601007387 */ /* 0x010fe80000100a00 */
[----:B---3--:R0:W-:Y:S04]  /*57440*/  STL.64 [R1+0x5bd8], R20 ;  /* 0x005bd81401007387 */ /* 0x0081e80000100a00 */
[----:B0-----:R-:W3:Y:S04]  /*57450*/  LDL.LU R20, [R1+0x240] ;  /* 0x0002400001147983 */ /* 0x001ee80000300800 */
[----:B------:R-:W3:Y:S04]  /*57460*/  LDL.LU R21, [R1+0x244] ;  /* 0x0002440001157983 */ /* 0x000ee80000300800 */
[----:B------:R-:W4:Y:S04]  /*57470*/  LDL.LU R22, [R1+0x248] ;  /* 0x0002480001167983 */ /* 0x000f280000300800 */
[----:B------:R-:W4:Y:S01]  /*57480*/  LDL.LU R23, [R1+0x24c] ;  /* 0x00024c0001177983 */ /* 0x000f220000300800 */
[C---:B--2---:R-:W-:Y:S03]  /*57490*/  HMMA.16816.F32 R24, R16.reuse, R8, R24 ;  /* 0x000000081018723c */ /* 0x044fe60000001818 */
[----:B----4-:R-:W-:Y:S04]  /*574a0*/  STL.64 [R1+0x5bf0], R22 ;  /* 0x005bf01601007387 */ /* 0x010fe80000100a00 */
[----:B---3--:R0:W-:Y:S04]  /*574b0*/  STL.64 [R1+0x5be8], R20 ;  /* 0x005be81401007387 */ /* 0x0081e80000100a00 */
        /* <DEDUP_REMOVED lines=8> */
[----:B------:R0:W-:Y:S04]  /*57540*/  STL [R1+0x5b0c], R10 ;  /* 0x005b0c0a01007387 */ /* 0x0001e80000100800 */
[----:B0-----:R-:W4:Y:S04]  /*57550*/  LDL.LU R10, [R1+0x1064] ;  /* 0x00106400010a7983 */ /* 0x001f280000300800 */
[----:B------:R-:W-:Y:S04]  /*57560*/  STL [R1+0x5b08], R11 ;  /* 0x005b080b01007387 */ /* 0x000fe80000100800 */
        /* <DEDUP_REMOVED lines=10> */
[----:B------:R-:W3:Y:S01]  /*57610*/  LDL.LU.64 R24, [R1+0x5bf8] ;  /* 0x005bf80001187983 */ /* 0x000ee20000300a00 */
[----:B----4-:R-:W-:-:S02]  /*57620*/  IMAD R6, R6, 0x100, R10 ;  /* 0x0000010006067824 */ /* 0x010fc400078e020a */
[----:B------:R-:W-:Y:S01]  /*57630*/  IMAD R7, R0, 0x100, R7 ;  /* 0x0000010000077824 */ /* 0x000fe200078e0207 */
[----:B------:R-:W-:Y:S02]  /*57640*/  F2FP.F16.E4M3.UNPACK_B R4, R4 ;  /* 0x00000004ff04723e */ /* 0x000fe400020006ff */
[----:B------:R-:W-:Y:S01]  /*57650*/  F2FP.F16.E4M3.UNPACK_B R5, R5 ;  /* 0x00000005ff05723e */ /* 0x000fe200020006ff */
[----:B---3--:R-:W-:Y:S01]  /*57660*/  HMMA.16816.F32 R16, R16, R24, R20 ;  /* 0x000000181010723c */ /* 0x008fe20000001814 */
[----:B------:R-:W2:Y:S04]  /*57670*/  LDL.LU.64 R22, [R1+0x5bf0] ;  /* 0x005bf00001167983 */ /* 0x000ea80000300a00 */
[----:B------:R-:W2:Y:S01]  /*57680*/  LDL.LU.64 R20, [R1+0x5be8] ;  /* 0x005be80001147983 */ /* 0x000ea20000300a00 */
[----:B------:R-:W-:-:S02]  /*57690*/  F2FP.F16.E4M3.UNPACK_B R6, R6 ;  /* 0x00000006ff06723e */ /* 0x000fc400020006ff */
[----:B------:R-:W-:Y:S01]  /*576a0*/  F2FP.F16.E4M3.UNPACK_B R7, R7 ;  /* 0x00000007ff07723e */ /* 0x000fe200020006ff */
[----:B------:R-:W-:Y:S02]  /*576b0*/  IMAD.MOV.U32 R10, RZ, RZ, R24 ;  /* 0x000000ffff0a7224 */ /* 0x000fe400078e0018 */
[----:B------:R-:W-:-:S12]  /*576c0*/  IMAD.MOV.U32 R9, RZ, RZ, R25 ;  /* 0x000000ffff097224 */ /* 0x000fd800078e0019 */
[----:B------:R-:W-:Y:S04]  /*576d0*/  STL.64 [R1+0x810], R16 ;  /* 0x0008101001007387 */ /* 0x000fe80000100a00 */
[----:B------:R0:W-:Y:S04]  /*576e0*/  STL.64 [R1+0x818], R18 ;  /* 0x0008181201007387 */ /* 0x0001e80000100a00 */
[----:B0-----:R-:W3:Y:S01]  /*576f0*/  LDL.64 R18, [R1+0x18] ;  /* 0x0000180001127983 */ /* 0x001ee20000100a00 */
[----:B--2---:R-:W-:Y:S03]  /*57700*/  HMMA.16816.F32 R24, R4, R26, R20 ;  /* 0x0000001a0418723c */ /* 0x004fe60000001814 */
[----:B------:R-:W2:Y:S04]  /*57710*/  LDL.LU.64 R22, [R1+0x5be0] ;  /* 0x005be00001167983 */ /* 0x000ea80000300a00 */
[----:B------:R-:W2:-:S15]  /*57720*/  LDL.LU.64 R20, [R1+0x5bd8] ;  /* 0x005bd80001147983 */ /* 0x000e9e0000300a00 */
[----:B------:R-:W-:-:S01]  /*57730*/  NOP ;  /* 0x0000000000007918 */ /* 0x000fc20000000000 */
        /* <DEDUP_REMOVED lines=15> */
[----:B------:R-:W2:Y:S01]  /*57830*/  LDL.LU.64 R24, [R1+0x5ba8] ;  /* 0x005ba80001187983 */ /* 0x000ea20000300a00 */
[----:B------:R-:W-:-:S02]  /*57840*/  IMAD.MOV.U32 R16, RZ, RZ, R18 ;  /* 0x000000ffff107224 */ /* 0x000fc400078e0012 */
[----:B------:R-:W-:Y:S02]  /*57850*/  IMAD.MOV.U32 R18, RZ, RZ, R28 ;  /* 0x000000ffff127224 */ /* 0x000fe400078e001c */
[----:B------:R-:W-:Y:S02]  /*57860*/  IMAD.MOV.U32 R17, RZ, RZ, R29 ;  /* 0x000000ffff117224 */ /* 0x000fe400078e001d */
[----:B------:R-:W4:Y:S01]  /*57870*/  LDL.LU.64 R28, [R1+0x5ba0] ;  /* 0x005ba000011c7983 */ /* 0x000f220000300a00 */
[----:B--2---:R-:W-:-:S15]  /*57880*/  HMMA.16816.F32 R20, R4, R24, R20 ;  /* 0x000000180414723c */ /* 0x004fde0000001814 */
[----:B------:R-:W-:-:S08]  /*57890*/  NOP ;  /* 0x0000000000007918 */ /* 0x000fd00000000000 */
[----:B------:R-:W-:Y:S04]  /*578a0*/  STL.64 [R1+0x7c0], R20 ;  /* 0x0007c01401007387 */ /* 0x000fe80000100a00 */
[----:B------:R0:W-:Y:S04]  /*578b0*/  STL.64 [R1+0x7c8], R22 ;  /* 0x0007c81601007387 */ /* 0x0001e80000100a00 */
[----:B0-----:R-:W3:Y:S04]  /*578c0*/  LDL.LU.64 R22, [R1+0x5b98] ;  /* 0x005b980001167983 */ /* 0x001ee80000300a00 */
[----:B------:R-:W3:Y:S01]  /*578d0*/  LDL.LU.64 R20, [R1+0x5b90] ;  /* 0x005b900001147983 */ /* 0x000ee20000300a00 */
[----:B------:R-:W-:-:S02]  /*578e0*/  IMAD.MOV.U32 R0, RZ, RZ, R25 ;  /* 0x000000ffff007224 */ /* 0x000fc400078e0019 */
[----:B---3--:R-:W-:Y:S01]  /*578f0*/  HMMA.16816.F32 R24, R4, R26, R20 ;  /* 0x0000001a0418723c */ /* 0x008fe20000001814 */
[----:B------:R-:W2:Y:S04]  /*57900*/  LDL.LU.64 R22, [R1+0x5b88] ;  /* 0x005b880001167983 */ /* 0x000ea80000300a00 */
[----:B------:R-:W2:-:S15]  /*57910*/  LDL.LU.64 R20, [R1+0x5b80] ;  /* 0x005b800001147983 */ /* 0x000e9e0000300a00 */
[----:B------:R-:W-:-:S03]  /*57920*/  NOP ;  /* 0x0000000000007918 */ /* 0x000fc60000000000 */
        /* <DEDUP_REMOVED lines=22> */
[----:B------:R-:W-:-:S03]  /*57a90*/  IMAD.MOV.U32 R11, RZ, RZ, R19 ;  /* 0x000000ffff0b7224 */ /* 0x000fc600078e0013 */
[----:B------:R-:W3:Y:S04]  /*57aa0*/  LDL.LU.64 R20, [R1+0x5b40] ;  /* 0x005b400001147983 */ /* 0x000ee80000300a00 */
[----:B------:R0:W-:Y:S04]  /*57ab0*/  STL.64 [R1+0x5a68], R26 ;  /* 0x005a681a01007387 */ /* 0x0001e80000100a00 */
[----:B------:R1:W-:Y:S01]  /*57ac0*/  STL.64 [R1+0x5a60], R24 ;  /* 0x005a601801007387 */ /* 0x0003e20000100a00 */
[----:B0-----:R-:W-:Y:S02]  /*57ad0*/  IMAD.MOV.U32 R26, RZ, RZ, R18 ;  /* 0x000000ffff1a7224 */ /* 0x001fe400078e0012 */
[----:B------:R-:W-:-:S02]  /*57ae0*/  IMAD.MOV.U32 R27, RZ, RZ, R17 ;  /* 0x000000ffff1b7224 */ /* 0x000fc400078e0011 */
[----:B-1----:R-:W-:Y:S02]  /*57af0*/  IMAD.MOV.U32 R24, RZ, RZ, R16 ;  /* 0x000000ffff187224 */ /* 0x002fe400078e0010 */
[----:B------:R-:W-:Y:S01]  /*57b00*/  IMAD.MOV.U32 R25, RZ, RZ, R11 ;  /* 0x000000ffff197224 */ /* 0x000fe200078e000b */
[----:B------:R-:W-:Y:S04]  /*57b10*/  STL.64 [R1+0x5ab0], R26 ;  /* 0x005ab01a01007387 */ /* 0x000fe80000100a00 */
[----:B------:R0:W-:Y:S01]  /*57b20*/  STL.64 [R1+0x5aa8], R24 ;  /* 0x005aa81801007387 */ /* 0x0001e20000100a00 */
[----:B--2---:R-:W-:-:S15]  /*57b30*/  HMMA.16816.F32 R12, R4, R22, R12 ;  /* 0x00000016040c723c */ /* 0x004fde000000180c */
[----:B------:R-:W-:-:S08]  /*57b40*/  NOP ;  /* 0x0000000000007918 */ /* 0x000fd00000000000 */
[----:B------:R-:W-:Y:S04]  /*57b50*/  STL.64 [R1+0x760], R12 ;  /* 0x0007600c01007387 */ /* 0x000fe80000100a00 */
[----:B------:R-:W-:Y:S04]  /*57b60*/  STL.64 [R1+0x768], R14 ;  /* 0x0007680e01007387 */ /* 0x000fe80000100a00 */
[----:B0-----:R-:W2:Y:S04]  /*57b70*/  LDL.LU R24, [R1+0x160] ;  /* 0x0001600001187983 */ /* 0x001ea80000300800 */
[----:B------:R-:W2:Y:S04]  /*57b80*/  LDL.LU R25, [R1+0x164] ;  /* 0x0001640001197983 */ /* 0x000ea80000300800 */
[----:B------:R-:W4:Y:S04]  /*57b90*/  LDL.LU R26, [R1+0x168] ;  /* 0x00016800011a7983 */ /* 0x000f280000300800 */
[----:B------:R-:W4:Y:S01]  /*57ba0*/  LDL.LU R27, [R1+0x16c] ;  /* 0x00016c00011b7983 */ /* 0x000f220000300800 */
[----:B------:R-:W-:-:S02]  /*57bb0*/  IMAD.MOV.U32 R28, RZ, RZ, R10 ;  /* 0x000000ffff1c7224 */ /* 0x000fc400078e000a */
[----:B------:R-:W-:Y:S01]  /*57bc0*/  IMAD.MOV.U32 R29, RZ, RZ, R9 ;  /* 0x000000ffff1d7224 */ /* 0x000fe200078e0009 */
        /* <DEDUP_REMOVED lines=8> */
[----:B------:R-:W3:Y:S04]  /*57c50*/  LDL.LU R14, [R1+0x1b8] ;  /* 0x0001b800010e7983 */ /* 0x000ee80000300800 */
[----:B------:R-:W3:Y:S04]  /*57c60*/  LDL.LU R15, [R1+0x1bc] ;  /* 0x0001bc00010f7983 */ /* 0x000ee80000300800 */
[----:B------:R-:W2:Y:S04]  /*57c70*/  LDL.LU R10, [R1+0x1074] ;  /* 0x00107400010a7983 */ /* 0x000ea80000300800 */
[----:B------:R-:W3:Y:S04]  /*57c80*/  LDL.LU R16, [R1+0x1070] ;  /* 0x0010700001107983 */ /* 0x000ee80000300800 */
[----:B------:R-:W2:Y:S04]  /*57c90*/  LDL.LU R11, [R1+0x107c] ;  /* 0x00107c00010b7983 */ /* 0x000ea80000300800 */
[----:B------:R-:W3:Y:S04]  /*57ca0*/  LDL.LU R17, [R1+0x1078] ;  /* 0x0010780001117983 */ /* 0x000ee80000300800 */
[----:B------:R-:W4:Y:S04]  /*57cb0*/  LDL.LU R9, [R1+0x1084] ;  /* 0x0010840001097983 */ /* 0x000f280000300800 */
[----:B--2---:R-:W-:Y:S04]  /*57cc0*/  STL.64 [R1+0x5b18], R10 ;  /* 0x005b180a01007387 */ /* 0x004fe80000100a00 */
[----:B----4-:R0:W-:Y:S04]  /*57cd0*/  STL.64 [R1+0x5b10], R8 ;  /* 0x005b100801007387 */ /* 0x0101e80000100a00 */
        /* <DEDUP_REMOVED lines=10> */
[----:B------:R-:W4:Y:S04]  /*57d80*/  LDL.LU R18, [R1+0x1080] ;  /* 0x0010800001127983 */ /* 0x000f280000300800 */
[----:B------:R-:W4:Y:S04]  /*57d90*/  LDL.LU R19, [R1+0x1088] ;  /* 0x0010880001137983 */ /* 0x000f280000300800 */
[----:B------:R-:W-:Y:S04]  /*57da0*/  STL.64 [R1+0x5ad8], R26 ;  /* 0x005ad81a01007387 */ /* 0x000fe80000100a00 */
[----:B------:R0:W-:Y:S04]  /*57db0*/  STL.64 [R1+0x5ad0], R24 ;  /* 0x005ad01801007387 */ /* 0x0001e80000100a00 */
[----:B0-----:R-:W2:Y:S04]  /*57dc0*/  LDL.LU R24, [R1+0x2a0] ;  /* 0x0002a00001187983 */ /* 0x001ea80000300800 */
[----:B------:R-:W2:Y:S04]  /*57dd0*/  LDL.LU R25, [R1+0x2a4] ;  /* 0x0002a40001197983 */ /* 0x000ea80000300800 */
[----:B------:R-:W4:Y:S04]  /*57de0*/  LDL.LU R26, [R1+0x2a8] ;  /* 0x0002a800011a7983 */ /* 0x000f280000300800 */
[----:B------:R-:W4:Y:S01]  /*57df0*/  LDL.LU R27, [R1+0x2ac] ;  /* 0x0002ac00011b7983 */ /* 0x000f220000300800 */
[C---:B---3--:R-:W-:Y:S03]  /*57e00*/  HMMA.16816.F32 R12, R4.reuse, R20, R12 ;  /* 0x00000014040c723c */ /* 0x048fe6000000180c */
[----:B----4-:R-:W-:Y:S04]  /*57e10*/  STL.64 [R1+0x5ae8], R26 ;  /* 0x005ae81a01007387 */ /* 0x010fe80000100a00 */
        /* <DEDUP_REMOVED lines=52> */
[----:B------:R-:W2:Y:S02]  /*58160*/  LDL.LU R9, [R1+0x5af0] ;  /* 0x005af00001097983 */ /* 0x000ea40000300800 */
[----:B--2---:R-:W-:-:S15]  /*58170*/  HMMA.16816.F32 R24, R4, R8, R24 ;  /* 0x000000080418723c */ /* 0x004fde0000001818 */
        /* <DEDUP_REMOVED lines=10> */
[----:B------:R-:W2:Y:S02]  /*58220*/  LDL.LU.64 R24, [R1+0x5ad0] ;  /* 0x005ad00001187983 */ /* 0x000ea40000300a00 */
[----:B--2---:R-:W-:Y:S02]  /*58230*/  HMMA.16816.F32 R4, R4, R28, R24 ;  /* 0x0000001c0404723c */ /* 0x004fe40000001818 */
[----:B------:R-:W2:Y:S04]  /*58240*/  LDL.LU.64 R26, [R1+0x5ac8] ;  /* 0x005ac800011a7983 */ /* 0x000ea80000300a00 */
[----:B------:R-:W2:Y:S04]  /*58250*/  LDL.LU.64 R24, [R1+0x5ac0] ;  /* 0x005ac00001187983 */ /* 0x000ea80000300a00 */
[----:B------:R-:W4:-:S13]  /*58260*/  LDL.LU.64 R28, [R1+0x5ab8] ;  /* 0x005ab800011c7983 */ /* 0x000f1a0000300a00 */
[----:B------:R-:W-:Y:S04]  /*58270*/  STL.64 [R1+0x6e0], R4 ;  /* 0x0006e00401007387 */ /* 0x000fe80000100a00 */
[----:B------:R0:W-:Y:S04]  /*58280*/  STL.64 [R1+0x6e8], R6 ;  /* 0x0006e80601007387 */ /* 0x0001e80000100a00 */
[----:B0-----:R-:W2:Y:S04]  /*58290*/  LDL R6, [R1+0x28] ;  /* 0x0000280001067983 */ /* 0x001ea80000100800 */
[----:B------:R-:W2:Y:S01]  /*582a0*/  LDL R7, [R1+0x2c] ;  /* 0x00002c0001077983 */ /* 0x000ea20000100800 */
[----:B---3--:R-:W-:Y:S01]  /*582b0*/  IMAD R19, R19, 0x100, R11 ;  /* 0x0000010013137824 */ /* 0x008fe200078e020b */
[----:B------:R-:W-:-:S02]  /*582c0*/  F2FP.F16.E4M3.UNPACK_B R16, R16 ;  /* 0x00000010ff10723e */ /* 0x000fc400020006ff */
[----:B------:R-:W-:Y:S02]  /*582d0*/  F2FP.F16.E4M3.UNPACK_B R17, R17 ;  /* 0x00000011ff11723e */ /* 0x000fe400020006ff */
[----:B------:R-:W-:Y:S02]  /*582e0*/  F2FP.F16.E4M3.UNPACK_B R18, R18 ;  /* 0x00000012ff12723e */ /* 0x000fe400020006ff */
[----:B------:R-:W-:-:S07]  /*582f0*/  F2FP.F16.E4M3.UNPACK_B R19, R19 ;  /* 0x00000013ff13723e */ /* 0x000fce00020006ff */
[----:B--2---:R-:W-:Y:S01]  /*58300*/  HMMA.16816.F32 R4, R16, R6, R24 ;  /* 0x000000061004723c */ /* 0x004fe20000001818 */
[----:B------:R-:W2:Y:S04]  /*58310*/  LDL.LU.64 R26, [R1+0x5ab0] ;  /* 0x005ab000011a7983 */ /* 0x000ea80000300a00 */
[----:B------:R-:W3:-:S15]  /*58320*/  LDL.LU.64 R24, [R1+0x5aa8] ;  /* 0x005aa80001187983 */ /* 0x000ede0000300a00 */
[----:B------:R-:W-:-:S03]  /*58330*/  NOP ;  /* 0x0000000000007918 */ /* 0x000fc60000000000 */
[----:B------:R-:W-:Y:S04]  /*58340*/  STL.64 [R1+0x6c0], R4 ;  /* 0x0006c00401007387 */ /* 0x000fe80000100a00 */
[----:B------:R2:W-:Y:S01]  /*58350*/  STL.64 [R1+0x6c8], R6 ;  /* 0x0006c80601007387 */ /* 0x0005e20000100a00 */
[C---:B---3--:R-:W-:Y:S06]  /*58360*/  HMMA.16816.F32 R12, R16.reuse, R24, R12 ;  /* 0x00000018100c723c */ /* 0x048fec000000180c */
[----:B--2---:R-:W-:-:S15]  /*58370*/  HMMA.16816.F32 R4, R16, R26, R20 ;  /* 0x0000001a1004723c */ /* 0x004fde0000001814 */
[----:B------:R-:W-:-:S02]  /*58380*/  NOP ;  /* 0x0000000000007918 */ /* 0x000fc40000000000 */
        /* <DEDUP_REMOVED lines=156> */
[----:B------:R0:W-:Y:S02]  /*58d50*/  STL.64 [R1+0x418], R14 ;  /* 0x0004180e01007387 */ /* 0x0001e40000100a00 */
[----:B0-----:R-:W-:Y:S06]  /*58d60*/  HMMA.16816.F32 R12, R16, R8, R20 ;  /* 0x00000008100c723c */ /* 0x001fec0000001814 */
[----:B------:R-:W-:Y:S04]  /*58d70*/  STL [R1+0x5930], R8 ;  /* 0x0059300801007387 */ /* 0x000fe80000100800 */
[----:B------:R-:W-:-:S13]  /*58d80*/  STL [R1+0x592c], R9 ;  /* 0x00592c0901007387 */ /* 0x000fda0000100800 */
[----:B------:R-:W-:Y:S04]  /*58d90*/  STL.64 [R1+0x400], R12 ;  /* 0x0004000c01007387 */ /* 0x000fe80000100a00 */
[----:B------:R-:W-:Y:S04]  /*58da0*/  STL.64 [R1+0x408], R14 ;  /* 0x0004080e01007387 */ /* 0x000fe80000100a00 */
[----:B------:R-:W-:Y:S04]  /*58db0*/  STL.64 [R1+0x59f0], R6 ;  /* 0x0059f00601007387 */ /* 0x000fe80000100a00 */
[----:B------:R0:W-:Y:S04]  /*58dc0*/  STL.64 [R1+0x59e8], R4 ;  /* 0x0059e80401007387 */ /* 0x0001e80000100a00 */
[----:B------:R-:W2:Y:S01]  /*58dd0*/  LDL.LU R20, [R1+0x310] ;  /* 0x0003100001147983 */ /* 0x000ea20000300800 */
[----:B0-----:R-:W-:-:S15]  /*58de0*/  HMMA.16816.F32 R4, R16, R2, R24 ;  /* 0x000000021004723c */ /* 0x001fde0000001818 */
        /* <DEDUP_REMOVED lines=30> */
[----:B------:R-:W4:Y:S04]  /*58fd0*/  LDL.64 R8, [R1+0x20] ;  /* 0x0000200001087983 */ /* 0x000f280000100a00 */
[----:B-1----:R-:W2:Y:S04]  /*58fe0*/  LDL.64 R22, [R1+0x18] ;  /* 0x0000180001167983 */ /* 0x002ea80000100a00 */
        /* <DEDUP_REMOVED lines=42> */
[----:B------:R-:W4:Y:S04]  /*59290*/  LDL.LU R10, [R1+0x68] ;  /* 0x00006800010a7983 */ /* 0x000f280000300800 */
[----:B0-----:R-:W4:Y:S01]  /*592a0*/  LDL.LU R11, [R1+0x6c] ;  /* 0x00006c00010b7983 */ /* 0x001f220000300800 */
        /* <DEDUP_REMOVED lines=81> */
[----:B------:R-:W2:Y:S01]  /*597c0*/  LDL.LU R23, [R1+0x36c] ;  /* 0x00036c0001177983 */ /* 0x000ea20000300800 */
[C---:B----4-:R-:W-:Y:S06]  /*597d0*/  HMMA.16816.F32 R24, R4.reuse, R12, R24 ;  /* 0x0000000c0418723c */ /* 0x050fec0000001818 */
[----:B--2---:R-:W-:-:S15]  /*597e0*/  HMMA.16816.F32 R20, R4, R14, R20 ;  /* 0x0000000e0414723c */ /* 0x004fde0000001814 */
[----:B------:R-:W-:-:S08]  /*597f0*/  NOP ;  /* 0x0000000000007918 */ /* 0x000fd00000000000 */
[----:B------:R-:W-:Y:S04]  /*59800*/  STL.64 [R1+0x240], R20 ;  /* 0x0002401401007387 */ /* 0x000fe80000100a00 */
[----:B------:R0:W-:Y:S02]  /*59810*/  STL.64 [R1+0x248], R22 ;  /* 0x0002481601007387 */ /* 0x0001e40000100a00 */
[----:B0-----:R-:W-:Y:S02]  /*59820*/  IMAD.MOV.U32 R22, RZ, RZ, R11 ;  /* 0x000000ffff167224 */ /* 0x001fe400078e000b */
[----:B------:R-:W-:Y:S01]  /*59830*/  IMAD.MOV.U32 R23, RZ, RZ, R2 ;  /* 0x000000ffff177224 */ /* 0x000fe200078e0002 */
[----:B------:R-:W2:Y:S04]  /*59840*/  LDL.LU R11, [R1+0x593c] ;  /* 0x00593c00010b7983 */ /* 0x000ea80000300800 */
        /* <DEDUP_REMOVED lines=79> */
[----:B------:R-:W-:-:S03]  /*59d40*/  IMAD R16, R16, 0x100, R11 ;  /* 0x0000010010107824 */ /* 0x000fc600078e020b */
        /* <DEDUP_REMOVED lines=12> */
[----:B------:R-:W2:Y:S01]  /*59e10*/  LDL.LU R11, [R1+0x5924] ;  /* 0x00592400010b7983 */ /* 0x000ea20000300800 */
[----:B------:R-:W-:-:S03]  /*59e20*/  IMAD R17, R17, 0x100, R0 ;  /* 0x0000010011117824 */ /* 0x000fc600078e0200 */
[----:B------:R-:W4:Y:S01]  /*59e30*/  LDL.LU R0, [R1+0x5920] ;  /* 0x0059200001007983 */ /* 0x000f220000300800 */
        /* <DEDUP_REMOVED lines=22> */
[----:B------:R-:W2:Y:S01]  /*59fa0*/  LDL.LU.64 R20, [R1+0x58f0] ;  /* 0x0058f00001147983 */ /* 0x000ea20000300a00 */
[----:B----4-:R-:W-:-:S02]  /*59fb0*/  IMAD R18, R18, 0x100, R11 ;  /* 0x0000010012127824 */ /* 0x010fc400078e020b */
[----:B---3--:R-:W-:Y:S01]  /*59fc0*/  IMAD R19, R19, 0x100, R10 ;  /* 0x0000010013137824 */ /* 0x008fe200078e020a */
[----:B------:R-:W-:Y:S02]  /*59fd0*/  F2FP.F16.E4M3.UNPACK_B R16, R16 ;  /* 0x00000010ff10723e */ /* 0x000fe400020006ff */
[----:B------:R-:W-:Y:S01]  /*59fe0*/  F2FP.F16.E4M3.UNPACK_B R17, R17 ;  /* 0x00000011ff11723e */ /* 0x000fe200020006ff */
[----:B--2---:R-:W-:Y:S01]  /*59ff0*/  HMMA.16816.F32 R4, R4, R20, R24 ;  /* 0x000000140404723c */ /* 0x004fe20000001818 */
[----:B------:R-:W2:Y:S04]  /*5a000*/  LDL.LU.64 R26, [R1+0x58e8] ;  /* 0x0058e800011a7983 */ /* 0x000ea80000300a00 */
[----:B------:R-:W2:Y:S01]  /*5a010*/  LDL.LU.64 R24, [R1+0x58e0] ;  /* 0x0058e00001187983 */ /* 0x000ea20000300a00 */
[----:B------:R-:W-:-:S02]  /*5a020*/  F2FP.F16.E4M3.UNPACK_B R18, R18 ;  /* 0x00000012ff12723e */ /* 0x000fc400020006ff */
[----:B------:R-:W-:-:S15]  /*5a030*/  F2FP.F16.E4M3.UNPACK_B R19, R19 ;  /* 0x00000013ff13723e */ /* 0x000fde00020006ff */
        /* <DEDUP_REMOVED lines=51> */
[----:B------:R2:W-:Y:S02]  /*5a370*/  STL.64 [R1+0x1a8], R6 ;  /* 0x0001a80601007387 */ /* 0x0005e40000100a00 */
[----:B--2---:R-:W-:Y:S02]  /*5a380*/  HMMA.16816.F32 R4, R16, R24, R12 ;  /* 0x000000181004723c */ /* 0x004fe4000000180c */
        /* <DEDUP_REMOVED lines=32> */
[----:B------:R0:W-:Y:S04]  /*5a590*/  STL.64 [R1+0x5758], R26 ;  /* 0x0057581a01007387 */ /* 0x0001e80000100a00 */
[----:B0-----:R-:W3:Y:S04]  /*5a5a0*/  LDL.64 R26, [R1+0x20] ;  /* 0x00002000011a7983 */ /* 0x001ee80000100a00 */
[----:B------:R0:W-:Y:S01]  /*5a5b0*/  STL.64 [R1+0x5750], R24 ;  /* 0x0057501801007387 */ /* 0x0001e20000100a00 */
[----:B------:R-:W-:Y:S03]  /*5a5c0*/  HMMA.16816.F32 R12, R16, R22, R12 ;  /* 0x00000016100c723c */ /* 0x000fe6000000180c */
[----:B---3--:R1:W-:Y:S04]  /*5a5d0*/  STL.64 [R1+0x57e0], R26 ;  /* 0x0057e01a01007387 */ /* 0x0083e80000100a00 */
[----:B0-----:R-:W3:Y:S04]  /*5a5e0*/  LDL.LU R24, [R1+0x550] ;  /* 0x0005500001187983 */ /* 0x001ee80000300800 */
[----:B------:R-:W3:Y:S01]  /*5a5f0*/  LDL.LU R25, [R1+0x554] ;  /* 0x0005540001197983 */ /* 0x000ee20000300800 */
[----:B-1----:R-:W-:-:S03]  /*5a600*/  IMAD.MOV.U32 R26, RZ, RZ, R0 ;  /* 0x000000ffff1a7224 */ /* 0x002fc600078e0000 */
[----:B------:R-:W2:Y:S04]  /*5a610*/  LDL.LU R0, [R1+0x5848] ;  /* 0x0058480001007983 */ /* 0x000ea80000300800 */
[----:B------:R-:W4:Y:S04]  /*5a620*/  LDL.LU R27, [R1+0x55c] ;  /* 0x00055c00011b7983 */ /* 0x000f280000300800 */
[----:B----4-:R-:W-:Y:S04]  /*5a630*/  STL.64 [R1+0x57f8], R26 ;  /* 0x0057f81a01007387 */ /* 0x010fe80000100a00 */
[----:B---3--:R0:W-:Y:S04]  /*5a640*/  STL.64 [R1+0x57f0], R24 ;  /* 0x0057f01801007387 */ /* 0x0081e80000100a00 */
[----:B0-----:R-:W3:Y:S04]  /*5a650*/  LDL.LU R24, [R1+0x540] ;  /* 0x0005400001187983 */ /* 0x001ee80000300800 */
[----:B------:R-:W3:Y:S04]  /*5a660*/  LDL.LU R25, [R1+0x544] ;  /* 0x0005440001197983 */ /* 0x000ee80000300800 */
[----:B------:R-:W3:Y:S01]  /*5a670*/  LDL.LU R26, [R1+0x548] ;  /* 0x00054800011a7983 */ /* 0x000ee20000300800 */
[----:B--2---:R-:W-:-:S03]  /*5a680*/  IMAD.MOV.U32 R27, RZ, RZ, R0 ;  /* 0x000000ffff1b7224 */ /* 0x004fc600078e0000 */
[----:B------:R-:W-:Y:S04]  /*5a690*/  STL.64 [R1+0x180], R12 ;  /* 0x0001800c01007387 */ /* 0x000fe80000100a00 */
[----:B------:R0:W-:Y:S01]  /*5a6a0*/  STL [R1+0x188], R14 ;  /* 0x0001880e01007387 */ /* 0x0001e20000100800 */
[----:B------:R-:W-:-:S03]  /*5a6b0*/  IMAD.MOV.U32 R0, RZ, RZ, R15 ;  /* 0x000000ffff007224 */ /* 0x000fc600078e000f */
[----:B0-----:R-:W2:Y:S04]  /*5a6c0*/  LDL.LU.64 R14, [R1+0x5840] ;  /* 0x00584000010e7983 */ /* 0x001ea80000300a00 */
[----:B------:R-:W2:Y:S04]  /*5a6d0*/  LDL.LU.64 R12, [R1+0x5838] ;  /* 0x00583800010c7983 */ /* 0x000ea80000300a00 */
[----:B------:R0:W-:Y:S04]  /*5a6e0*/  STL [R1+0x50e8], R0 ;  /* 0x0050e80001007387 */ /* 0x0001e80000100800 */
[----:B0-----:R-:W4:Y:S01]  /*5a6f0*/  LDL.LU R0, [R1+0x10ec] ;  /* 0x0010ec0001007983 */ /* 0x001f220000300800 */
        /* <DEDUP_REMOVED lines=30> */
[----:B--2---:R-:W-:-:S02]  /*5a8e0*/  IMAD R4, R4, 0x100, R10 ;  /* 0x0000010004047824 */ /* 0x004fc400078e020a */
[----:B------:R-:W-:Y:S01]  /*5a8f0*/  IMAD R5, R5, 0x100, R11 ;  /* 0x0000010005057824 */ /* 0x000fe200078e020b */
[----:B------:R-:W2:Y:S04]  /*5a900*/  LDL.LU R10, [R1+0x5804] ;  /* 0x00580400010a7983 */ /* 0x000ea80000300800 */
[----:B------:R-:W2:Y:S01]  /*5a910*/  LDL.LU R11, [R1+0x5800] ;  /* 0x00580000010b7983 */ /* 0x000ea20000300800 */
[----:B---3--:R-:W-:Y:S01]  /*5a920*/  IMAD R6, R6, 0x100, R9 ;  /* 0x0000010006067824 */ /* 0x008fe200078e0209 */
        /* <DEDUP_REMOVED lines=14> */
[----:B----4-:R-:W-:Y:S01]  /*5aa10*/  HMMA.16816.F32 R8, R16, R2, R12 ;  /* 0x000000021008723c */ /* 0x010fe2000000180c */
[----:B------:R-:W-:-:S15]  /*5aa20*/  IMAD R7, R7, 0x100, R0 ;  /* 0x0000010007077824 */ /* 0x000fde00078e0200 */
[----:B------:R-:W-:-:S07]  /*5aa30*/  NOP ;  /* 0x0000000000007918 */ /* 0x000fce0000000000 */
[----:B------:R0:W-:Y:S04]  /*5aa40*/  STL.64 [R1+0x2a0], R8 ;  /* 0x0002a00801007387 */ /* 0x0001e80000100a00 */
[----:B------:R1:W-:Y:S04]  /*5aa50*/  STL.64 [R1+0x2a8], R10 ;  /* 0x0002a80a01007387 */ /* 0x0003e80000100a00 */
[----:B0-----:R-:W3:Y:S01]  /*5aa60*/  LDL.LU R8, [R1+0x580] ;  /* 0x0005800001087983 */ /* 0x001ee20000300800 */
[----:B--2---:R-:W-:Y:S06]  /*5aa70*/  HMMA.16816.F32 R12, R16, R26, R20 ;  /* 0x0000001a100c723c */ /* 0x004fec0000001814 */
[----:B------:R-:W-:-:S15]  /*5aa80*/  IMAD.MOV.U32 R0, RZ, RZ, R27 ;  /* 0x000000ffff007224 */ /* 0x000fde00078e001b */
[----:B------:R-:W-:-:S02]  /*5aa90*/  NOP ;  /* 0x0000000000007918 */ /* 0x000fc40000000000 */
[----:B------:R0:W-:Y:S04]  /*5aaa0*/  STL.64 [R1+0x130], R12 ;  /* 0x0001300c01007387 */ /* 0x0001e80000100a00 */
[----:B------:R2:W-:Y:S04]  /*5aab0*/  STL.64 [R1+0x138], R14 ;  /* 0x0001380e01007387 */ /* 0x0005e80000100a00 */
[----:B------:R-:W3:Y:S04]  /*5aac0*/  LDL.LU R9, [R1+0x584] ;  /* 0x0005840001097983 */ /* 0x000ee80000300800 */
[----:B-1----:R-:W4:Y:S04]  /*5aad0*/  LDL.LU R10, [R1+0x588] ;  /* 0x00058800010a7983 */ /* 0x002f280000300800 */
[----:B------:R-:W4:Y:S04]  /*5aae0*/  LDL.LU R11, [R1+0x58c] ;  /* 0x00058c00010b7983 */ /* 0x000f280000300800 */
[----:B0-----:R-:W3:Y:S04]  /*5aaf0*/  LDL.LU R12, [R1+0x5a0] ;  /* 0x0005a000010c7983 */ /* 0x001ee80000300800 */
[----:B------:R-:W3:Y:S04]  /*5ab00*/  LDL.LU R13, [R1+0x5a4] ;  /* 0x0005a400010d7983 */ /* 0x000ee80000300800 */
[----:B--2---:R-:W2:Y:S04]  /*5ab10*/  LDL.LU R14, [R1+0x5a8] ;  /* 0x0005a800010e7983 */ /* 0x004ea80000300800 */
        /* <DEDUP_REMOVED lines=10> */
[----:B0-----:R-:W4:Y:S04]  /*5abc0*/  LDL.LU R26, [R1] ;  /* 0x00000000011a7983 */ /* 0x001f280000300800 */
[----:B------:R-:W4:Y:S04]  /*5abd0*/  LDL.LU R27, [R1+0x4] ;  /* 0x00000400011b7983 */ /* 0x000f280000300800 */
[----:B--2---:R-:W-:Y:S04]  /*5abe0*/  STL.64 [R1+0x5760], R24 ;  /* 0x0057601801007387 */ /* 0x004fe80000100a00 */
[----:B----4-:R-:W-:Y:S04]  /*5abf0*/  STL.64 [R1+0x5780], R26 ;  /* 0x0057801a01007387 */ /* 0x010fe80000100a00 */
[----:B---3--:R-:W-:Y:S04]  /*5ac00*/  STL.64 [R1+0x5748], R22 ;  /* 0x0057481601007387 */ /* 0x008fe80000100a00 */
[----:B------:R0:W-:Y:S04]  /*5ac10*/  STL.64 [R1+0x5740], R20 ;  /* 0x0057401401007387 */ /* 0x0001e80000100a00 */
        /* <DEDUP_REMOVED lines=52> */
[----:B------:R-:W-:Y:S04]  /*5af60*/  STL.64 [R1+0x5708], R10 ;  /* 0x0057080a01007387 */ /* 0x000fe80000100a00 */
[----:B------:R0:W-:Y:S04]  /*5af70*/  STL.64 [R1+0x5700], R8 ;  /* 0x0057000801007387 */ /* 0x0001e80000100a00 */
[----:B0-----:R-:W3:Y:S04]  /*5af80*/  LDL.LU R8, [R1+0x590] ;  /* 0x0005900001087983 */ /* 0x001ee80000300800 */
[----:B------:R-:W3:Y:S04]  /*5af90*/  LDL.LU R9, [R1+0x594] ;  /* 0x0005940001097983 */ /* 0x000ee80000300800 */
[----:B------:R-:W3:Y:S04]  /*5afa0*/  LDL.LU R10, [R1+0x598] ;  /* 0x00059800010a7983 */ /* 0x000ee80000300800 */
[----:B------:R-:W3:Y:S04]  /*5afb0*/  LDL.LU R11, [R1+0x59c] ;  /* 0x00059c00010b7983 */ /* 0x000ee80000300800 */
[----:B------:R-:W2:Y:S04]  /*5afc0*/  LDL.LU R16, [R1+0x10f0] ;  /* 0x0010f00001107983 */ /* 0x000ea80000300800 */
[----:B------:R-:W2:Y:S04]  /*5afd0*/  LDL.LU R17, [R1+0x10f8] ;  /* 0x0010f80001117983 */ /* 0x000ea80000300800 */
[----:B------:R-:W3:Y:S04]  /*5afe0*/  LDL.LU R18, [R1+0x1100] ;  /* 0x0011000001127983 */ /* 0x000ee80000300800 */
[----:B------:R-:W3:Y:S01]  /*5aff0*/  LDL.LU R19, [R1+0x1108] ;  /* 0x0011080001137983 */ /* 0x000ee20000300800 */
[----:B------:R-:W-:-:S02]  /*5b000*/  F2FP.F16.E4M3.UNPACK_B R5, R5 ;  /* 0x00000005ff05723e */ /* 0x000fc400020006ff */
[----:B------:R-:W-:Y:S02]  /*5b010*/  F2FP.F16.E4M3.UNPACK_B R6, R6 ;  /* 0x00000006ff06723e */ /* 0x000fe400020006ff */
[----:B------:R-:W-:-:S07]  /*5b020*/  F2FP.F16.E4M3.UNPACK_B R7, R7 ;  /* 0x00000007ff07723e */ /* 0x000fce00020006ff */
[C---:B----4-:R-:W-:Y:S01]  /*5b030*/  HMMA.16816.F32 R24, R4.reuse, R26, R20 ;  /* 0x0000001a0418723c */ /* 0x050fe20000001814 */
[----:B---3--:R-:W-:Y:S04]  /*5b040*/  STL.64 [R1+0x56e8], R18 ;  /* 0x0056e81201007387 */ /* 0x008fe80000100a00 */
[----:B--2---:R0:W-:Y:S04]  /*5b050*/  STL.64 [R1+0x56e0], R16 ;  /* 0x0056e01001007387 */ /* 0x0041e80000100a00 */
[----:B0-----:R-:W2:Y:S04]  /*5b060*/  LDL.LU R16, [R1+0x570] ;  /* 0x0005700001107983 */ /* 0x001ea80000300800 */
[----:B------:R-:W2:Y:S04]  /*5b070*/  LDL.LU R17, [R1+0x574] ;  /* 0x0005740001117983 */ /* 0x000ea80000300800 */
[----:B------:R-:W2:Y:S04]  /*5b080*/  LDL.LU R18, [R1+0x578] ;  /* 0x0005780001127983 */ /* 0x000ea80000300800 */
[----:B------:R-:W2:Y:S04]  /*5b090*/  LDL.LU R19, [R1+0x57c] ;  /* 0x00057c0001137983 */ /* 0x000ea80000300800 */
        /* <DEDUP_REMOVED lines=48> */
[----:B----4-:R-:W-:Y:S02]  /*5b3a0*/  HMMA.16816.F32 R24, R4, R24, R20 ;  /* 0x000000180418723c */ /* 0x010fe40000001814 */
[----:B------:R-:W3:Y:S04]  /*5b3b0*/  LDL.LU.64 R22, [R1+0x5738] ;  /* 0x0057380001167983 */ /* 0x000ee80000300a00 */
[----:B------:R-:W4:-:S15]  /*5b3c0*/  LDL.LU.64 R20, [R1+0x5730] ;  /* 0x0057300001147983 */ /* 0x000f1e0000300a00 */
[----:B------:R-:W-:-:S02]  /*5b3d0*/  NOP ;  /* 0x0000000000007918 */ /* 0x000fc40000000000 */
[----:B------:R0:W-:Y:S04]  /*5b3e0*/  STL.64 [R1+0xb0], R24 ;  /* 0x0000b01801007387 */ /* 0x0001e80000100a00 */
[----:B------:R1:W-:Y:S04]  /*5b3f0*/  STL.64 [R1+0xb8], R26 ;  /* 0x0000b81a01007387 */ /* 0x0003e80000100a00 */
[----:B0-----:R-:W2:Y:S04]  /*5b400*/  LDL.LU R24, [R1+0x670] ;  /* 0x0006700001187983 */ /* 0x001ea80000300800 */
[----:B------:R-:W2:Y:S04]  /*5b410*/  LDL.LU R25, [R1+0x674] ;  /* 0x0006740001197983 */ /* 0x000ea80000300800 */
[----:B-1----:R-:W2:Y:S04]  /*5b420*/  LDL.LU R26, [R1+0x678] ;  /* 0x00067800011a7983 */ /* 0x002ea80000300800 */
[----:B------:R-:W2:Y:S01]  /*5b430*/  LDL.LU R27, [R1+0x67c] ;  /* 0x00067c00011b7983 */ /* 0x000ea20000300800 */
[----:B---3--:R-:W-:-:S15]  /*5b440*/  HMMA.16816.F32 R12, R4, R22, R12 ;  /* 0x00000016040c723c */ /* 0x008fde000000180c */
[----:B------:R-:W-:-:S08]  /*5b450*/  NOP ;  /* 0x0000000000007918 */ /* 0x000fd00000000000 */
[----:B------:R-:W-:Y:S04]  /*5b460*/  STL.64 [R1+0xa0], R12 ;  /* 0x0000a00c01007387 */ /* 0x000fe80000100a00 */
[----:B------:R0:W-:Y:S04]  /*5b470*/  STL.64 [R1+0xa8], R14 ;  /* 0x0000a80e01007387 */ /* 0x0001e80000100a00 */
[----:B0-----:R-:W4:Y:S04]  /*5b480*/  LDL.LU.64 R14, [R1+0x5728] ;  /* 0x00572800010e7983 */ /* 0x001f280000300a00 */
[----:B------:R-:W4:Y:S04]  /*5b490*/  LDL.LU.64 R12, [R1+0x5720] ;  /* 0x00572000010c7983 */ /* 0x000f280000300a00 */
[----:B------:R-:W3:Y:S04]  /*5b4a0*/  LDL.LU R22, [R1+0x1104] ;  /* 0x0011040001167983 */ /* 0x000ee80000300800 */
[----:B------:R-:W3:Y:S01]  /*5b4b0*/  LDL.LU R23, [R1+0x110c] ;  /* 0x00110c0001177983 */ /* 0x000ee20000300800 */
[----:B----4-:R-:W-:-:S15]  /*5b4c0*/  HMMA.16816.F32 R12, R4, R20, R12 ;  /* 0x00000014040c723c */ /* 0x010fde000000180c */
[----:B------:R-:W-:-:S08]  /*5b4d0*/  NOP ;  /* 0x0000000000007918 */ /* 0x000fd00000000000 */
[----:B------:R-:W-:Y:S04]  /*5b4e0*/  STL.64 [R1+0x90], R12 ;  /* 0x0000900c01007387 */ /* 0x000fe80000100a00 */
[----:B------:R0:W-:Y:S04]  /*5b4f0*/  STL.64 [R1+0x98], R14 ;  /* 0x0000980e01007387 */ /* 0x0001e80000100a00 */
[----:B0-----:R-:W4:Y:S04]  /*5b500*/  LDL.LU.64 R14, [R1+0x5718] ;  /* 0x00571800010e7983 */ /* 0x001f280000300a00 */
[----:B------:R-:W2:Y:S04]  /*5b510*/  LDL.LU.64 R12, [R1+0x5710] ;  /* 0x00571000010c7983 */ /* 0x000ea80000300a00 */
[----:B------:R-:W3:Y:S04]  /*5b520*/  LDL.LU R20, [R1+0x10f4] ;  /* 0x0010f40001147983 */ /* 0x000ee80000300800 */
[----:B------:R-:W3:Y:S01]  /*5b530*/  LDL.LU R21, [R1+0x10fc] ;  /* 0x0010fc0001157983 */ /* 0x000ee20000300800 */
[----:B----4-:R-:W-:-:S15]  /*5b540*/  HMMA.16816.F32 R8, R4, R14, R8 ;  /* 0x0000000e0408723c */ /* 0x010fde0000001808 */
[----:B------:R-:W-:-:S08]  /*5b550*/  NOP ;  /* 0x0000000000007918 */ /* 0x000fd00000000000 */
[----:B------:R-:W-:Y:S04]  /*5b560*/  STL.64 [R1+0x80], R8 ;  /* 0x0000800801007387 */ /* 0x000fe80000100a00 */
[----:B------:R0:W-:Y:S04]  /*5b570*/  STL.64 [R1+0x88], R10 ;  /* 0x0000880a01007387 */ /* 0x0001e80000100a00 */
[----:B0-----:R-:W2:Y:S04]  /*5b580*/  LDL.LU.64 R10, [R1+0x5708] ;  /* 0x00570800010a7983 */ /* 0x001ea80000300a00 */
[----:B------:R-:W2:Y:S02]  /*5b590*/  LDL.LU.64 R8, [R1+0x5700] ;  /* 0x0057000001087983 */ /* 0x000ea40000300a00 */
[----:B--2---:R-:W-:Y:S02]  /*5b5a0*/  HMMA.16816.F32 R12, R4, R12, R8 ;  /* 0x0000000c040c723c */ /* 0x004fe40000001808 */
[----:B------:R-:W2:Y:S04]  /*5b5b0*/  LDL.LU.64 R10, [R1+0x56f8] ;  /* 0x0056f800010a7983 */ /* 0x000ea80000300a00 */
[----:B------:R-:W4:-:S15]  /*5b5c0*/  LDL.LU.64 R8, [R1+0x56f0] ;  /* 0x0056f00001087983 */ /* 0x000f1e0000300a00 */
[----:B------:R-:W-:-:S02]  /*5b5d0*/  NOP ;  /* 0x0000000000007918 */ /* 0x000fc40000000000 */
[----:B------:R0:W-:Y:S04]  /*5b5e0*/  STL.64 [R1+0x70], R12 ;  /* 0x0000700c01007387 */ /* 0x0001e80000100a00 */
[----:B------:R1:W-:Y:S04]  /*5b5f0*/  STL.64 [R1+0x78], R14 ;  /* 0x0000780e01007387 */ /* 0x0003e80000100a00 */
[----:B0-----:R-:W4:Y:S04]  /*5b600*/  LDL.LU R12, [R1+0x560] ;  /* 0x00056000010c7983 */ /* 0x001f280000300800 */
[----:B------:R-:W4:Y:S04]  /*5b610*/  LDL.LU R13, [R1+0x564] ;  /* 0x00056400010d7983 */ /* 0x000f280000300800 */
[----:B-1----:R-:W4:Y:S04]  /*5b620*/  LDL.LU R14, [R1+0x568] ;  /* 0x00056800010e7983 */ /* 0x002f280000300800 */
[----:B------:R-:W4:Y:S01]  /*5b630*/  LDL.LU R15, [R1+0x56c] ;  /* 0x00056c00010f7983 */ /* 0x000f220000300800 */
[C---:B--2---:R-:W-:Y:S06]  /*5b640*/  HMMA.16816.F32 R16, R4.reuse, R10, R16 ;  /* 0x0000000a0410723c */ /* 0x044fec0000001810 */
[----:B----4-:R-:W-:-:S15]  /*5b650*/  HMMA.16816.F32 R8, R4, R8, R12 ;  /* 0x000000080408723c */ /* 0x010fde000000180c */
[----:B------:R-:W-:-:S02]  /*5b660*/  NOP ;  /* 0x0000000000007918 */ /* 0x000fc40000000000 */
[----:B------:R-:W-:Y:S04]  /*5b670*/  STL.64 [R1+0x60], R16 ;  /* 0x0000601001007387 */ /* 0x000fe80000100a00 */
[----:B------:R0:W-:Y:S04]  /*5b680*/  STL.64 [R1+0x68], R18 ;  /* 0x0000681201007387 */ /* 0x0001e80000100a00 */
[----:B0-----:R-:W2:Y:S04]  /*5b690*/  LDL.LU.64 R18, [R1+0x56e8] ;  /* 0x0056e80001127983 */ /* 0x001ea80000300a00 */
[----:B------:R-:W3:Y:S04]  /*5b6a0*/  LDL.LU.64 R16, [R1+0x56e0] ;  /* 0x0056e00001107983 */ /* 0x000ee80000300a00 */
[----:B------:R-:W-:Y:S04]  /*5b6b0*/  STL.64 [R1+0x40], R8 ;  /* 0x0000400801007387 */ /* 0x000fe80000100a00 */
[----:B------:R0:W-:Y:S02]  /*5b6c0*/  STL.64 [R1+0x48], R10 ;  /* 0x0000480a01007387 */ /* 0x0001e40000100a00 */
[----:B0-----:R-:W-:Y:S01]  /*5b6d0*/  HMMA.16816.F32 R8, R4, R2, R24 ;  /* 0x000000020408723c */ /* 0x001fe20000001818 */
[----:B------:R-:W-:-:S02]  /*5b6e0*/  F2FP.F16.E4M3.UNPACK_B R12, R28.H1 ;  /* 0x0000001cff0c723e */ /* 0x000fc400030006ff */
[----:B------:R-:W-:-:S03]  /*5b6f0*/  F2FP.F16.E4M3.UNPACK_B R13, R29.H1 ;  /* 0x0000001dff0d723e */ /* 0x000fc600030006ff */
[----:B------:R0:W-:Y:S04]  /*5b700*/  STL [R1+0x28], R12 ;  /* 0x0000280c01007387 */ /* 0x0001e80000100800 */
[----:B0-----:R-:W4:Y:S04]  /*5b710*/  LDL.LU R12, [R1+0x890] ;  /* 0x00089000010c7983 */ /* 0x001f280000300800 */
[----:B------:R0:W-:Y:S09]  /*5b720*/  STL [R1+0x2c], R13 ;  /* 0x00002c0d01007387 */ /* 0x0001f20000100800 */
[----:B------:R1:W-:Y:S04]  /*5b730*/  STL.64 [R1+0x30], R8 ;  /* 0x0000300801007387 */ /* 0x0003e80000100a00 */
[----:B------:R1:W-:Y:S04]  /*5b740*/  STL.64 [R1+0x38], R10 ;  /* 0x0000380a01007387 */ /* 0x0003e80000100a00 */
[----:B0-----:R-:W4:Y:S04]  /*5b750*/  LDL.LU R13, [R1+0x894] ;  /* 0x00089400010d7983 */ /* 0x001f280000300800 */
[----:B------:R-:W2:Y:S04]  /*5b760*/  LDL.LU R14, [R1+0x898] ;  /* 0x00089800010e7983 */ /* 0x000ea80000300800 */
[----:B------:R-:W2:Y:S04]  /*5b770*/  LDL.LU R15, [R1+0x89c] ;  /* 0x00089c00010f7983 */ /* 0x000ea80000300800 */
[----:B--2---:R0:W-:Y:S04]  /*5b780*/  STL.64 [R1+0x5678], R14 ;  /* 0x0056780e01007387 */ /* 0x0041e80000100a00 */
[----:B----4-:R-:W-:Y:S04]  /*5b790*/  STL.64 [R1+0x5670], R12 ;  /* 0x0056700c01007387 */ /* 0x010fe80000100a00 */
[----:B------:R-:W2:Y:S04]  /*5b7a0*/  LDL.LU R28, [R1+0xb28] ;  /* 0x000b2800011c7983 */ /* 0x000ea80000300800 */
[----:B------:R-:W2:Y:S04]  /*5b7b0*/  LDL.LU R29, [R1+0xb2c] ;  /* 0x000b2c00011d7983 */ /* 0x000ea80000300800 */
[----:B--2---:R-:W-:Y:S04]  /*5b7c0*/  STL.64 [R1+0x56c8], R28 ;  /* 0x0056c81c01007387 */ /* 0x004fe80000100a00 */
[----:B------:R-:W2:Y:S04]  /*5b7d0*/  LDL.LU R26, [R1+0xb38] ;  /* 0x000b3800011a7983 */ /* 0x000ea80000300800 */
[----:B------:R-:W4:Y:S04]  /*5b7e0*/  LDL.LU R27, [R1+0xb3c] ;  /* 0x000b3c00011b7983 */ /* 0x000f280000300800 */
[----:B-1----:R-:W2:Y:S04]  /*5b7f0*/  LDL.LU R8, [R1+0x860] ;  /* 0x0008600001087983 */ /* 0x002ea80000300800 */
[----:B------:R-:W2:Y:S04]  /*5b800*/  LDL.LU R9, [R1+0x864] ;  /* 0x0008640001097983 */ /* 0x000ea80000300800 */
[----:B------:R-:W4:Y:S04]  /*5b810*/  LDL.LU R10, [R1+0x868] ;  /* 0x00086800010a7983 */ /* 0x000f280000300800 */
[----:B------:R-:W4:Y:S04]  /*5b820*/  LDL.LU R11, [R1+0x86c] ;  /* 0x00086c00010b7983 */ /* 0x000f280000300800 */
[----:B0-----:R-:W2:Y:S04]  /*5b830*/  LDL.LU R14, [R1+0xb08] ;  /* 0x000b0800010e7983 */ /* 0x001ea80000300800 */
[----:B------:R-:W2:Y:S01]  /*5b840*/  LDL.LU R15, [R1+0xb0c] ;  /* 0x000b0c00010f7983 */ /* 0x000ea20000300800 */
[----:B---3--:R-:W-:-:S02]  /*5b850*/  IMAD R16, R16, 0x100, R20 ;  /* 0x0000010010107824 */ /* 0x008fc400078e0214 */
[----:B------:R-:W-:Y:S01]  /*5b860*/  IMAD R17, R17, 0x100, R21 ;  /* 0x0000010011117824 */ /* 0x000fe200078e0215 */
[----:B--2---:R0:W-:Y:S04]  /*5b870*/  STL.64 [R1+0x56a0], R14 ;  /* 0x0056a00e01007387 */ /* 0x0041e80000100a00 */
[----:B0-----:R-:W2:Y:S04]  /*5b880*/  LDL.64 R14, [R1+0x28] ;  /* 0x00002800010e7983 */ /* 0x001ea80000100a00 */
[----:B------:R-:W3:Y:S04]  /*5b890*/  LDL.LU R20, [R1+0xb18] ;  /* 0x000b180001147983 */ /* 0x000ee80000300800 */
[----:B------:R-:W3:Y:S04]  /*5b8a0*/  LDL.LU R21, [R1+0xb1c] ;  /* 0x000b1c0001157983 */ /* 0x000ee80000300800 */
[----:B----4-:R-:W-:Y:S04]  /*5b8b0*/  STL.64 [R1+0x5688], R10 ;  /* 0x0056880a01007387 */ /* 0x010fe80000100a00 */
[----:B------:R0:W-:Y:S04]  /*5b8c0*/  STL.64 [R1+0x5680], R8 ;  /* 0x0056800801007387 */ /* 0x0001e80000100a00 */
[----:B0-----:R-:W4:Y:S04]  /*5b8d0*/  LDL.LU R8, [R1+0x7e0] ;  /* 0x0007e00001087983 */ /* 0x001f280000300800 */
[----:B------:R-:W4:Y:S04]  /*5b8e0*/  LDL.LU R9, [R1+0x7e4] ;  /* 0x0007e40001097983 */ /* 0x000f280000300800 */
[----:B------:R-:W3:Y:S04]  /*5b8f0*/  LDL.LU R10, [R1+0x7e8] ;  /* 0x0007e800010a7983 */ /* 0x000ee80000300800 */
[----:B------:R-:W3:Y:S04]  /*5b900*/  LDL.LU R11, [R1+0x7ec] ;  /* 0x0007ec00010b7983 */ /* 0x000ee80000300800 */
[----:B------:R-:W4:Y:S04]  /*5b910*/  LDL.LU R28, [R1+0x20] ;  /* 0x00002000011c7983 */ /* 0x000f280000300800 */
[----:B------:R-:W3:Y:S01]  /*5b920*/  LDL.LU R13, [R1+0xae8] ;  /* 0x000ae800010d7983 */ /* 0x000ee20000300800 */
[----:B------:R-:W-:-:S03]  /*5b930*/  IMAD.MOV.U32 R29, RZ, RZ, R0 ;  /* 0x000000ffff1d7224 */ /* 0x000fc600078e0000 */
[----:B--2---:R-:W-:Y:S04]  /*5b940*/  STL.64 [R1+0x56d8], R14 ;  /* 0x0056d80e01007387 */ /* 0x004fe80000100a00 */
[----:B---3--:R0:W-:Y:S04]  /*5b950*/  STL [R1+0x56d0], R13 ;  /* 0x0056d00d01007387 */ /* 0x0081e80000100800 */
[----:B------:R-:W2:Y:S04]  /*5b960*/  LDL.LU R12, [R1+0x660] ;  /* 0x00066000010c7983 */ /* 0x000ea80000300800 */
[----:B0-----:R-:W2:Y:S04]  /*5b970*/  LDL.LU R13, [R1+0x664] ;  /* 0x00066400010d7983 */ /* 0x001ea80000300800 */
[----:B------:R-:W2:Y:S04]  /*5b980*/  LDL.LU R14, [R1+0x668] ;  /* 0x00066800010e7983 */ /* 0x000ea80000300800 */
[----:B------:R-:W2:Y:S04]  /*5b990*/  LDL.LU R15, [R1+0x66c] ;  /* 0x00066c00010f7983 */ /* 0x000ea80000300800 */
[----:B------:R-:W3:Y:S04]  /*5b9a0*/  LDL.LU R0, [R1+0xaec] ;  /* 0x000aec0001007983 */ /* 0x000ee80000300800 */
[----:B------:R-:W3:Y:S04]  /*5b9b0*/  LDL.LU R2, [R1+0xaf8] ;  /* 0x000af80001027983 */ /* 0x000ee80000300800 */
[----:B------:R-:W3:Y:S04]  /*5b9c0*/  LDL.LU R3, [R1+0xafc] ;  /* 0x000afc0001037983 */ /* 0x000ee80000300800 */
[----:B------:R-:W-:Y:S04]  /*5b9d0*/  STL.64 [R1+0x5698], R10 ;  /* 0x0056980a01007387 */ /* 0x000fe80000100a00 */
[----:B----4-:R0:W-:Y:S04]  /*5b9e0*/  STL.64 [R1+0x5690], R8 ;  /* 0x0056900801007387 */ /* 0x0101e80000100a00 */
[----:B0-----:R-:W4:Y:S04]  /*5b9f0*/  LDL.LU R8, [R1+0x790] ;  /* 0x0007900001087983 */ /* 0x001f280000300800 */
        /* <DEDUP_REMOVED lines=9> */
[----:B------:R-:W-:-:S02]  /*5ba90*/  IMAD R18, R18, 0x100, R22 ;  /* 0x0000010012127824 */ /* 0x000fc400078e0216 */
[----:B------:R-:W-:Y:S01]  /*5baa0*/  IMAD R19, R19, 0x100, R23 ;  /* 0x0000010013137824 */ /* 0x000fe200078e0217 */
[----:B------:R-:W-:Y:S01]  /*5bab0*/  HMMA.16816.F32 R4, R4, R28, R12 ;  /* 0x0000001c0404723c */ /* 0x000fe2000000180c */
        /* <DEDUP_REMOVED lines=8> */
[----:B------:R-:W4:Y:S04]  /*5bb40*/  LDL.LU R22, [R1+0xb58] ;  /* 0x000b580001167983 */ /* 0x000f280000300800 */
[----:B------:R-:W4:Y:S04]  /*5bb50*/  LDL.LU R23, [R1+0xb5c] ;  /* 0x000b5c0001177983 */ /* 0x000f280000300800 */
[----:B------:R-:W2:Y:S01]  /*5bb60*/  LDL.LU.64 R14, [R1+0x56d8] ;  /* 0x0056d800010e7983 */ /* 0x000ea20000300a00 */
[----:B------:R-:W-:-:S02]  /*5bb70*/  F2FP.F16.E4M3.UNPACK_B R16, R16 ;  /* 0x00000010ff10723e */ /* 0x000fc400020006ff */
[----:B------:R-:W-:Y:S02]  /*5bb80*/  F2FP.F16.E4M3.UNPACK_B R17, R17 ;  /* 0x00000011ff11723e */ /* 0x000fe400020006ff */
[----:B------:R-:W-:Y:S02]  /*5bb90*/  F2FP.F16.E4M3.UNPACK_B R18, R18 ;  /* 0x00000012ff12723e */ /* 0x000fe400020006ff */
[----:B------:R-:W-:Y:S01]  /*5bba0*/  F2FP.F16.E4M3.UNPACK_B R19, R19 ;  /* 0x00000013ff13723e */ /* 0x000fe200020006ff */
[----:B------:R-:W3:Y:S04]  /*5bbb0*/  LDL.LU R13, [R1+0x56d0] ;  /* 0x0056d000010d7983 */ /* 0x000ee80000300800 */
[----:B------:R-:W4:Y:S04]  /*5bbc0*/  LDL.LU.64 R28, [R1+0x56c8] ;  /* 0x0056c800011c7983 */ /* 0x000f280000300a00 */
[----:B------:R0:W-:Y:S04]  /*5bbd0*/  STL.64 [R1+0x50], R4 ;  /* 0x0000500401007387 */ /* 0x0001e80000100a00 */
[----:B------:R1:W-:Y:S04]  /*5bbe0*/  STL.64 [R1+0x58], R6 ;  /* 0x0000580601007387 */ /* 0x0003e80000100a00 */
[----:B0-----:R-:W4:Y:S04]  /*5bbf0*/  LDL.LU R4, [R1+0x820] ;  /* 0x0008200001047983 */ /* 0x001f280000300800 */
[----:B------:R-:W4:Y:S04]  /*5bc00*/  LDL.LU R5, [R1+0x824] ;  /* 0x0008240001057983 */ /* 0x000f280000300800 */
[----:B-1----:R-:W4:Y:S04]  /*5bc10*/  LDL.LU R6, [R1+0x828] ;  /* 0x0008280001067983 */ /* 0x002f280000300800 */
[----:B------:R-:W4:Y:S01]  /*5bc20*/  LDL.LU R7, [R1+0x82c] ;  /* 0x00082c0001077983 */ /* 0x000f220000300800 */
[----:B--2---:R-:W-:-:S15]  /*5bc30*/  HMMA.16816.F32 R8, R16, R14, R8 ;  /* 0x0000000e1008723c */ /* 0x004fde0000001808 */
[----:B------:R-:W-:-:S08]  /*5bc40*/  NOP ;  /* 0x0000000000007918 */ /* 0x000fd00000000000 */
[----:B------:R-:W-:Y:S04]  /*5bc50*/  STL.64 [R1+0x2f0], R8 ;  /* 0x0002f00801007387 */ /* 0x000fe80000100a00 */
[----:B------:R0:W-:Y:S04]  /*5bc60*/  STL.64 [R1+0x2f8], R10 ;  /* 0x0002f80a01007387 */ /* 0x0001e80000100a00 */
[----:B0-----:R-:W2:Y:S04]  /*5bc70*/  LDL.LU.64 R10, [R1+0x56c0] ;  /* 0x0056c000010a7983 */ /* 0x001ea80000300a00 */
[----:B------:R-:W2:Y:S01]  /*5bc80*/  LDL.LU.64 R8, [R1+0x56b8] ;  /* 0x0056b80001087983 */ /* 0x000ea20000300a00 */
[----:B---3--:R-:W-:-:S02]  /*5bc90*/  F2FP.F16.E4M3.UNPACK_B R12, R13.H1 ;  /* 0x0000000dff0c723e */ /* 0x008fc400030006ff */
[----:B------:R-:W-:Y:S01]  /*5bca0*/  F2FP.F16.E4M3.UNPACK_B R13, R0.H1 ;  /* 0x00000000ff0d723e */ /* 0x000fe200030006ff */
[----:B------:R-:W-:Y:S02]  /*5bcb0*/  IMAD.MOV.U32 R0, RZ, RZ, R15 ;  /* 0x000000ffff007224 */ /* 0x000fe400078e000f */
[----:B------:R-:W-:Y:S04]  /*5bcc0*/  STL [R1+0x18], R12 ;  /* 0x0000180c01007387 */ /* 0x000fe80000100800 */
[----:B------:R-:W-:Y:S04]  /*5bcd0*/  STL [R1+0x5620], R0 ;  /* 0x0056200001007387 */ /* 0x000fe80000100800 */
[----:B------:R2:W-:Y:S02]  /*5bce0*/  STL [R1+0x1c], R13 ;  /* 0x00001c0d01007387 */ /* 0x0005e40000100800 */
[----:B--2---:R-:W-:Y:S02]  /*5bcf0*/  HMMA.16816.F32 R12, R16, R12, R8 ;  /* 0x0000000c100c723c */ /* 0x004fe40000001808 */
[----:B------:R-:W2:Y:S04]  /*5bd00*/  LDL.LU.64 R10, [R1+0x56b0] ;  /* 0x0056b000010a7983 */ /* 0x000ea80000300a00 */
[----:B------:R-:W2:Y:S01]  /*5bd10*/  LDL.LU.64 R8, [R1+0x56a8] ;  /* 0x0056a80001087983 */ /* 0x000ea20000300a00 */
[----:B------:R-:W-:-:S02]  /*5bd20*/  F2FP.F16.E4M3.UNPACK_B R2, R2.H1 ;  /* 0x00000002ff02723e */ /* 0x000fc400030006ff */
[----:B------:R-:W-:-:S14]  /*5bd30*/  F2FP.F16.E4M3.UNPACK_B R3, R3.H1 ;  /* 0x00000003ff03723e */ /* 0x000fdc00030006ff */
[----:B------:R-:W-:Y:S04]  /*5bd40*/  STL.64 [R1+0x310], R12 ;  /* 0x0003100c01007387 */ /* 0x000fe80000100a00 */
[----:B------:R0:W-:Y:S04]  /*5bd50*/  STL.64 [R1+0x318], R14 ;  /* 0x0003180e01007387 */ /* 0x0001e80000100a00 */
[----:B0-----:R-:W3:Y:S04]  /*5bd60*/  LDL.LU.64 R14, [R1+0x56a0] ;  /* 0x0056a000010e7983 */ /* 0x001ee80000300a00 */
        /* <DEDUP_REMOVED lines=8> */
[----:B---3--:R-:W-:-:S02]  /*5bdf0*/  F2FP.F16.E4M3.UNPACK_B R12, R14.H1 ;  /* 0x0000000eff0c723e */ /* 0x008fc400030006ff */
[----:B------:R-:W-:-:S03]  /*5be00*/  F2FP.F16.E4M3.UNPACK_B R13, R15.H1 ;  /* 0x0000000fff0d723e */ /* 0x000fc600030006ff */
[----:B------:R-:W-:Y:S04]  /*5be10*/  STL [R1+0x8], R12 ;  /* 0x0000080c01007387 */ /* 0x000fe80000100800 */
[----:B------:R2:W-:Y:S01]  /*5be20*/  STL [R1+0xc], R13 ;  /* 0x00000c0d01007387 */ /* 0x0005e20000100800 */
[----:B------:R-:W-:Y:S02]  /*5be30*/  F2FP.F16.E4M3.UNPACK_B R2, R20.H1 ;  /* 0x00000014ff02723e */ /* 0x000fe400030006ff */
[----:B------:R-:W-:-:S07]  /*5be40*/  F2FP.F16.E4M3.UNPACK_B R3, R21.H1 ;  /* 0x00000015ff03723e */ /* 0x000fce00030006ff */
[C---:B----4-:R-:W-:Y:S06]  /*5be50*/  HMMA.16816.F32 R4, R16.reuse, R2, R4 ;  /* 0x000000021004723c */ /* 0x050fec0000001804 */
[----:B--2---:R-:W-:Y:S01]  /*5be60*/  HMMA.16816.F32 R12, R16, R12, R8 ;  /* 0x0000000c100c723c */ /* 0x004fe20000001808 */
[----:B------:R-:W2:Y:S04]  /*5be70*/  LDL.LU.64 R10, [R1+0x5688] ;  /* 0x00568800010a7983 */ /* 0x000ea80000300a00 */
[----:B------:R-:W2:-:S15]  /*5be80*/  LDL.LU.64 R8, [R1+0x5680] ;  /* 0x0056800001087983 */ /* 0x000e9e0000300a00 */
[----:B------:R-:W-:-:S03]  /*5be90*/  NOP ;  /* 0x0000000000007918 */ /* 0x000fc60000000000 */
[----:B------:R-:W-:Y:S04]  /*5bea0*/  STL.64 [R1+0x340], R12 ;  /* 0x0003400c01007387 */ /* 0x000fe80000100a00 */
[----:B------:R0:W-:Y:S04]  /*5beb0*/  STL.64 [R1+0x348], R14 ;  /* 0x0003480e01007387 */ /* 0x0001e80000100a00 */
[----:B0-----:R-:W3:Y:S04]  /*5bec0*/  LDL.LU.64 R14, [R1+0x5678] ;  /* 0x00567800010e7983 */ /* 0x001ee80000300a00 */
[----:B------:R-:W3:Y:S01]  /*5bed0*/  LDL.LU.64 R12, [R1+0x5670] ;  /* 0x00567000010c7983 */ /* 0x000ee20000300a00 */
[----:B------:R-:W-:Y:S01]  /*5bee0*/  IMAD.MOV.U32 R0, RZ, RZ, R3 ;  /* 0x000000ffff007224 */ /* 0x000fe200078e0003 */
[----:B------:R-:W-:-:S02]  /*5bef0*/  F2FP.F16.E4M3.UNPACK_B R28, R28.H1 ;  /* 0x0000001cff1c723e */ /* 0x000fc400030006ff */
[----:B------:R-:W-:Y:S01]  /*5bf00*/  F2FP.F16.E4M3.UNPACK_B R29, R29.H1 ;  /* 0x0000001dff1d723e */ /* 0x000fe200030006ff */
[----:B------:R-:W-:Y:S04]  /*5bf10*/  STL [R1], R2 ;  /* 0x0000000201007387 */ /* 0x000fe80000100800 */
[----:B------:R-:W-:Y:S04]  /*5bf20*/  STL [R1+0x4], R3 ;  /* 0x0000040301007387 */ /* 0x000fe80000100800 */
[----:B------:R-:W-:Y:S04]  /*5bf30*/  STL [R1+0x5624], R0 ;  /* 0x0056240001007387 */ /* 0x000fe80000100800 */
[----:B------:R-:W-:Y:S04]  /*5bf40*/  STL.64 [R1+0x390], R4 ;  /* 0x0003900401007387 */ /* 0x000fe80000100a00 */
[----:B------:R2:W-:Y:S01]  /*5bf50*/  STL.64 [R1+0x398], R6 ;  /* 0x0003980601007387 */ /* 0x0005e20000100a00 */
[----:B------:R-:W-:-:S02]  /*5bf60*/  F2FP.F16.E4M3.UNPACK_B R26, R26.H1 ;  /* 0x0000001aff1a723e */ /* 0x000fc400030006ff */
[----:B------:R-:W-:Y:S01]  /*5bf70*/  F2FP.F16.E4M3.UNPACK_B R27, R27.H1 ;  /* 0x0000001bff1b723e */ /* 0x000fe200030006ff */
[----:B------:R-:W-:Y:S01]  /*5bf80*/  STL.64 [R1+0x55a8], R28 ;  /* 0x0055a81c01007387 */ /* 0x000fe20000100a00 */
[----:B--2---:R-:W-:-:S15]  /*5bf90*/  HMMA.16816.F32 R4, R16, R28, R8 ;  /* 0x0000001c1004723c */ /* 0x004fde0000001808 */
[----:B------:R-:W-:-:S08]  /*5bfa0*/  NOP ;  /* 0x0000000000007918 */ /* 0x000fd00000000000 */
[----:B------:R-:W-:Y:S04]  /*5bfb0*/  STL.64 [R1+0x3d0], R4 ;  /* 0x0003d00401007387 */ /* 0x000fe80000100a00 */
[----:B------:R3:W-:Y:S02]  /*5bfc0*/  STL.64 [R1+0x3d8], R6 ;  /* 0x0003d80601007387 */ /* 0x0007e40000100a00 */
[----:B---3--:R-:W-:-:S15]  /*5bfd0*/  HMMA.16816.F32 R4, R16, R26, R12 ;  /* 0x0000001a1004723c */ /* 0x008fde000000180c */
[----:B------:R-:W-:-:S08]  /*5bfe0*/  NOP ;  /* 0x0000000000007918 */ /* 0x000fd00000000000 */
[----:B------:R-:W-:Y:S04]  /*5bff0*/  STL.64 [R1+0x450], R4 ;  /* 0x0004500401007387 */ /* 0x000fe80000100a00 */
[----:B------:R-:W-:Y:S04]  /*5c000*/  STL.64 [R1+0x458], R6 ;  /* 0x0004580601007387 */ /* 0x000fe80000100a00 */
[----:B------:R-:W2:Y:S04]  /*5c010*/  LDL.LU R14, [R1+0xb78] ;  /* 0x000b7800010e7983 */ /* 0x000ea80000300800 */
[----:B------:R-:W2:Y:S04]  /*5c020*/  LDL.LU R15, [R1+0xb7c] ;  /* 0x000b7c00010f7983 */ /* 0x000ea80000300800 */
[----:B------:R-:W3:Y:S04]  /*5c030*/  LDL.LU R12, [R1+0xb88] ;  /* 0x000b8800010c7983 */ /* 0x000ee80000300800 */
[----:B------:R-:W3:Y:S04]  /*5c040*/  LDL.LU R13, [R1+0xb8c] ;  /* 0x000b8c00010d7983 */ /* 0x000ee80000300800 */
        /* <DEDUP_REMOVED lines=14> */
[----:B------:R-:W2:Y:S04]  /*5c130*/  LDL.LU R4, [R1+0x1110] ;  /* 0x0011100001047983 */ /* 0x000ea80000300800 */
[----:B------:R-:W3:Y:S04]  /*5c140*/  LDL.LU R0, [R1+0x111c] ;  /* 0x00111c0001007983 */ /* 0x000ee80000300800 */
[----:B---3--:R0:W-:Y:S04]  /*5c150*/  STL [R1+0x5628], R0 ;  /* 0x0056280001007387 */ /* 0x0081e80000100800 */
[----:B0-----:R-:W3:Y:S04]  /*5c160*/  LDL.LU R0, [R1+0x1114] ;  /* 0x0011140001007983 */ /* 0x001ee80000300800 */
[----:B------:R-:W2:Y:S04]  /*5c170*/  LDL.LU R5, [R1+0x1118] ;  /* 0x0011180001057983 */ /* 0x000ea80000300800 */
[----:B------:R-:W3:Y:S04]  /*5c180*/  LDL.LU R28, [R1+0x1124] ;  /* 0x00112400011c7983 */ /* 0x000ee80000300800 */
[----:B------:R-:W4:Y:S04]  /*5c190*/  LDL.LU R6, [R1+0x1120] ;  /* 0x0011200001067983 */ /* 0x000f280000300800 */
[----:B------:R-:W3:Y:S04]  /*5c1a0*/  LDL.LU R10, [R1+0xb98] ;  /* 0x000b9800010a7983 */ /* 0x000ee80000300800 */
[----:B------:R-:W3:Y:S04]  /*5c1b0*/  LDL.LU R11, [R1+0xb9c] ;  /* 0x000b9c00010b7983 */ /* 0x000ee80000300800 */
[----:B------:R-:W3:Y:S04]  /*5c1c0*/  LDL.LU R29, [R1+0x112c] ;  /* 0x00112c00011d7983 */ /* 0x000ee80000300800 */
[----:B------:R-:W4:Y:S01]  /*5c1d0*/  LDL.LU R7, [R1+0x1128] ;  /* 0x0011280001077983 */ /* 0x000f220000300800 */
[----:B------:R-:W-:-:S02]  /*5c1e0*/  F2FP.F16.E4M3.UNPACK_B R24, R24.H1 ;  /* 0x00000018ff18723e */ /* 0x000fc400030006ff */
[----:B------:R-:W-:Y:S01]  /*5c1f0*/  F2FP.F16.E4M3.UNPACK_B R25, R25.H1 ;  /* 0x00000019ff19723e */ /* 0x000fe200030006ff */
[----:B----4-:R-:W-:Y:S04]  /*5c200*/  STL.64 [R1+0x5638], R6 ;  /* 0x0056380601007387 */ /* 0x010fe80000100a00 */
[----:B--2---:R0:W-:Y:S04]  /*5c210*/  STL.64 [R1+0x5630], R4 ;  /* 0x0056300401007387 */ /* 0x0041e80000100a00 */
        /* <DEDUP_REMOVED lines=15> */
[----:B------:R-:W-:Y:S04]  /*5c310*/  STL.64 [R1+0x490], R12 ;  /* 0x0004900c01007387 */ /* 0x000fe80000100a00 */
[----:B------:R0:W-:Y:S04]  /*5c320*/  STL.64 [R1+0x498], R14 ;  /* 0x0004980e01007387 */ /* 0x0001e80000100a00 */
[----:B0-----:R-:W3:Y:S04]  /*5c330*/  LDL.LU.64 R14, [R1+0x5668] ;  /* 0x00566800010e7983 */ /* 0x001ee80000300a00 */
[----:B------:R-:W3:Y:S01]  /*5c340*/  LDL.LU.64 R12, [R1+0x5660] ;  /* 0x00566000010c7983 */ /* 0x000ee20000300a00 */
[----:B------:R-:W-:-:S02]  /*5c350*/  F2FP.F16.E4M3.UNPACK_B R22, R22.H1 ;  /* 0x00000016ff16723e */ /* 0x000fc400030006ff */
[----:B------:R-:W-:Y:S02]  /*5c360*/  F2FP.F16.E4M3.UNPACK_B R23, R23.H1 ;  /* 0x00000017ff17723e */ /* 0x000fe400030006ff */
[----:B------:R-:W-:Y:S02]  /*5c370*/  F2FP.F16.E4M3.UNPACK_B R20, R20.H1 ;  /* 0x00000014ff14723e */ /* 0x000fe400030006ff */
[----:B------:R-:W-:Y:S01]  /*5c380*/  F2FP.F16.E4M3.UNPACK_B R21, R21.H1 ;  /* 0x00000015ff15723e */ /* 0x000fe200030006ff */
[----:B------:R-:W-:Y:S04]  /*5c390*/  STL.64 [R1+0x5570], R26 ;  /* 0x0055701a01007387 */ /* 0x000fe80000100a00 */
[----:B------:R0:W-:Y:S04]  /*5c3a0*/  STL.64 [R1+0x5568], R24 ;  /* 0x0055681801007387 */ /* 0x0001e80000100a00 */
[----:B0-----:R-:W4:Y:S04]  /*5c3b0*/  LDL.LU R24, [R1+0x9d0] ;  /* 0x0009d00001187983 */ /* 0x001f280000300800 */
[----:B------:R-:W4:Y:S04]  /*5c3c0*/  LDL.LU R25, [R1+0x9d4] ;  /* 0x0009d40001197983 */ /* 0x000f280000300800 */
[----:B------:R-:W4:Y:S04]  /*5c3d0*/  LDL.LU R26, [R1+0x9d8] ;  /* 0x0009d800011a7983 */ /* 0x000f280000300800 */
[----:B------:R-:W4:Y:S01]  /*5c3e0*/  LDL.LU R27, [R1+0x9dc] ;  /* 0x0009dc00011b7983 */ /* 0x000f220000300800 */
[C---:B--2---:R-:W-:Y:S06]  /*5c3f0*/  HMMA.16816.F32 R4, R16.reuse, R20, R4 ;  /* 0x000000141004723c */ /* 0x044fec0000001804 */
        /* <DEDUP_REMOVED lines=20> */
[----:B------:R-:W-:Y:S04]  /*5c540*/  STL.64 [R1+0x520], R4 ;  /* 0x0005200401007387 */ /* 0x000fe80000100a00 */
[----:B------:R0:W-:Y:S04]  /*5c550*/  STL.64 [R1+0x528], R6 ;  /* 0x0005280601007387 */ /* 0x0001e80000100a00 */
[----:B0-----:R-:W2:Y:S04]  /*5c560*/  LDL.LU.64 R6, [R1+0x5638] ;  /* 0x0056380001067983 */ /* 0x001ea80000300a00 */
[----:B------:R-:W4:Y:S01]  /*5c570*/  LDL.LU.64 R4, [R1+0x5630] ;  /* 0x0056300001047983 */ /* 0x000f220000300a00 */
[----:B---3--:R-:W-:-:S02]  /*5c580*/  F2FP.F16.E4M3.UNPACK_B R12, R12.H1 ;  /* 0x0000000cff0c723e */ /* 0x008fc400030006ff */
[----:B------:R-:W-:Y:S01]  /*5c590*/  F2FP.F16.E4M3.UNPACK_B R13, R13.H1 ;  /* 0x0000000dff0d723e */ /* 0x000fe200030006ff */
[----:B----4-:R-:W-:Y:S02]  /*5c5a0*/  IMAD R4, R4, 0x100, R0 ;  /* 0x0000010004047824 */ /* 0x010fe400078e0200 */
[----:B------:R-:W3:Y:S01]  /*5c5b0*/  LDL.LU R0, [R1+0x5628] ;  /* 0x0056280001007983 */ /* 0x000ee20000300800 */
[----:B------:R-:W-:Y:S02]  /*5c5c0*/  F2FP.F16.E4M3.UNPACK_B R10, R10.H1 ;  /* 0x0000000aff0a723e */ /* 0x000fe400030006ff */
[----:B------:R-:W-:Y:S01]  /*5c5d0*/  F2FP.F16.E4M3.UNPACK_B R11, R11.H1 ;  /* 0x0000000bff0b723e */ /* 0x000fe200030006ff */
[C---:B------:R-:W-:Y:S01]  /*5c5e0*/  HMMA.16816.F32 R20, R16.reuse, R12, R20 ;  /* 0x0000000c1014723c */ /* 0x040fe20000001814 */
[----:B---3--:R-:W-:Y:S02]  /*5c5f0*/  IMAD R5, R5, 0x100, R0 ;  /* 0x0000010005057824 */ /* 0x008fe400078e0200 */
[----:B------:R-:W3:Y:S04]  /*5c600*/  LDL.LU R0, [R1+0x5624] ;  /* 0x0056240001007983 */ /* 0x000ee80000300800 */
[----:B------:R-:W-:Y:S04]  /*5c610*/  STL.64 [R1+0x5540], R14 ;  /* 0x0055400e01007387 */ /* 0x000fe80000100a00 */
[----:B------:R0:W-:Y:S02]  /*5c620*/  STL.64 [R1+0x5538], R12 ;  /* 0x0055380c01007387 */ /* 0x0001e40000100a00 */
[----:B0-----:R-:W-:Y:S10]  /*5c630*/  HMMA.16816.F32 R12, R16, R10, R24 ;  /* 0x0000000a100c723c */ /* 0x001ff40000001818 */
[----:B------:R0:W-:Y:S04]  /*5c640*/  STL.64 [R1+0x530], R20 ;  /* 0x0005301401007387 */ /* 0x0001e80000100a00 */
[----:B------:R1:W-:Y:S04]  /*5c650*/  STL.64 [R1+0x538], R22 ;  /* 0x0005381601007387 */ /* 0x0003e80000100a00 */
[----:B0-----:R-:W4:Y:S05]  /*5c660*/  LDL.LU R20, [R1+0xa00] ;  /* 0x000a000001147983 */ /* 0x001f2a0000300800 */
[----:B------:R-:W-:Y:S04]  /*5c670*/  STL.64 [R1+0x7e0], R12 ;  /* 0x0007e00c01007387 */ /* 0x000fe80000100a00 */
[----:B------:R-:W-:Y:S04]  /*5c680*/  STL.64 [R1+0x7e8], R14 ;  /* 0x0007e80e01007387 */ /* 0x000fe80000100a00 */
[----:B------:R-:W4:Y:S04]  /*5c690*/  LDL.LU R21, [R1+0xa04] ;  /* 0x000a040001157983 */ /* 0x000f280000300800 */
[----:B-1----:R-:W2:Y:S04]  /*5c6a0*/  LDL.LU R22, [R1+0xa08] ;  /* 0x000a080001167983 */ /* 0x002ea80000300800 */
[----:B------:R-:W2:Y:S04]  /*5c6b0*/  LDL.LU R23, [R1+0xa0c] ;  /* 0x000a0c0001177983 */ /* 0x000ea80000300800 */
[----:B------:R-:W4:Y:S04]  /*5c6c0*/  LDL.LU R24, [R1+0xa20] ;  /* 0x000a200001187983 */ /* 0x000f280000300800 */
[----:B------:R-:W4:Y:S04]  /*5c6d0*/  LDL.LU R25, [R1+0xa24] ;  /* 0x000a240001197983 */ /* 0x000f280000300800 */
[----:B------:R-:W3:Y:S04]  /*5c6e0*/  LDL.LU R26, [R1+0xa28] ;  /* 0x000a2800011a7983 */ /* 0x000ee80000300800 */
[----:B------:R-:W3:Y:S04]  /*5c6f0*/  LDL.LU R27, [R1+0xa2c] ;  /* 0x000a2c00011b7983 */ /* 0x000ee80000300800 */
[----:B---3--:R0:W-:Y:S04]  /*5c700*/  STL.64 [R1+0x5580], R26 ;  /* 0x0055801a01007387 */ /* 0x0081e80000100a00 */
[----:B0-----:R-:W3:Y:S01]  /*5c710*/  LDL R26, [R1] ;  /* 0x00000000011a7983 */ /* 0x001ee20000100800 */
[----:B------:R-:W-:-:S03]  /*5c720*/  IMAD.MOV.U32 R27, RZ, RZ, R0 ;  /* 0x000000ffff1b7224 */ /* 0x000fc600078e0000 */
[----:B------:R-:W3:Y:S04]  /*5c730*/  LDL.LU R0, [R1+0x5620] ;  /* 0x0056200001007983 */ /* 0x000ee80000300800 */
[----:B----4-:R-:W-:Y:S04]  /*5c740*/  STL.64 [R1+0x5578], R24 ;  /* 0x0055781801007387 */ /* 0x010fe80000100a00 */
[----:B--2---:R-:W-:Y:S04]  /*5c750*/  STL.64 [R1+0x5560], R22 ;  /* 0x0055601601007387 */ /* 0x004fe80000100a00 */
[----:B------:R0:W-:Y:S04]  /*5c760*/  STL.64 [R1+0x5558], R20 ;  /* 0x0055581401007387 */ /* 0x0001e80000100a00 */
[----:B0-----:R-:W2:Y:S04]  /*5c770*/  LDL.LU R20, [R1+0xa10] ;  /* 0x000a100001147983 */ /* 0x001ea80000300800 */
[----:B------:R-:W2:Y:S04]  /*5c780*/  LDL.LU R21, [R1+0xa14] ;  /* 0x000a140001157983 */ /* 0x000ea80000300800 */
[----:B------:R-:W4:Y:S04]  /*5c790*/  LDL.LU R22, [R1+0xa18] ;  /* 0x000a180001167983 */ /* 0x000f280000300800 */
[----:B------:R-:W4:Y:S04]  /*5c7a0*/  LDL.LU R23, [R1+0xa1c] ;  /* 0x000a1c0001177983 */ /* 0x000f280000300800 */
[----:B------:R-:W2:Y:S01]  /*5c7b0*/  LDL.64 R24, [R1+0x8] ;  /* 0x0000080001187983 */ /* 0x000ea20000100a00 */
[----:B------:R-:W-:-:S02]  /*5c7c0*/  IMAD R6, R6, 0x100, R28 ;  /* 0x0000010006067824 */ /* 0x000fc400078e021c */
[----:B------:R-:W-:Y:S02]  /*5c7d0*/  IMAD R7, R7, 0x100, R29 ;  /* 0x0000010007077824 */ /* 0x000fe400078e021d */
        /* <DEDUP_REMOVED lines=14> */
[----:B0-----:R-:W3:Y:S04]  /*5c8c0*/  LDL R26, [R1+0x28] ;  /* 0x00002800011a7983 */ /* 0x001ee80000100800 */
[----:B--2---:R-:W-:Y:S04]  /*5c8d0*/  STL.64 [R1+0x55d0], R24 ;  /* 0x0055d01801007387 */ /* 0x004fe80000100a00 */
[----:B----4-:R-:W-:Y:S04]  /*5c8e0*/  STL.64 [R1+0x5590], R22 ;  /* 0x0055901601007387 */ /* 0x010fe80000100a00 */
[----:B------:R0:W-:Y:S04]  /*5c8f0*/  STL.64 [R1+0x5588], R20 ;  /* 0x0055881401007387 */ /* 0x0001e80000100a00 */
        /* <DEDUP_REMOVED lines=10> */
[----:B------:R-:W-:-:S03]  /*5c9a0*/  IMAD.MOV.U32 R27, RZ, RZ, R0 ;  /* 0x000000ffff1b7224 */ /* 0x000fc600078e0000 */
        /* <DEDUP_REMOVED lines=20> */
[----:B------:R-:W-:-:S02]  /*5caf0*/  F2FP.F16.E4M3.UNPACK_B R8, R8.H1 ;  /* 0x00000008ff08723e */ /* 0x000fc400030006ff */
[----:B------:R-:W-:Y:S01]  /*5cb00*/  F2FP.F16.E4M3.UNPACK_B R9, R9.H1 ;  /* 0x00000009ff09723e */ /* 0x000fe200030006ff */
[----:B----4-:R-:W-:Y:S04]  /*5cb10*/  STL.64 [R1+0x5618], R22 ;  /* 0x0056181601007387 */ /* 0x010fe80000100a00 */
[----:B--2---:R0:W-:Y:S04]  /*5cb20*/  STL.64 [R1+0x5610], R20 ;  /* 0x0056101401007387 */ /* 0x0041e80000100a00 */
[----:B0-----:R-:W2:Y:S04]  /*5cb30*/  LDL.LU R20, [R1+0xac0] ;  /* 0x000ac00001147983 */ /* 0x001ea80000300800 */
[----:B------:R-:W2:Y:S04]  /*5cb40*/  LDL.LU R21, [R1+0xac4] ;  /* 0x000ac40001157983 */ /* 0x000ea80000300800 */
[----:B------:R-:W2:Y:S04]  /*5cb50*/  LDL.LU R22, [R1+0xac8] ;  /* 0x000ac80001167983 */ /* 0x000ea80000300800 */
[----:B------:R-:W2:Y:S04]  /*5cb60*/  LDL.LU R23, [R1+0xacc] ;  /* 0x000acc0001177983 */ /* 0x000ea80000300800 */
[----:B------:R-:W4:Y:S04]  /*5cb70*/  LDL.LU R12, [R1+0x9f0] ;  /* 0x0009f000010c7983 */ /* 0x000f280000300800 */
[----:B------:R-:W4:Y:S01]  /*5cb80*/  LDL.LU R13, [R1+0x9f4] ;  /* 0x0009f400010d7983 */ /* 0x000f220000300800 */
[----:B---3--:R-:W-:-:S03]  /*5cb90*/  F2FP.F16.E4M3.UNPACK_B R24, R25.H1 ;  /* 0x00000019ff18723e */ /* 0x008fc600030006ff */
[----:B------:R-:W4:Y:S01]  /*5cba0*/  LDL.LU R14, [R1+0x9f8] ;  /* 0x0009f800010e7983 */ /* 0x000f220000300800 */
[----:B------:R-:W-:-:S03]  /*5cbb0*/  F2FP.F16.E4M3.UNPACK_B R25, R0.H1 ;  /* 0x00000000ff19723e */ /* 0x000fc600030006ff */
[----:B------:R-:W4:Y:S04]  /*5cbc0*/  LDL.LU R15, [R1+0x9fc] ;  /* 0x0009fc00010f7983 */ /* 0x000f280000300800 */
[----:B------:R-:W-:Y:S04]  /*5cbd0*/  STL [R1+0x5514], R10 ;  /* 0x0055140a01007387 */ /* 0x000fe80000100800 */
[----:B------:R-:W-:Y:S04]  /*5cbe0*/  STL [R1+0x5510], R11 ;  /* 0x0055100b01007387 */ /* 0x000fe80000100800 */
        /* <DEDUP_REMOVED lines=373> */
[----:B------:R-:W3:Y:S01]  /*5e340*/  LDL.LU R11, [R1+0x5400] ;  /* 0x00540000010b7983 */ /* 0x000ee20000300800 */
[----:B----4-:R-:W-:-:S03]  /*5e350*/  IMAD R5, R5, 0x100, R28 ;  /* 0x0000010005057824 */ /* 0x010fc600078e021c */
[----:B------:R-:W-:Y:S01]  /*5e360*/  STL [R1+0x531c], R10 ;  /* 0x00531c0a01007387 */ /* 0x000fe20000100800 */
[----:B------:R-:W-:Y:S02]  /*5e370*/  F2FP.F16.E4M3.UNPACK_B R4, R4 ;  /* 0x00000004ff04723e */ /* 0x000fe400020006ff */
[----:B------:R-:W-:Y:S01]  /*5e380*/  F2FP.F16.E4M3.UNPACK_B R5, R5 ;  /* 0x00000005ff05723e */ /* 0x000fe200020006ff */
[----:B---3--:R-:W-:Y:S06]  /*5e390*/  HMMA.16816.F32 R12, R16, R10, R12 ;  /* 0x0000000a100c723c */ /* 0x008fec000000180c */
[----:B------:R-:W-:-:S15]  /*5e3a0*/  STL [R1+0x5318], R11 ;  /* 0x0053180b01007387 */ /* 0x000fde0000100800 */
[----:B------:R-:W-:-:S02]  /*5e3b0*/  NOP ;  /* 0x0000000000007918 */ /* 0x000fc40000000000 */
[----:B------:R-:W-:Y:S04]  /*5e3c0*/  STL.64 [R1+0x850], R12 ;  /* 0x0008500c01007387 */ /* 0x000fe80000100a00 */
[----:B------:R0:W-:Y:S04]  /*5e3d0*/  STL.64 [R1+0x858], R14 ;  /* 0x0008580e01007387 */ /* 0x0001e80000100a00 */
[----:B------:R-:W-:Y:S04]  /*5e3e0*/  STL.64 [R1+0x53e8], R4 ;  /* 0x0053e80401007387 */ /* 0x000fe80000100a00 */
[----:B------:R-:W-:Y:S04]  /*5e3f0*/  STL [R1+0x5324], R8 ;  /* 0x0053240801007387 */ /* 0x000fe80000100800 */
[----:B------:R1:W-:Y:S01]  /*5e400*/  STL [R1+0x5320], R9 ;  /* 0x0053200901007387 */ /* 0x0003e20000100800 */
[C---:B0-----:R-:W-:Y:S06]  /*5e410*/  HMMA.16816.F32 R12, R16.reuse, R8, R20 ;  /* 0x00000008100c723c */ /* 0x041fec0000001814 */
[----:B-1----:R-:W-:-:S15]  /*5e420*/  HMMA.16816.F32 R8, R16, R2, R24 ;  /* 0x000000021008723c */ /* 0x002fde0000001818 */
[----:B------:R-:W-:-:S02]  /*5e430*/  NOP ;  /* 0x0000000000007918 */ /* 0x000fc40000000000 */
        /* <DEDUP_REMOVED lines=40> */
[----:B------:R-:W3:Y:S01]  /*5e6c0*/  LDL.LU R23, [R1+0x80c] ;  /* 0x00080c0001177983 */ /* 0x000ee20000300800 */
[----:B------:R-:W-:-:S03]  /*5e6d0*/  IMAD R6, R6, 0x100, R29 ;  /* 0x0000010006067824 */ /* 0x000fc600078e021d */
[----:B---3--:R-:W-:Y:S04]  /*5e6e0*/  STL.64 [R1+0x53f8], R22 ;  /* 0x0053f81601007387 */ /* 0x008fe80000100a00 */
[----:B--2---:R0:W-:Y:S04]  /*5e6f0*/  STL.64 [R1+0x53f0], R20 ;  /* 0x0053f01401007387 */ /* 0x0041e80000100a00 */
[----:B0-----:R-:W4:Y:S04]  /*5e700*/  LDL.LU R20, [R1+0x810] ;  /* 0x0008100001147983 */ /* 0x001f280000300800 */
[----:B------:R-:W4:Y:S04]  /*5e710*/  LDL.LU R21, [R1+0x814] ;  /* 0x0008140001157983 */ /* 0x000f280000300800 */
[----:B------:R-:W4:Y:S04]  /*5e720*/  LDL.LU R22, [R1+0x818] ;  /* 0x0008180001167983 */ /* 0x000f280000300800 */
[----:B------:R-:W4:Y:S04]  /*5e730*/  LDL.LU R23, [R1+0x81c] ;  /* 0x00081c0001177983 */ /* 0x000f280000300800 */
[----:B------:R-:W2:Y:S04]  /*5e740*/  LDL.64 R8, [R1+0x18] ;  /* 0x0000180001087983 */ /* 0x000ea80000100a00 */
        /* <DEDUP_REMOVED lines=15> */
[----:B------:R-:W-:Y:S01]  /*5e840*/  HMMA.16816.F32 R16, R16, R4, R20 ;  /* 0x000000041010723c */ /* 0x000fe20000001814 */
[----:B------:R-:W-:-:S05]  /*5e850*/  IMAD R7, R0, 0x100, R7 ;  /* 0x0000010000077824 */ /* 0x000fca00078e0207 */
[----:B------:R-:W-:Y:S02]  /*5e860*/  IMAD.MOV.U32 R10, RZ, RZ, R4 ;  /* 0x000000ffff0a7224 */ /* 0x000fe400078e0004 */
[----:B------:R-:W-:Y:S01]  /*5e870*/  IMAD.MOV.U32 R0, RZ, RZ, R5 ;  /* 0x000000ffff007224 */ /* 0x000fe200078e0005 */
        /* <DEDUP_REMOVED lines=9> */
[----:B------:R-:W2:Y:S04]  /*5e910*/  LDL.LU.64 R22, [R1+0x53f8] ;  /* 0x0053f80001167983 */ /* 0x000ea80000300a00 */
[----:B------:R-:W2:Y:S04]  /*5e920*/  LDL.LU.64 R20, [R1+0x53f0] ;  /* 0x0053f00001147983 */ /* 0x000ea80000300a00 */
[----:B------:R-:W-:Y:S04]  /*5e930*/  STL.64 [R1+0x810], R16 ;  /* 0x0008101001007387 */ /* 0x000fe80000100a00 */
[----:B------:R0:W-:Y:S04]  /*5e940*/  STL.64 [R1+0x818], R18 ;  /* 0x0008181201007387 */ /* 0x0001e80000100a00 */
[----:B------:R-:W2:Y:S04]  /*5e950*/  LDL.LU.64 R4, [R1+0x53e8] ;  /* 0x0053e80001047983 */ /* 0x000ea80000300a00 */
[----:B0-----:R-:W2:Y:S01]  /*5e960*/  LDL.64 R18, [R1+0x28] ;  /* 0x0000280001127983 */ /* 0x001ea20000100a00 */
[----:B------:R-:W-:-:S02]  /*5e970*/  F2FP.F16.E4M3.UNPACK_B R6, R6 ;  /* 0x00000006ff06723e */ /* 0x000fc400020006ff */
[----:B------:R-:W-:Y:S01]  /*5e980*/  F2FP.F16.E4M3.UNPACK_B R7, R7 ;  /* 0x00000007ff07723e */ /* 0x000fe200020006ff */
[----:B------:R-:W-:Y:S06]  /*5e990*/  STL [R1+0x5330], R10 ;  /* 0x0053300a01007387 */ /* 0x000fec0000100800 */
        /* <DEDUP_REMOVED lines=17> */
[----:B------:R-:W4:Y:S01]  /*5eab0*/  LDL.LU.64 R20, [R1+0x53b8] ;  /* 0x0053b80001147983 */ /* 0x000f220000300a00 */
[----:B------:R-:W-:-:S02]  /*5eac0*/  IMAD.MOV.U32 R16, RZ, RZ, R18 ;  /* 0x000000ffff107224 */ /* 0x000fc400078e0012 */
[----:B------:R-:W-:Y:S02]  /*5ead0*/  IMAD.MOV.U32 R11, RZ, RZ, R19 ;  /* 0x000000ffff0b7224 */ /* 0x000fe400078e0013 */
[----:B------:R-:W-:Y:S02]  /*5eae0*/  IMAD.MOV.U32 R18, RZ, RZ, R8 ;  /* 0x000000ffff127224 */ /* 0x000fe400078e0008 */
[----:B------:R-:W-:Y:S01]  /*5eaf0*/  IMAD.MOV.U32 R19, RZ, RZ, R3 ;  /* 0x000000ffff137224 */ /* 0x000fe200078e0003 */
[----:B----4-:R-:W-:Y:S06]  /*5eb00*/  HMMA.16816.F32 R24, R4, R20, R24 ;  /* 0x000000140418723c */ /* 0x010fec0000001818 */
[----:B------:R-:W-:-:S02]  /*5eb10*/  IMAD.MOV.U32 R3, RZ, RZ, R20 ;  /* 0x000000ffff037224 */ /* 0x000fc400078e0014 */
[----:B------:R-:W-:-:S15]  /*5eb20*/  IMAD.MOV.U32 R8, RZ, RZ, R21 ;  /* 0x000000ffff087224 */ /* 0x000fde00078e0015 */
[----:B------:R-:W-:Y:S04]  /*5eb30*/  STL.64 [R1+0x7c0], R24 ;  /* 0x0007c01801007387 */ /* 0x000fe80000100a00 */
[----:B------:R0:W-:Y:S04]  /*5eb40*/  STL.64 [R1+0x7c8], R26 ;  /* 0x0007c81a01007387 */ /* 0x0001e80000100a00 */
[----:B0-----:R-:W4:Y:S04]  /*5eb50*/  LDL.LU.64 R26, [R1+0x53b0] ;  /* 0x0053b000011a7983 */ /* 0x001f280000300a00 */
[----:B------:R-:W4:Y:S04]  /*5eb60*/  LDL.LU.64 R24, [R1+0x53a8] ;  /* 0x0053a80001187983 */ /* 0x000f280000300a00 */
[----:B------:R-:W2:Y:S01]  /*5eb70*/  LDL.LU.64 R20, [R1+0x53a0] ;  /* 0x0053a00001147983 */ /* 0x000ea20000300a00 */
[----:B------:R-:W-:-:S02]  /*5eb80*/  IMAD.MOV.U32 R17, RZ, RZ, R9 ;  /* 0x000000ffff117224 */ /* 0x000fc400078e0009 */
        /* <DEDUP_REMOVED lines=9> */
[----:B------:R-:W4:Y:S02]  /*5ec20*/  LDL.LU.64 R28, [R1+0x5388] ;  /* 0x00538800011c7983 */ /* 0x000f240000300a00 */
[----:B----4-:R-:W-:-:S15]  /*5ec30*/  HMMA.16816.F32 R24, R4, R28, R24 ;  /* 0x0000001c0418723c */ /* 0x010fde0000001818 */
        /* <DEDUP_REMOVED lines=16> */
[----:B------:R-:W2:Y:S04]  /*5ed40*/  LDL.LU.64 R20, [R1+0x5358] ;  /* 0x0053580001147983 */ /* 0x000ea80000300a00 */
[----:B------:R-:W-:Y:S04]  /*5ed50*/  STL.64 [R1+0x5260], R26 ;  /* 0x0052601a01007387 */ /* 0x000fe80000100a00 */
[----:B------:R0:W-:Y:S04]  /*5ed60*/  STL.64 [R1+0x5258], R24 ;  /* 0x0052581801007387 */ /* 0x0001e80000100a00 */
[----:B0-----:R-:W4:Y:S04]  /*5ed70*/  LDL.LU R24, [R1+0x720] ;  /* 0x0007200001187983 */ /* 0x001f280000300800 */
[----:B------:R-:W4:Y:S04]  /*5ed80*/  LDL.LU R25, [R1+0x724] ;  /* 0x0007240001197983 */ /* 0x000f280000300800 */
[----:B------:R-:W4:Y:S04]  /*5ed90*/  LDL.LU R26, [R1+0x728] ;  /* 0x00072800011a7983 */ /* 0x000f280000300800 */
[----:B------:R-:W4:Y:S01]  /*5eda0*/  LDL.LU R27, [R1+0x72c] ;  /* 0x00072c00011b7983 */ /* 0x000f220000300800 */
        /* <DEDUP_REMOVED lines=145> */
[----:B------:R-:W-:Y:S02]  /*5f6c0*/  F2FP.F16.E4M3.UNPACK_B R16, R16 ;  /* 0x00000010ff10723e */ /* 0x000fe400020006ff */
[----:B------:R-:W-:Y:S01]  /*5f6d0*/  F2FP.F16.E4M3.UNPACK_B R17, R17 ;  /* 0x00000011ff11723e */ /* 0x000fe200020006ff */
[----:B----4-:R-:W-:Y:S01]  /*5f6e0*/  HMMA.16816.F32 R4, R4, R24, R20 ;  /* 0x000000180404723c */ /* 0x010fe20000001814 */
        /* <DEDUP_REMOVED lines=154> */
[----:B0-----:R-:W2:Y:S01]  /*60090*/  LDL.LU.64 R26, [R1+0x51e0] ;  /* 0x0051e000011a7983 */ /* 0x001ea20000300a00 */
[----:B------:R-:W-:Y:S03]  /*600a0*/  HMMA.16816.F32 R12, R16, R2, R12 ;  /* 0x00000002100c723c */ /* 0x000fe6000000180c */
[----:B------:R-:W-:Y:S04]  /*600b0*/  STL.64 [R1+0x50f8], R10 ;  /* 0x0050f80a01007387 */ /* 0x000fe80000100a00 */
[----:B------:R-:W-:Y:S01]  /*600c0*/  STL.64 [R1+0x50f0], R8 ;  /* 0x0050f00801007387 */ /* 0x000fe20000100a00 */
[----:B------:R-:W-:-:S15]  /*600d0*/  IMAD R7, R0, 0x100, R7 ;  /* 0x0000010000077824 */ /* 0x000fde00078e0207 */
[----:B------:R0:W-:Y:S04]  /*600e0*/  STL.64 [R1+0x540], R12 ;  /* 0x0005400c01007387 */ /* 0x0001e80000100a00 */
[----:B------:R1:W-:Y:S04]  /*600f0*/  STL.64 [R1+0x548], R14 ;  /* 0x0005480e01007387 */ /* 0x0003e80000100a00 */
[----:B0-----:R-:W3:Y:S01]  /*60100*/  LDL.LU R12, [R1+0x250] ;  /* 0x00025000010c7983 */ /* 0x001ee20000300800 */
[----:B--2---:R-:W-:Y:S06]  /*60110*/  HMMA.16816.F32 R8, R16, R26, R20 ;  /* 0x0000001a1008723c */ /* 0x004fec0000001814 */
[----:B------:R-:W-:-:S15]  /*60120*/  IMAD.MOV.U32 R0, RZ, RZ, R27 ;  /* 0x000000ffff007224 */ /* 0x000fde00078e001b */
[----:B------:R-:W-:-:S02]  /*60130*/  NOP ;  /* 0x0000000000007918 */ /* 0x000fc40000000000 */
[----:B------:R-:W-:Y:S04]  /*60140*/  STL.64 [R1+0x510], R8 ;  /* 0x0005100801007387 */ /* 0x000fe80000100a00 */
[----:B------:R-:W-:Y:S04]  /*60150*/  STL.64 [R1+0x518], R10 ;  /* 0x0005180a01007387 */ /* 0x000fe80000100a00 */
[----:B------:R-:W3:Y:S04]  /*60160*/  LDL.LU R13, [R1+0x254] ;  /* 0x00025400010d7983 */ /* 0x000ee80000300800 */
[----:B-1----:R-:W2:Y:S04]  /*60170*/  LDL.LU R14, [R1+0x258] ;  /* 0x00025800010e7983 */ /* 0x002ea80000300800 */
        /* <DEDUP_REMOVED lines=185> */
[----:B------:R-:W-:Y:S01]  /*60d10*/  STL [R1+0x5000], R11 ;  /* 0x0050000b01007387 */ /* 0x000fe20000100800 */
[----:B------:R-:W-:-:S02]  /*60d20*/  F2FP.F16.E4M3.UNPACK_B R16, R16 ;  /* 0x00000010ff10723e */ /* 0x000fc400020006ff */
[----:B------:R-:W-:-:S10]  /*60d30*/  F2FP.F16.E4M3.UNPACK_B R17, R17 ;  /* 0x00000011ff11723e */ /* 0x000fd400020006ff */
[----:B------:R-:W-:Y:S04]  /*60d40*/  STL.64 [R1+0x400], R12 ;  /* 0x0004000c01007387 */ /* 0x000fe80000100a00 */
[----:B------:R3:W-:Y:S02]  /*60d50*/  STL.64 [R1+0x408], R14 ;  /* 0x0004080e01007387 */ /* 0x0007e40000100a00 */
[----:B---3--:R-:W-:Y:S02]  /*60d60*/  HMMA.16816.F32 R12, R4, R8, R24 ;  /* 0x00000008040c723c */ /* 0x008fe40000001818 */
[----:B------:R-:W-:Y:S04]  /*60d70*/  STL.64 [R1+0x50c0], R16 ;  /* 0x0050c01001007387 */ /* 0x000fe80000100a00 */
[----:B------:R-:W2:-:S15]  /*60d80*/  LDL.LU R20, [R1+0x190] ;  /* 0x0001900001147983 */ /* 0x000e9e0000300800 */
[----:B------:R-:W-:-:S02]  /*60d90*/  NOP ;  /* 0x0000000000007918 */ /* 0x000fc40000000000 */
        /* <DEDUP_REMOVED lines=18> */
[----:B------:R-:W3:Y:S04]  /*60ec0*/  LDL.LU.64 R10, [R1+0x10] ;  /* 0x00001000010a7983 */ /* 0x000ee80000300a00 */
[----:B0-----:R-:W4:Y:S04]  /*60ed0*/  LDL.LU.64 R20, [R1+0x8] ;  /* 0x0000080001147983 */ /* 0x001f280000300a00 */
        /* <DEDUP_REMOVED lines=12> */
[----:B------:R-:W3:Y:S01]  /*60fa0*/  LDL R16, [R1+0x20] ;  /* 0x0000200001107983 */ /* 0x000ee20000100800 */
[----:B------:R-:W-:-:S03]  /*60fb0*/  IMAD.MOV.U32 R17, RZ, RZ, R0 ;  /* 0x000000ffff117224 */ /* 0x000fc600078e0000 */
        /* <DEDUP_REMOVED lines=13> */
[----:B------:R-:W-:-:S02]  /*61090*/  IMAD R18, R18, 0x100, R28 ;  /* 0x0000010012127824 */ /* 0x000fc400078e021c */
[----:B------:R-:W-:Y:S01]  /*610a0*/  IMAD R19, R19, 0x100, R29 ;  /* 0x0000010013137824 */ /* 0x000fe200078e021d */
[----:B----4-:R-:W-:Y:S04]  /*610b0*/  STL.64 [R1+0x50e0], R22 ;  /* 0x0050e01601007387 */ /* 0x010fe80000100a00 */
[----:B--2---:R0:W-:Y:S04]  /*610c0*/  STL.64 [R1+0x50d8], R20 ;  /* 0x0050d81401007387 */ /* 0x0041e80000100a00 */
[----:B0-----:R-:W2:Y:S04]  /*610d0*/  LDL.LU R20, [R1+0x2c0] ;  /* 0x0002c00001147983 */ /* 0x001ea80000300800 */
[----:B------:R-:W2:Y:S04]  /*610e0*/  LDL.LU R21, [R1+0x2c4] ;  /* 0x0002c40001157983 */ /* 0x000ea80000300800 */
[----:B------:R-:W2:Y:S04]  /*610f0*/  LDL.LU R22, [R1+0x2c8] ;  /* 0x0002c80001167983 */ /* 0x000ea80000300800 */
[----:B------:R-:W2:Y:S04]  /*61100*/  LDL.LU R23, [R1+0x2cc] ;  /* 0x0002cc0001177983 */ /* 0x000ea80000300800 */
[----:B------:R-:W4:Y:S04]  /*61110*/  LDL.LU.64 R28, [R1] ;  /* 0x00000000011c7983 */ /* 0x000f280000300a00 */
[----:B------:R-:W3:Y:S04]  /*61120*/  LDL.LU R24, [R1+0x1b0] ;  /* 0x0001b00001187983 */ /* 0x000ee80000300800 */
        /* <DEDUP_REMOVED lines=13> */
[C---:B------:R-:W-:Y:S03]  /*61200*/  HMMA.16816.F32 R20, R4.reuse, R2, R20 ;  /* 0x000000020414723c */ /* 0x040fe60000001814 */
[----:B----4-:R-:W-:Y:S04]  /*61210*/  STL.64 [R1+0x5028], R14 ;  /* 0x0050280e01007387 */ /* 0x010fe80000100a00 */
[----:B---3--:R0:W-:Y:S04]  /*61220*/  STL.64 [R1+0x5020], R12 ;  /* 0x0050200c01007387 */ /* 0x0081e80000100a00 */
[----:B0-----:R-:W3:Y:S04]  /*61230*/  LDL.LU R12, [R1+0x180] ;  /* 0x00018000010c7983 */ /* 0x001ee80000300800 */
[----:B------:R-:W3:Y:S04]  /*61240*/  LDL.LU R13, [R1+0x184] ;  /* 0x00018400010d7983 */ /* 0x000ee80000300800 */
[----:B------:R-:W3:Y:S04]  /*61250*/  LDL.LU R14, [R1+0x188] ;  /* 0x00018800010e7983 */ /* 0x000ee80000300800 */
[----:B------:R-:W-:Y:S04]  /*61260*/  STL [R1+0x5008], R8 ;  /* 0x0050080801007387 */ /* 0x000fe80000100800 */
[----:B------:R0:W-:Y:S04]  /*61270*/  STL [R1+0x4fe8], R9 ;  /* 0x004fe80901007387 */ /* 0x0001e80000100800 */
[----:B0-----:R-:W4:Y:S04]  /*61280*/  LDL.LU.64 R8, [R1+0x18] ;  /* 0x0000180001087983 */ /* 0x001f280000300a00 */
[----:B------:R-:W-:Y:S04]  /*61290*/  STL.64 [R1+0x3e0], R20 ;  /* 0x0003e01401007387 */ /* 0x000fe80000100a00 */
[----:B------:R0:W-:Y:S04]  /*612a0*/  STL.64 [R1+0x3e8], R22 ;  /* 0x0003e81601007387 */ /* 0x0001e80000100a00 */
[----:B0-----:R-:W2:Y:S04]  /*612b0*/  LDL.LU.64 R22, [R1+0x50e0] ;  /* 0x0050e00001167983 */ /* 0x001ea80000300a00 */
[----:B------:R-:W2:Y:S04]  /*612c0*/  LDL.LU.64 R20, [R1+0x50d8] ;  /* 0x0050d80001147983 */ /* 0x000ea80000300a00 */
[----:B------:R-:W-:Y:S01]  /*612d0*/  STL [R1+0x500c], R3 ;  /* 0x00500c0301007387 */ /* 0x000fe20000100800 */
[----:B--2---:R-:W-:Y:S03]  /*612e0*/  HMMA.16816.F32 R4, R4, R16, R20 ;  /* 0x000000100404723c */ /* 0x004fe60000001814 */
[----:B------:R-:W2:Y:S04]  /*612f0*/  LDL.LU.64 R22, [R1+0x50d0] ;  /* 0x0050d00001167983 */ /* 0x000ea80000300a00 */
[----:B------:R-:W2:Y:S04]  /*61300*/  LDL.LU.64 R20, [R1+0x50c8] ;  /* 0x0050c80001147983 */ /* 0x000ea80000300a00 */
[----:B------:R-:W2:-:S12]  /*61310*/  LDL.LU.64 R16, [R1+0x50c0] ;  /* 0x0050c00001107983 */ /* 0x000e980000300a00 */
[----:B------:R-:W-:Y:S04]  /*61320*/  STL.64 [R1+0x3c0], R4 ;  /* 0x0003c00401007387 */ /* 0x000fe80000100a00 */
[----:B------:R0:W-:Y:S04]  /*61330*/  STL.64 [R1+0x3c8], R6 ;  /* 0x0003c80601007387 */ /* 0x0001e80000100a00 */
[----:B0-----:R-:W2:Y:S01]  /*61340*/  LDL.LU.64 R6, [R1+0x28] ;  /* 0x0000280001067983 */ /* 0x001ea20000300a00 */
[----:B------:R-:W-:Y:S02]  /*61350*/  F2FP.F16.E4M3.UNPACK_B R18, R18 ;  /* 0x00000012ff12723e */ /* 0x000fe400020006ff */
[----:B------:R-:W-:-:S07]  /*61360*/  F2FP.F16.E4M3.UNPACK_B R19, R19 ;  /* 0x00000013ff13723e */ /* 0x000fce00020006ff */
        /* <DEDUP_REMOVED lines=89> */
[----:B------:R-:W-:Y:S04]  /*61900*/  STL.64 [R1+0x4f20], R14 ;  /* 0x004f200e01007387 */ /* 0x000fe80000100a00 */
[----:B------:R0:W-:-:S15]  /*61910*/  STL.64 [R1+0x4f18], R12 ;  /* 0x004f180c01007387 */ /* 0x0001de0000100a00 */
[----:B------:R-:W-:-:S02]  /*61920*/  NOP ;  /* 0x0000000000007918 */ /* 0x000fc40000000000 */
[----:B------:R-:W-:Y:S04]  /*61930*/  STL.64 [R1+0x280], R20 ;  /* 0x0002801401007387 */ /* 0x000fe80000100a00 */
[----:B------:R-:W-:Y:S04]  /*61940*/  STL.64 [R1+0x288], R22 ;  /* 0x0002881601007387 */ /* 0x000fe80000100a00 */
[----:B0-----:R-:W2:Y:S04]  /*61950*/  LDL.LU R12, [R1+0xb0] ;  /* 0x0000b000010c7983 */ /* 0x001ea80000300800 */
[----:B------:R-:W2:Y:S04]  /*61960*/  LDL.LU R13, [R1+0xb4] ;  /* 0x0000b400010d7983 */ /* 0x000ea80000300800 */
[----:B------:R-:W3:Y:S04]  /*61970*/  LDL.LU R14, [R1+0xb8] ;  /* 0x0000b800010e7983 */ /* 0x000ee80000300800 */
[----:B------:R-:W3:Y:S01]  /*61980*/  LDL.LU R15, [R1+0xbc] ;  /* 0x0000bc00010f7983 */ /* 0x000ee20000300800 */
[----:B------:R-:W-:-:S02]  /*61990*/  IMAD.MOV.U32 R26, RZ, RZ, R3 ;  /* 0x000000ffff1a7224 */ /* 0x000fc400078e0003 */
[----:B------:R-:W-:Y:S02]  /*619a0*/  IMAD.MOV.U32 R27, RZ, RZ, R8 ;  /* 0x000000ffff1b7224 */ /* 0x000fe400078e0008 */
[----:B------:R-:W-:Y:S02]  /*619b0*/  IMAD.MOV.U32 R24, RZ, RZ, R11 ;  /* 0x000000ffff187224 */ /* 0x000fe400078e000b */
[----:B------:R-:W-:Y:S01]  /*619c0*/  IMAD.MOV.U32 R25, RZ, RZ, R10 ;  /* 0x000000ffff197224 */ /* 0x000fe200078e000a */
[----:B---3--:R-:W-:Y:S04]  /*619d0*/  STL.64 [R1+0x4f60], R14 ;  /* 0x004f600e01007387 */ /* 0x008fe80000100a00 */
[----:B--2---:R0:W-:Y:S04]  /*619e0*/  STL.64 [R1+0x4f58], R12 ;  /* 0x004f580c01007387 */ /* 0x0041e80000100a00 */
[----:B------:R-:W2:Y:S04]  /*619f0*/  LDL.LU R3, [R1+0x500c] ;  /* 0x00500c0001037983 */ /* 0x000ea80000300800 */
[----:B------:R-:W3:Y:S04]  /*61a00*/  LDL.LU R8, [R1+0x5008] ;  /* 0x0050080001087983 */ /* 0x000ee80000300800 */
[----:B------:R1:W-:Y:S04]  /*61a10*/  STL.64 [R1+0x4f70], R26 ;  /* 0x004f701a01007387 */ /* 0x0003e80000100a00 */
[----:B------:R-:W-:Y:S04]  /*61a20*/  STL.64 [R1+0x4f68], R24 ;  /* 0x004f681801007387 */ /* 0x000fe80000100a00 */
[----:B0-----:R-:W4:Y:S04]  /*61a30*/  LDL.LU R12, [R1+0xf0] ;  /* 0x0000f000010c7983 */ /* 0x001f280000300800 */
[----:B------:R-:W4:Y:S04]  /*61a40*/  LDL.LU R13, [R1+0xf4] ;  /* 0x0000f400010d7983 */ /* 0x000f280000300800 */
[----:B------:R-:W2:Y:S04]  /*61a50*/  LDL.LU R14, [R1+0xf8] ;  /* 0x0000f800010e7983 */ /* 0x000ea80000300800 */
[----:B------:R-:W2:Y:S01]  /*61a60*/  LDL.LU R15, [R1+0xfc] ;  /* 0x0000fc00010f7983 */ /* 0x000ea20000300800 */
[----:B-1----:R-:W-:-:S02]  /*61a70*/  IMAD.MOV.U32 R26, RZ, RZ, R9 ;  /* 0x000000ffff1a7224 */ /* 0x002fc400078e0009 */
[----:B------:R-:W-:Y:S01]  /*61a80*/  IMAD.MOV.U32 R27, RZ, RZ, R7 ;  /* 0x000000ffff1b7224 */ /* 0x000fe200078e0007 */
[----:B--2---:R-:W-:Y:S04]  /*61a90*/  STL.64 [R1+0x4f80], R14 ;  /* 0x004f800e01007387 */ /* 0x004fe80000100a00 */
[----:B----4-:R0:W-:Y:S04]  /*61aa0*/  STL.64 [R1+0x4f78], R12 ;  /* 0x004f780c01007387 */ /* 0x0101e80000100a00 */
        /* <DEDUP_REMOVED lines=8> */
[----:B--2---:R-:W-:Y:S04]  /*61b30*/  STL.64 [R1+0x4f90], R12 ;  /* 0x004f900c01007387 */ /* 0x004fe80000100a00 */
[----:B------:R0:W-:Y:S04]  /*61b40*/  STL.64 [R1+0x4fa0], R24 ;  /* 0x004fa01801007387 */ /* 0x0001e80000100a00 */
[----:B0-----:R-:W2:Y:S04]  /*61b50*/  LDL.LU.64 R24, [R1+0x20] ;  /* 0x0000200001187983 */ /* 0x001ea80000300a00 */
[----:B------:R-:W4:Y:S04]  /*61b60*/  LDL.LU R12, [R1+0x110] ;  /* 0x00011000010c7983 */ /* 0x000f280000300800 */
[----:B------:R-:W4:Y:S04]  /*61b70*/  LDL.LU R13, [R1+0x114] ;  /* 0x00011400010d7983 */ /* 0x000f280000300800 */
[----:B------:R-:W3:Y:S04]  /*61b80*/  LDL.LU R14, [R1+0x118] ;  /* 0x00011800010e7983 */ /* 0x000ee80000300800 */
[----:B------:R-:W3:Y:S01]  /*61b90*/  LDL.LU R15, [R1+0x11c] ;  /* 0x00011c00010f7983 */ /* 0x000ee20000300800 */
[----:B------:R-:W-:-:S02]  /*61ba0*/  IMAD.MOV.U32 R26, RZ, RZ, R4 ;  /* 0x000000ffff1a7224 */ /* 0x000fc400078e0004 */
[----:B------:R-:W-:Y:S01]  /*61bb0*/  IMAD.MOV.U32 R27, RZ, RZ, R0 ;  /* 0x000000ffff1b7224 */ /* 0x000fe200078e0000 */
[----:B---3--:R-:W-:Y:S04]  /*61bc0*/  STL.64 [R1+0x4fb0], R14 ;  /* 0x004fb00e01007387 */ /* 0x008fe80000100a00 */
[----:B----4-:R-:W-:Y:S04]  /*61bd0*/  STL.64 [R1+0x4fa8], R12 ;  /* 0x004fa80c01007387 */ /* 0x010fe80000100a00 */
        /* <DEDUP_REMOVED lines=8> */
[----:B------:R-:W-:Y:S04]  /*61c60*/  STL.64 [R1+0x4fd0], R26 ;  /* 0x004fd01a01007387 */ /* 0x000fe80000100a00 */
        /* <DEDUP_REMOVED lines=21> */
[----:B------:R-:W-:-:S02]  /*61dc0*/  IMAD R4, R4, 0x100, R10 ;  /* 0x0000010004047824 */ /* 0x000fc400078e020a */
[----:B----4-:R-:W-:Y:S01]  /*61dd0*/  IMAD R5, R5, 0x100, R11 ;  /* 0x0000010005057824 */ /* 0x010fe200078e020b */
        /* <DEDUP_REMOVED lines=11> */
[----:B------:R-:W4:Y:S01]  /*61e90*/  LDL.LU R11, [R1+0x5000] ;  /* 0x00500000010b7983 */ /* 0x000f220000300800 */
[----:B------:R-:W-:Y:S01]  /*61ea0*/  IMAD R6, R6, 0x100, R9 ;  /* 0x0000010006067824 */ /* 0x000fe200078e0209 */
[----:B----4-:R-:W-:-:S15]  /*61eb0*/  HMMA.16816.F32 R24, R16, R10, R24 ;  /* 0x0000000a1018723c */ /* 0x010fde0000001818 */
[----:B------:R-:W-:-:S08]  /*61ec0*/  NOP ;  /* 0x0000000000007918 */ /* 0x000fd00000000000 */
[----:B------:R-:W-:Y:S04]  /*61ed0*/  STL.64 [R1+0x270], R24 ;  /* 0x0002701801007387 */ /* 0x000fe80000100a00 */
[----:B------:R0:W-:Y:S04]  /*61ee0*/  STL.64 [R1+0x278], R26 ;  /* 0x0002781a01007387 */ /* 0x0001e80000100a00 */
[----:B0-----:R-:W4:Y:S04]  /*61ef0*/  LDL.LU.64 R26, [R1+0x4ff8] ;  /* 0x004ff800011a7983 */ /* 0x001f280000300a00 */
[----:B------:R-:W4:Y:S04]  /*61f00*/  LDL.LU.64 R24, [R1+0x4ff0] ;  /* 0x004ff00001187983 */ /* 0x000f280000300a00 */
[----:B------:R-:W4:Y:S02]  /*61f10*/  LDL.LU R9, [R1+0x4fe8] ;  /* 0x004fe80001097983 */ /* 0x000f240000300800 */
[----:B----4-:R-:W-:-:S15]  /*61f20*/  HMMA.16816.F32 R24, R16, R8, R24 ;  /* 0x000000081018723c */ /* 0x010fde0000001818 */
[----:B------:R-:W-:-:S08]  /*61f30*/  NOP ;  /* 0x0000000000007918 */ /* 0x000fd00000000000 */
[----:B------:R-:W-:Y:S04]  /*61f40*/  STL.64 [R1+0x260], R24 ;  /* 0x0002601801007387 */ /* 0x000fe80000100a00 */
[----:B------:R0:W-:Y:S04]  /*61f50*/  STL.64 [R1+0x268], R26 ;  /* 0x0002681a01007387 */ /* 0x0001e80000100a00 */
[----:B0-----:R-:W4:Y:S04]  /*61f60*/  LDL.LU.64 R26, [R1+0x4fe0] ;  /* 0x004fe000011a7983 */ /* 0x001f280000300a00 */
[----:B------:R-:W4:Y:S04]  /*61f70*/  LDL.LU.64 R24, [R1+0x4fd8] ;  /* 0x004fd80001187983 */ /* 0x000f280000300a00 */
[----:B------:R-:W-:Y:S01]  /*61f80*/  STL [R1+0x4ef0], R9 ;  /* 0x004ef00901007387 */ /* 0x000fe20000100800 */
[----:B----4-:R-:W-:-:S15]  /*61f90*/  HMMA.16816.F32 R24, R16, R2, R24 ;  /* 0x000000021018723c */ /* 0x010fde0000001818 */
[----:B------:R-:W-:-:S08]  /*61fa0*/  NOP ;  /* 0x0000000000007918 */ /* 0x000fd00000000000 */
[----:B------:R-:W-:Y:S04]  /*61fb0*/  STL.64 [R1+0x250], R24 ;  /* 0x0002501801007387 */ /* 0x000fe80000100a00 */
[----:B------:R0:W-:Y:S04]  /*61fc0*/  STL.64 [R1+0x258], R26 ;  /* 0x0002581a01007387 */ /* 0x0001e80000100a00 */
[----:B0-----:R-:W4:Y:S04]  /*61fd0*/  LDL.LU.64 R26, [R1+0x4fd0] ;  /* 0x004fd000011a7983 */ /* 0x001f280000300a00 */
[----:B------:R-:W2:Y:S04]  /*61fe0*/  LDL.LU.64 R24, [R1+0x4fc8] ;  /* 0x004fc80001187983 */ /* 0x000ea80000300a00 */
[----:B------:R-:W-:Y:S01]  /*61ff0*/  STL [R1+0x4ec8], R3 ;  /* 0x004ec80301007387 */ /* 0x000fe20000100800 */
[----:B------:R-:W-:Y:S01]  /*62000*/  IMAD R7, R0, 0x100, R7 ;  /* 0x0000010000077824 */ /* 0x000fe200078e0207 */
[----:B------:R-:W-:-:S02]  /*62010*/  F2FP.F16.E4M3.UNPACK_B R4, R4 ;  /* 0x00000004ff04723e */ /* 0x000fc400020006ff */
[----:B------:R-:W-:Y:S02]  /*62020*/  F2FP.F16.E4M3.UNPACK_B R5, R5 ;  /* 0x00000005ff05723e */ /* 0x000fe400020006ff */
[----:B------:R-:W-:Y:S01]  /*62030*/  F2FP.F16.E4M3.UNPACK_B R6, R6 ;  /* 0x00000006ff06723e */ /* 0x000fe200020006ff */
[----:B--2---:R-:W-:Y:S01]  /*62040*/  HMMA.16816.F32 R16, R16, R24, R12 ;  /* 0x000000181010723c */ /* 0x004fe2000000180c */
[----:B------:R-:W4:Y:S04]  /*62050*/  LDL.LU.64 R14, [R1+0x4fc0] ;  /* 0x004fc000010e7983 */ /* 0x000f280000300a00 */
[----:B------:R-:W4:Y:S01]  /*62060*/  LDL.LU.64 R12, [R1+0x4fb8] ;  /* 0x004fb800010c7983 */ /* 0x000f220000300a00 */
[----:B------:R-:W-:Y:S01]  /*62070*/  F2FP.F16.E4M3.UNPACK_B R7, R7 ;  /* 0x00000007ff07723e */ /* 0x000fe200020006ff */
[----:B------:R-:W-:-:S02]  /*62080*/  IMAD.MOV.U32 R9, RZ, RZ, R24 ;  /* 0x000000ffff097224 */ /* 0x000fc400078e0018 */
[----:B------:R-:W-:-:S14]  /*62090*/  IMAD.MOV.U32 R0, RZ, RZ, R25 ;  /* 0x000000ffff007224 */ /* 0x000fdc00078e0019 */
[----:B------:R0:W-:Y:S04]  /*620a0*/  STL.64 [R1+0x220], R16 ;  /* 0x0002201001007387 */ /* 0x0001e80000100a00 */
[----:B------:R1:W-:Y:S04]  /*620b0*/  STL.64 [R1+0x228], R18 ;  /* 0x0002281201007387 */ /* 0x0003e80000100a00 */
[----:B0-----:R-:W2:Y:S04]  /*620c0*/  LDL.LU R16, [R1+0xc0] ;  /* 0x0000c00001107983 */ /* 0x001ea80000300800 */
[----:B------:R-:W2:Y:S04]  /*620d0*/  LDL.LU R17, [R1+0xc4] ;  /* 0x0000c40001117983 */ /* 0x000ea80000300800 */
[----:B-1----:R-:W2:Y:S04]  /*620e0*/  LDL.LU R18, [R1+0xc8] ;  /* 0x0000c80001127983 */ /* 0x002ea80000300800 */
[----:B------:R-:W2:Y:S04]  /*620f0*/  LDL.LU R19, [R1+0xcc] ;  /* 0x0000cc0001137983 */ /* 0x000ea80000300800 */
[----:B------:R-:W-:Y:S04]  /*62100*/  STL.64 [R1+0x4f00], R10 ;  /* 0x004f000a01007387 */ /* 0x000fe80000100a00 */
[----:B------:R0:W-:Y:S04]  /*62110*/  STL.64 [R1+0x4ef8], R8 ;  /* 0x004ef80801007387 */ /* 0x0001e80000100a00 */
[----:B0-----:R-:W2:Y:S04]  /*62120*/  LDL.LU R8, [R1+0xd0] ;  /* 0x0000d00001087983 */ /* 0x001ea80000300800 */
[----:B------:R-:W2:Y:S04]  /*62130*/  LDL.LU R9, [R1+0xd4] ;  /* 0x0000d40001097983 */ /* 0x000ea80000300800 */
[----:B------:R-:W2:Y:S04]  /*62140*/  LDL.LU R10, [R1+0xd8] ;  /* 0x0000d800010a7983 */ /* 0x000ea80000300800 */
[----:B------:R-:W2:Y:S01]  /*62150*/  LDL.LU R11, [R1+0xdc] ;  /* 0x0000dc00010b7983 */ /* 0x000ea20000300800 */
[----:B----4-:R-:W-:Y:S03]  /*62160*/  HMMA.16816.F32 R24, R4, R26, R12 ;  /* 0x0000001a0418723c */ /* 0x010fe6000000180c */
[----:B------:R-:W4:Y:S04]  /*62170*/  LDL.LU.64 R14, [R1+0x4fb0] ;  /* 0x004fb000010e7983 */ /* 0x000f280000300a00 */
[----:B------:R-:W4:-:S15]  /*62180*/  LDL.LU.64 R12, [R1+0x4fa8] ;  /* 0x004fa800010c7983 */ /* 0x000f1e0000300a00 */
[----:B------:R-:W-:-:S01]  /*62190*/  NOP ;  /* 0x0000000000007918 */ /* 0x000fc20000000000 */
        /* <DEDUP_REMOVED lines=17> */
[----:B------:R-:W4:Y:S02]  /*622b0*/  LDL.LU.64 R24, [R1+0x4f68] ;  /* 0x004f680001187983 */ /* 0x000f240000300a00 */
[C---:B----4-:R-:W-:Y:S06]  /*622c0*/  HMMA.16816.F32 R12, R4.reuse, R24, R12 ;  /* 0x00000018040c723c */ /* 0x050fec000000180c */
[----:B---3--:R-:W-:-:S15]  /*622d0*/  HMMA.16816.F32 R24, R4, R26, R20 ;  /* 0x0000001a0418723c */ /* 0x008fde0000001814 */
[----:B------:R-:W-:-:S02]  /*622e0*/  NOP ;  /* 0x0000000000007918 */ /* 0x000fc40000000000 */
[----:B------:R-:W-:Y:S04]  /*622f0*/  STL.64 [R1+0x1b0], R12 ;  /* 0x0001b00c01007387 */ /* 0x000fe80000100a00 */
[----:B------:R0:W-:Y:S04]  /*62300*/  STL.64 [R1+0x1b8], R14 ;  /* 0x0001b80e01007387 */ /* 0x0001e80000100a00 */
[----:B0-----:R-:W3:Y:S04]  /*62310*/  LDL.LU.64 R14, [R1+0x4f60] ;  /* 0x004f6000010e7983 */ /* 0x001ee80000300a00 */
[----:B------:R-:W3:Y:S04]  /*62320*/  LDL.LU.64 R12, [R1+0x4f58] ;  /* 0x004f5800010c7983 */ /* 0x000ee80000300a00 */
[----:B------:R-:W4:Y:S04]  /*62330*/  LDL.LU.64 R22, [R1+0x4f50] ;  /* 0x004f500001167983 */ /* 0x000f280000300a00 */
[----:B------:R-:W4:Y:S04]  /*62340*/  LDL.LU.64 R20, [R1+0x4f48] ;  /* 0x004f480001147983 */ /* 0x000f280000300a00 */
[----:B------:R-:W-:Y:S04]  /*62350*/  STL.64 [R1+0x190], R24 ;  /* 0x0001901801007387 */ /* 0x000fe80000100a00 */
[----:B------:R0:W-:Y:S04]  /*62360*/  STL.64 [R1+0x198], R26 ;  /* 0x0001981a01007387 */ /* 0x0001e80000100a00 */
[----:B0-----:R-:W3:Y:S04]  /*62370*/  LDL.LU.64 R26, [R1+0x4f40] ;  /* 0x004f4000011a7983 */ /* 0x001ee80000300a00 */
[----:B------:R-:W4:Y:S01]  /*62380*/  LDL.LU.64 R24, [R1+0x4f38] ;  /* 0x004f380001187983 */ /* 0x000f220000300a00 */
[----:B--2---:R-:W-:-:S15]  /*62390*/  HMMA.16816.F32 R8, R4, R28, R8 ;  /* 0x0000001c0408723c */ /* 0x004fde0000001808 */
[----:B------:R-:W-:-:S08]  /*623a0*/  NOP ;  /* 0x0000000000007918 */ /* 0x000fd00000000000 */
[----:B------:R-:W-:Y:S04]  /*623b0*/  STL.64 [R1+0x170], R8 ;  /* 0x0001700801007387 */ /* 0x000fe80000100a00 */
[----:B------:R4:W-:Y:S04]  /*623c0*/  STL.64 [R1+0x178], R10 ;  /* 0x0001780a01007387 */ /* 0x0009e80000100a00 */
[----:B------:R-:W2:Y:S01]  /*623d0*/  LDL R28, [R1+0xd50] ;  /* 0x000d5000011c7983 */ /* 0x000ea20000100800 */
[C---:B---3--:R-:W-:Y:S06]  /*623e0*/  HMMA.16816.F32 R16, R4.reuse, R26, R16 ;  /* 0x0000001a0410723c */ /* 0x048fec0000001810 */
[----:B----4-:R-:W-:-:S15]  /*623f0*/  HMMA.16816.F32 R8, R4, R24, R12 ;  /* 0x000000180408723c */ /* 0x010fde000000180c */
[----:B------:R-:W-:-:S02]  /*62400*/  NOP ;  /* 0x0000000000007918 */ /* 0x000fc40000000000 */
[----:B------:R-:W-:Y:S04]  /*62410*/  STL.64 [R1+0x150], R16 ;  /* 0x0001501001007387 */ /* 0x000fe80000100a00 */
[----:B------:R-:W-:Y:S04]  /*62420*/  STL.64 [R1+0x158], R18 ;  /* 0x0001581201007387 */ /* 0x000fe80000100a00 */
[----:B------:R-:W3:Y:S04]  /*62430*/  LDL R29, [R1+0xd54] ;  /* 0x000d5400011d7983 */ /* 0x000ee80000100800 */
[----:B------:R0:W-:Y:S04]  /*62440*/  STL.64 [R1+0x130], R8 ;  /* 0x0001300801007387 */ /* 0x0001e80000100a00 */
[----:B------:R1:W-:Y:S04]  /*62450*/  STL.64 [R1+0x138], R10 ;  /* 0x0001380a01007387 */ /* 0x0003e80000100a00 */
[----:B------:R-:W4:Y:S04]  /*62460*/  LDL.LU R24, [R1+0x310] ;  /* 0x0003100001187983 */ /* 0x000f280000300800 */
[----:B------:R-:W4:Y:S04]  /*62470*/  LDL.LU R25, [R1+0x314] ;  /* 0x0003140001197983 */ /* 0x000f280000300800 */
[----:B------:R-:W2:Y:S04]  /*62480*/  LDL.LU R26, [R1+0x318] ;  /* 0x00031800011a7983 */ /* 0x000ea80000300800 */
[----:B------:R-:W2:Y:S04]  /*62490*/  LDL.LU R27, [R1+0x31c] ;  /* 0x00031c00011b7983 */ /* 0x000ea80000300800 */
[----:B0-----:R-:W3:Y:S04]  /*624a0*/  LDL.LU R8, [R1+0x70] ;  /* 0x0000700001087983 */ /* 0x001ee80000300800 */
[----:B------:R-:W3:Y:S04]  /*624b0*/  LDL.LU R9, [R1+0x74] ;  /* 0x0000740001097983 */ /* 0x000ee80000300800 */
[----:B-1----:R-:W4:Y:S04]  /*624c0*/  LDL.LU R10, [R1+0x78] ;  /* 0x00007800010a7983 */ /* 0x002f280000300800 */
[----:B------:R-:W4:Y:S04]  /*624d0*/  LDL.LU R11, [R1+0x7c] ;  /* 0x00007c00010b7983 */ /* 0x000f280000300800 */
[----:B----4-:R-:W-:Y:S04]  /*624e0*/  STL.64 [R1+0x4f10], R10 ;  /* 0x004f100a01007387 */ /* 0x010fe80000100a00 */
[----:B---3--:R0:W-:Y:S04]  /*624f0*/  STL.64 [R1+0x4f08], R8 ;  /* 0x004f080801007387 */ /* 0x0081e80000100a00 */
        /* <DEDUP_REMOVED lines=12> */
[----:B------:R-:W4:Y:S04]  /*625c0*/  LDL.LU R14, [R1+0x98] ;  /* 0x00009800010e7983 */ /* 0x000f280000300800 */
[----:B------:R-:W4:Y:S04]  /*625d0*/  LDL.LU R15, [R1+0x9c] ;  /* 0x00009c00010f7983 */ /* 0x000f280000300800 */
[----:B------:R-:W4:Y:S04]  /*625e0*/  LDL.LU R3, [R1+0x11f4] ;  /* 0x0011f40001037983 */ /* 0x000f280000300800 */
        /* <DEDUP_REMOVED lines=10> */
[C---:B------:R-:W-:Y:S03]  /*62690*/  HMMA.16816.F32 R8, R4.reuse, R22, R8 ;  /* 0x000000160408723c */ /* 0x040fe60000001808 */
        /* <DEDUP_REMOVED lines=22> */
[----:B------:R-:W3:Y:S04]  /*62800*/  LDL.LU.64 R8, [R1+0x4f28] ;  /* 0x004f280001087983 */ /* 0x000ee80000300a00 */
[----:B------:R-:W3:Y:S04]  /*62810*/  LDL.LU.64 R14, [R1+0x4f20] ;  /* 0x004f2000010e7983 */ /* 0x000ee80000300a00 */
[----:B------:R-:W4:Y:S04]  /*62820*/  LDL.LU.64 R12, [R1+0x4f18] ;  /* 0x004f1800010c7983 */ /* 0x000f280000300a00 */
        /* <DEDUP_REMOVED lines=12> */
[----:B------:R-:W3:Y:S04]  /*628f0*/  LDL R14, [R1+0xd40] ;  /* 0x000d4000010e7983 */ /* 0x000ee80000100800 */
[----:B------:R-:W3:Y:S01]  /*62900*/  LDL R15, [R1+0xd44] ;  /* 0x000d4400010f7983 */ /* 0x000ee20000100800 */
[----:B----4-:R-:W-:-:S15]  /*62910*/  HMMA.16816.F32 R8, R4, R12, R8 ;  /* 0x0000000c0408723c */ /* 0x010fde0000001808 */
[----:B------:R-:W-:-:S08]  /*62920*/  NOP ;  /* 0x0000000000007918 */ /* 0x000fd00000000000 */
[----:B------:R-:W-:Y:S04]  /*62930*/  STL.64 [R1+0xb0], R8 ;  /* 0x0000b00801007387 */ /* 0x000fe80000100a00 */
[----:B------:R0:W-:Y:S04]  /*62940*/  STL.64 [R1+0xb8], R10 ;  /* 0x0000b80a01007387 */ /* 0x0001e80000100a00 */
[----:B0-----:R-:W4:Y:S04]  /*62950*/  LDL.LU.64 R10, [R1+0x4f00] ;  /* 0x004f0000010a7983 */ /* 0x001f280000300a00 */
[----:B------:R-:W2:Y:S01]  /*62960*/  LDL.LU.64 R8, [R1+0x4ef8] ;  /* 0x004ef80001087983 */ /* 0x000ea20000300a00 */
[----:B------:R-:W-:Y:S01]  /*62970*/  IMAD.MOV.U32 R13, RZ, RZ, R0 ;  /* 0x000000ffff0d7224 */ /* 0x000fe200078e0000 */
[----:B----4-:R-:W-:Y:S01]  /*62980*/  HMMA.16816.F32 R16, R4, R10, R16 ;  /* 0x0000000a0410723c */ /* 0x010fe20000001810 */
[----:B--2---:R-:W-:-:S02]  /*62990*/  IMAD.MOV.U32 R12, RZ, RZ, R9 ;  /* 0x000000ffff0c7224 */ /* 0x004fc400078e0009 */
[----:B------:R-:W2:-:S15]  /*629a0*/  LDL.LU R9, [R1+0x4ef0] ;  /* 0x004ef00001097983 */ /* 0x000e9e0000300800 */
[----:B------:R-:W-:-:S05]  /*629b0*/  NOP ;  /* 0x0000000000007918 */ /* 0x000fca0000000000 */
[----:B------:R-:W-:Y:S04]  /*629c0*/  STL.64 [R1+0x90], R16 ;  /* 0x0000901001007387 */ /* 0x000fe80000100a00 */
[----:B------:R0:W-:Y:S01]  /*629d0*/  STL [R1+0x98], R18 ;  /* 0x0000981201007387 */ /* 0x0001e20000100800 */
[----:B------:R-:W-:-:S03]  /*629e0*/  IMAD.MOV.U32 R0, RZ, RZ, R19 ;  /* 0x000000ffff007224 */ /* 0x000fc600078e0013 */
[----:B0-----:R-:W2:Y:S04]  /*629f0*/  LDL.LU.64 R18, [R1+0x4ee8] ;  /* 0x004ee80001127983 */ /* 0x001ea80000300a00 */
[----:B------:R-:W2:Y:S04]  /*62a00*/  LDL.LU.64 R16, [R1+0x4ee0] ;  /* 0x004ee00001107983 */ /* 0x000ea80000300a00 */
[----:B------:R-:W4:Y:S04]  /*62a10*/  LDL R10, [R1+0xd30] ;  /* 0x000d3000010a7983 */ /* 0x000f280000100800 */
[----:B------:R-:W3:Y:S04]  /*62a20*/  LDL R11, [R1+0xd34] ;  /* 0x000d3400010b7983 */ /* 0x000ee80000100800 */
        /* <DEDUP_REMOVED lines=8> */
[----:B------:R-:W4:Y:S04]  /*62ab0*/  LDL.LU R8, [R1+0x11fc] ;  /* 0x0011fc0001087983 */ /* 0x000f280000300800 */
[----:B------:R-:W2:Y:S01]  /*62ac0*/  LDL.LU R9, [R1+0x1204] ;  /* 0x0012040001097983 */ /* 0x000ea20000300800 */
[----:B---3--:R-:W-:-:S03]  /*62ad0*/  IMAD R16, R16, 0x100, R3 ;  /* 0x0000010010107824 */ /* 0x008fc600078e0203 */
[----:B------:R-:W3:Y:S02]  /*62ae0*/  LDL.LU R3, [R1+0x4ec8] ;  /* 0x004ec80001037983 */ /* 0x000ee40000300800 */
[----:B---3--:R-:W-:-:S15]  /*62af0*/  HMMA.16816.F32 R24, R4, R2, R24 ;  /* 0x000000020418723c */ /* 0x008fde0000001818 */
[----:B------:R-:W-:-:S08]  /*62b00*/  NOP ;  /* 0x0000000000007918 */ /* 0x000fd00000000000 */
[----:B------:R-:W-:Y:S04]  /*62b10*/  STL.64 [R1+0x40], R24 ;  /* 0x0000401801007387 */ /* 0x000fe80000100a00 */
[----:B------:R0:W-:Y:S04]  /*62b20*/  STL.64 [R1+0x48], R26 ;  /* 0x0000481a01007387 */ /* 0x0001e80000100a00 */
[----:B0-----:R-:W3:Y:S04]  /*62b30*/  LDL.LU.64 R26, [R1+0x4ec0] ;  /* 0x004ec000011a7983 */ /* 0x001ee80000300a00 */
[----:B------:R-:W3:Y:S01]  /*62b40*/  LDL.LU.64 R24, [R1+0x4eb8] ;  /* 0x004eb80001187983 */ /* 0x000ee20000300a00 */
[----:B----4-:R-:W-:-:S02]  /*62b50*/  IMAD R17, R17, 0x100, R8 ;  /* 0x0000010011117824 */ /* 0x010fc400078e0208 */
[----:B--2---:R-:W-:Y:S02]  /*62b60*/  IMAD R18, R18, 0x100, R9 ;  /* 0x0000010012127824 */ /* 0x004fe400078e0209 */
[----:B------:R-:W-:Y:S01]  /*62b70*/  IMAD R19, R19, 0x100, R0 ;  /* 0x0000010013137824 */ /* 0x000fe200078e0200 */
[----:B------:R-:W-:Y:S02]  /*62b80*/  F2FP.F16.E4M3.UNPACK_B R8, R10 ;  /* 0x0000000aff08723e */ /* 0x000fe400020006ff */
[----:B------:R-:W-:Y:S02]  /*62b90*/  F2FP.F16.E4M3.UNPACK_B R16, R16 ;  /* 0x00000010ff10723e */ /* 0x000fe400020006ff */
[----:B------:R-:W-:Y:S02]  /*62ba0*/  F2FP.F16.E4M3.UNPACK_B R17, R17 ;  /* 0x00000011ff11723e */ /* 0x000fe400020006ff */
[----:B------:R-:W-:Y:S02]  /*62bb0*/  F2FP.F16.E4M3.UNPACK_B R18, R18 ;  /* 0x00000012ff12723e */ /* 0x000fe400020006ff */
[----:B------:R-:W-:-:S02]  /*62bc0*/  F2FP.F16.E4M3.UNPACK_B R19, R19 ;  /* 0x00000013ff13723e */ /* 0x000fc400020006ff */
[----:B------:R-:W-:Y:S01]  /*62bd0*/  F2FP.F16.E4M3.UNPACK_B R9, R11 ;  /* 0x0000000bff09723e */ /* 0x000fe200020006ff */
[----:B---3--:R-:W-:Y:S01]  /*62be0*/  HMMA.16816.F32 R4, R4, R12, R24 ;  /* 0x0000000c0404723c */ /* 0x008fe20000001818 */
[----:B------:R-:W2:Y:S04]  /*62bf0*/  LDL.LU.64 R26, [R1+0x4eb0] ;  /* 0x004eb000011a7983 */ /* 0x000ea80000300a00 */
[----:B------:R-:W2:Y:S04]  /*62c00*/  LDL.LU.64 R24, [R1+0x4ea8] ;  /* 0x004ea80001187983 */ /* 0x000ea80000300a00 */
[----:B------:R-:W-:Y:S01]  /*62c10*/  STL [R1+0x28], R8 ;  /* 0x0000280801007387 */ /* 0x000fe20000100800 */
[----:B------:R-:W-:-:S13]  /*62c20*/  F2FP.F16.E4M3.UNPACK_B R2, R14 ;  /* 0x0000000eff02723e */ /* 0x000fda00020006ff */
[----:B------:R-:W-:Y:S04]  /*62c30*/  STL.64 [R1+0x30], R4 ;  /* 0x0000300401007387 */ /* 0x000fe80000100a00 */
[----:B------:R0:W-:Y:S02]  /*62c40*/  STL.64 [R1+0x38], R6 ;  /* 0x0000380601007387 */ /* 0x0001e40000100a00 */
[----:B0-----:R-:W-:Y:S01]  /*62c50*/  HMMA.16816.F32 R4, R16, R8, R20 ;  /* 0x000000081004723c */ /* 0x001fe20000001814 */
[----:B------:R-:W-:-:S05]  /*62c60*/  F2FP.F16.E4M3.UNPACK_B R3, R15 ;  /* 0x0000000fff03723e */ /* 0x000fca00020006ff */
[----:B------:R-:W-:Y:S04]  /*62c70*/  STL [R1+0x2c], R9 ;  /* 0x00002c0901007387 */ /* 0x000fe80000100800 */
[----:B------:R-:W-:Y:S01]  /*62c80*/  STL [R1+0x18], R2 ;  /* 0x0000180201007387 */ /* 0x000fe20000100800 */
[----:B------:R-:W-:-:S12]  /*62c90*/  IMAD.MOV.U32 R0, RZ, RZ, R9 ;  /* 0x000000ffff007224 */ /* 0x000fd800078e0009 */
[----:B------:R-:W-:Y:S04]  /*62ca0*/  STL.64 [R1+0x60], R4 ;  /* 0x0000600401007387 */ /* 0x000fe80000100a00 */
[----:B------:R-:W-:Y:S01]  /*62cb0*/  STL.64 [R1+0x68], R6 ;  /* 0x0000680601007387 */ /* 0x000fe20000100a00 */
[----:B------:R-:W-:-:S03]  /*62cc0*/  F2FP.F16.E4M3.UNPACK_B R8, R28 ;  /* 0x0000001cff08723e */ /* 0x000fc600020006ff */
[----:B------:R0:W-:Y:S04]  /*62cd0*/  STL [R1+0x4de8], R0 ;  /* 0x004de80001007387 */ /* 0x0001e80000100800 */
[----:B------:R-:W-:Y:S04]  /*62ce0*/  STL [R1+0x1c], R3 ;  /* 0x00001c0301007387 */ /* 0x000fe80000100800 */
[----:B------:R1:W-:Y:S01]  /*62cf0*/  STL [R1+0x10], R8 ;  /* 0x0000100801007387 */ /* 0x0003e20000100800 */
[----:B0-----:R-:W-:-:S03]  /*62d00*/  F2FP.F16.E4M3.UNPACK_B R0, R29 ;  /* 0x0000001dff00723e */ /* 0x001fc600020006ff */
[----:B-1----:R-:W3:Y:S04]  /*62d10*/  LDL.LU R8, [R1+0x4e0] ;  /* 0x0004e00001087983 */ /* 0x002ee80000300800 */
[----:B------:R-:W-:Y:S01]  /*62d20*/  STL [R1+0x14], R0 ;  /* 0x0000140001007387 */ /* 0x000fe20000100800 */
[----:B--2---:R-:W-:-:S15]  /*62d30*/  HMMA.16816.F32 R4, R16, R2, R24 ;  /* 0x000000021004723c */ /* 0x004fde0000001818 */
[----:B------:R-:W-:-:S08]  /*62d40*/  NOP ;  /* 0x0000000000007918 */ /* 0x000fd00000000000 */
[----:B------:R-:W-:Y:S04]  /*62d50*/  STL.64 [R1+0x80], R4 ;  /* 0x0000800401007387 */ /* 0x000fe80000100a00 */
[----:B------:R-:W-:Y:S04]  /*62d60*/  STL.64 [R1+0x88], R6 ;  /* 0x0000880601007387 */ /* 0x000fe80000100a00 */
        /* <DEDUP_REMOVED lines=19> */
[----:B----4-:R0:W-:Y:S04]  /*62ea0*/  STL.64 [R1+0x4e90], R28 ;  /* 0x004e901c01007387 */ /* 0x0101e80000100a00 */
[----:B------:R-:W4:Y:S04]  /*62eb0*/  LDL R26, [R1+0xd90] ;  /* 0x000d9000011a7983 */ /* 0x000f280000100800 */
[----:B------:R-:W4:Y:S04]  /*62ec0*/  LDL R27, [R1+0xd94] ;  /* 0x000d9400011b7983 */ /* 0x000f280000100800 */
[----:B0-----:R-:W2:Y:S04]  /*62ed0*/  LDL.64 R28, [R1+0x10] ;  /* 0x00001000011c7983 */ /* 0x001ea80000100a00 */
[----:B----4-:R-:W-:Y:S04]  /*62ee0*/  STL.64 [R1+0x4e78], R26 ;  /* 0x004e781a01007387 */ /* 0x010fe80000100a00 */
[----:B------:R0:W-:Y:S04]  /*62ef0*/  STL.64 [R1+0x4e70], R24 ;  /* 0x004e701801007387 */ /* 0x0001e80000100a00 */
[----:B0-----:R-:W4:Y:S04]  /*62f00*/  LDL.LU R24, [R1+0x390] ;  /* 0x0003900001187983 */ /* 0x001f280000300800 */
[----:B------:R-:W4:Y:S04]  /*62f10*/  LDL.LU R25, [R1+0x394] ;  /* 0x0003940001197983 */ /* 0x000f280000300800 */
[----:B------:R-:W3:Y:S04]  /*62f20*/  LDL.LU R26, [R1+0x398] ;  /* 0x00039800011a7983 */ /* 0x000ee80000300800 */
[----:B------:R-:W3:Y:S04]  /*62f30*/  LDL.LU R27, [R1+0x39c] ;  /* 0x00039c00011b7983 */ /* 0x000ee80000300800 */
[----:B------:R-:W2:Y:S04]  /*62f40*/  LDL R12, [R1+0xd60] ;  /* 0x000d6000010c7983 */ /* 0x000ea80000100800 */
[----:B------:R-:W2:Y:S04]  /*62f50*/  LDL R13, [R1+0xd64] ;  /* 0x000d6400010d7983 */ /* 0x000ea80000100800 */
[----:B------:R-:W2:Y:S04]  /*62f60*/  LDL R2, [R1+0xd70] ;  /* 0x000d700001027983 */ /* 0x000ea80000100800 */
[----:B------:R-:W2:Y:S04]  /*62f70*/  LDL R3, [R1+0xd74] ;  /* 0x000d740001037983 */ /* 0x000ea80000100800 */
        /* <DEDUP_REMOVED lines=12> */
[----:B------:R-:W-:Y:S04]  /*63040*/  STL.64 [R1+0x4e68], R10 ;  /* 0x004e680a01007387 */ /* 0x000fe80000100a00 */
[----:B--2---:R0:W-:Y:S04]  /*63050*/  STL.64 [R1+0x4e60], R8 ;  /* 0x004e600801007387 */ /* 0x0041e80000100a00 */
[----:B0-----:R-:W2:Y:S04]  /*63060*/  LDL.LU R8, [R1+0x3d0] ;  /* 0x0003d00001087983 */ /* 0x001ea80000300800 */
[----:B------:R-:W2:Y:S04]  /*63070*/  LDL.LU R9, [R1+0x3d4] ;  /* 0x0003d40001097983 */ /* 0x000ea80000300800 */
[----:B------:R-:W2:Y:S04]  /*63080*/  LDL.LU R10, [R1+0x3d8] ;  /* 0x0003d800010a7983 */ /* 0x000ea80000300800 */
[----:B------:R-:W2:Y:S04]  /*63090*/  LDL.LU R11, [R1+0x3dc] ;  /* 0x0003dc00010b7983 */ /* 0x000ea80000300800 */
[----:B------:R-:W4:Y:S04]  /*630a0*/  LDL R22, [R1+0xdb0] ;  /* 0x000db00001167983 */ /* 0x000f280000100800 */
[----:B------:R-:W4:Y:S04]  /*630b0*/  LDL R23, [R1+0xdb4] ;  /* 0x000db40001177983 */ /* 0x000f280000100800 */
[----:B------:R-:W4:Y:S04]  /*630c0*/  LDL R20, [R1+0xdc0] ;  /* 0x000dc00001147983 */ /* 0x000f280000100800 */
[----:B------:R-:W4:Y:S04]  /*630d0*/  LDL R21, [R1+0xdc4] ;  /* 0x000dc40001157983 */ /* 0x000f280000100800 */
[----:B------:R-:W4:Y:S04]  /*630e0*/  LDL.LU R4, [R1+0x4c0] ;  /* 0x0004c00001047983 */ /* 0x000f280000300800 */
[----:B------:R-:W4:Y:S04]  /*630f0*/  LDL.LU R5, [R1+0x4c4] ;  /* 0x0004c40001057983 */ /* 0x000f280000300800 */
[----:B------:R-:W4:Y:S04]  /*63100*/  LDL.LU R6, [R1+0x4c8] ;  /* 0x0004c80001067983 */ /* 0x000f280000300800 */
[----:B------:R-:W4:Y:S04]  /*63110*/  LDL.LU R7, [R1+0x4cc] ;  /* 0x0004cc0001077983 */ /* 0x000f280000300800 */
[----:B------:R-:W4:Y:S04]  /*63120*/  LDL R14, [R1+0xdd0] ;  /* 0x000dd000010e7983 */ /* 0x000f280000100800 */
[----:B------:R-:W4:Y:S01]  /*63130*/  LDL R15, [R1+0xdd4] ;  /* 0x000dd400010f7983 */ /* 0x000f220000100800 */
[----:B---3--:R-:W-:-:S15]  /*63140*/  HMMA.16816.F32 R24, R16, R28, R24 ;  /* 0x0000001c1018723c */ /* 0x008fde0000001818 */
[----:B------:R-:W-:-:S08]  /*63150*/  NOP ;  /* 0x0000000000007918 */ /* 0x000fd00000000000 */
[----:B------:R-:W-:Y:S04]  /*63160*/  STL.64 [R1+0xa0], R24 ;  /* 0x0000a01801007387 */ /* 0x000fe80000100a00 */
[----:B------:R0:W-:Y:S04]  /*63170*/  STL.64 [R1+0xa8], R26 ;  /* 0x0000a81a01007387 */ /* 0x0001e80000100a00 */
[----:B0-----:R-:W3:Y:S04]  /*63180*/  LDL.LU.64 R26, [R1+0x4ea0] ;  /* 0x004ea000011a7983 */ /* 0x001ee80000300a00 */
[----:B------:R-:W3:Y:S01]  /*63190*/  LDL.LU.64 R24, [R1+0x4e98] ;  /* 0x004e980001187983 */ /* 0x000ee20000300a00 */
[----:B------:R-:W-:-:S02]  /*631a0*/  F2FP.F16.E4M3.UNPACK_B R12, R12 ;  /* 0x0000000cff0c723e */ /* 0x000fc400020006ff */
[----:B------:R-:W-:Y:S01]  /*631b0*/  F2FP.F16.E4M3.UNPACK_B R13, R13 ;  /* 0x0000000dff0d723e */ /* 0x000fe200020006ff */
[----:B------:R-:W-:Y:S02]  /*631c0*/  IMAD.MOV.U32 R0, RZ, RZ, R29 ;  /* 0x000000ffff007224 */ /* 0x000fe400078e001d */
[----:B------:R-:W2:Y:S04]  /*631d0*/  LDL.LU.64 R28, [R1+0x4e90] ;  /* 0x004e9000011c7983 */ /* 0x000ea80000300a00 */
[----:B------:R-:W-:Y:S04]  /*631e0*/  STL [R1+0x8], R12 ;  /* 0x0000080c01007387 */ /* 0x000fe80000100800 */
[----:B------:R-:W-:Y:S04]  /*631f0*/  STL [R1+0x4dec], R0 ;  /* 0x004dec0001007387 */ /* 0x000fe80000100800 */
[----:B------:R-:W-:Y:S01]  /*63200*/  STL [R1+0xc], R13 ;  /* 0x00000c0d01007387 */ /* 0x000fe20000100800 */
[----:B---3--:R-:W-:-:S15]  /*63210*/  HMMA.16816.F32 R24, R16, R12, R24 ;  /* 0x0000000c1018723c */ /* 0x008fde0000001818 */
[----:B------:R-:W-:-:S08]  /*63220*/  NOP ;  /* 0x0000000000007918 */ /* 0x000fd00000000000 */
[----:B------:R-:W-:Y:S04]  /*63230*/  STL.64 [R1+0xc0], R24 ;  /* 0x0000c01801007387 */ /* 0x000fe80000100a00 */
[----:B------:R0:W-:Y:S04]  /*63240*/  STL.64 [R1+0xc8], R26 ;  /* 0x0000c81a01007387 */ /* 0x0001e80000100a00 */
[----:B0-----:R-:W3:Y:S04]  /*63250*/  LDL.LU.64 R26, [R1+0x4e88] ;  /* 0x004e8800011a7983 */ /* 0x001ee80000300a00 */
[----:B------:R-:W3:Y:S01]  /*63260*/  LDL.LU.64 R24, [R1+0x4e80] ;  /* 0x004e800001187983 */ /* 0x000ee20000300a00 */
[----:B------:R-:W-:-:S02]  /*63270*/  F2FP.F16.E4M3.UNPACK_B R2, R2 ;  /* 0x00000002ff02723e */ /* 0x000fc400020006ff */
[----:B------:R-:W-:Y:S02]  /*63280*/  F2FP.F16.E4M3.UNPACK_B R3, R3 ;  /* 0x00000003ff03723e */ /* 0x000fe400020006ff */
[----:B--2---:R-:W-:Y:S02]  /*63290*/  F2FP.F16.E4M3.UNPACK_B R28, R28 ;  /* 0x0000001cff1c723e */ /* 0x004fe400020006ff */
[----:B------:R-:W-:-:S07]  /*632a0*/  F2FP.F16.E4M3.UNPACK_B R29, R29 ;  /* 0x0000001dff1d723e */ /* 0x000fce00020006ff */
[C---:B------:R-:W-:Y:S01]  /*632b0*/  HMMA.16816.F32 R8, R16.reuse, R28, R8 ;  /* 0x0000001c1008723c */ /* 0x040fe20000001808 */
[----:B------:R-:W-:Y:S04]  /*632c0*/  STL [R1], R2 ;  /* 0x0000000201007387 */ /* 0x000fe80000100800 */
[----:B------:R-:W-:Y:S01]  /*632d0*/  STL [R1+0x4], R3 ;  /* 0x0000040301007387 */ /* 0x000fe20000100800 */
[----:B------:R-:W-:Y:S01]  /*632e0*/  IMAD.MOV.U32 R0, RZ, RZ, R3 ;  /* 0x000000ffff007224 */ /* 0x000fe200078e0003 */
[----:B---3--:R-:W-:-:S15]  /*632f0*/  HMMA.16816.F32 R24, R16, R2, R24 ;  /* 0x000000021018723c */ /* 0x008fde0000001818 */
[----:B------:R-:W-:-:S08]  /*63300*/  NOP ;  /* 0x0000000000007918 */ /* 0x000fd00000000000 */
[----:B------:R-:W-:Y:S04]  /*63310*/  STL.64 [R1+0xe0], R24 ;  /* 0x0000e01801007387 */ /* 0x000fe80000100a00 */
[----:B------:R0:W-:Y:S04]  /*63320*/  STL.64 [R1+0xe8], R26 ;  /* 0x0000e81a01007387 */ /* 0x0001e80000100a00 */
[----:B0-----:R-:W2:Y:S04]  /*63330*/  LDL.LU.64 R26, [R1+0x4e78] ;  /* 0x004e7800011a7983 */ /* 0x001ea80000300a00 */
[----:B------:R-:W3:Y:S04]  /*63340*/  LDL.LU.64 R24, [R1+0x4e70] ;  /* 0x004e700001187983 */ /* 0x000ee80000300a00 */
[----:B------:R-:W-:Y:S04]  /*63350*/  STL [R1+0x4e20], R0 ;  /* 0x004e200001007387 */ /* 0x000fe80000100800 */
[----:B------:R-:W-:Y:S04]  /*63360*/  STL.64 [R1+0x100], R8 ;  /* 0x0001000801007387 */ /* 0x000fe80000100a00 */
[----:B------:R0:W-:Y:S04]  /*63370*/  STL.64 [R1+0x108], R10 ;  /* 0x0001080a01007387 */ /* 0x0001e80000100a00 */
[----:B0-----:R-:W4:Y:S04]  /*63380*/  LDL.LU.64 R10, [R1+0x4e68] ;  /* 0x004e6800010a7983 */ /* 0x001f280000300a00 */
[----:B------:R-:W4:Y:S04]  /*63390*/  LDL.LU.64 R8, [R1+0x4e60] ;  /* 0x004e600001087983 */ /* 0x000f280000300a00 */
[----:B------:R-:W-:Y:S04]  /*633a0*/  STL [R1+0x4e28], R28 ;  /* 0x004e281c01007387 */ /* 0x000fe80000100800 */
[----:B------:R-:W-:Y:S01]  /*633b0*/  STL [R1+0x4e24], R29 ;  /* 0x004e241d01007387 */ /* 0x000fe20000100800 */
[----:B--2---:R-:W-:-:S02]  /*633c0*/  F2FP.F16.E4M3.UNPACK_B R26, R26 ;  /* 0x0000001aff1a723e */ /* 0x004fc400020006ff */
[----:B------:R-:W-:-:S07]  /*633d0*/  F2FP.F16.E4M3.UNPACK_B R27, R27 ;  /* 0x0000001bff1b723e */ /* 0x000fce00020006ff */
[----:B----4-:R-:W-:-:S15]  /*633e0*/  HMMA.16816.F32 R8, R16, R26, R8 ;  /* 0x0000001a1008723c */ /* 0x010fde0000001808 */
        /* <DEDUP_REMOVED lines=8> */
[----:B------:R-:W-:-:S03]  /*63470*/  F2FP.F16.E4M3.UNPACK_B R23, R23 ;  /* 0x00000017ff17723e */ /* 0x000fc600020006ff */
[----:B--2---:R-:W-:-:S15]  /*63480*/  HMMA.16816.F32 R8, R16, R24, R8 ;  /* 0x000000181008723c */ /* 0x004fde0000001808 */
[----:B------:R-:W-:-:S08]  /*63490*/  NOP ;  /* 0x0000000000007918 */ /* 0x000fd00000000000 */
[----:B------:R-:W-:Y:S04]  /*634a0*/  STL.64 [R1+0x140], R8 ;  /* 0x0001400801007387 */ /* 0x000fe80000100a00 */
[----:B------:R0:W-:Y:S04]  /*634b0*/  STL.64 [R1+0x148], R10 ;  /* 0x0001480a01007387 */ /* 0x0001e80000100a00 */
[----:B0-----:R-:W2:Y:S04]  /*634c0*/  LDL.LU.64 R10, [R1+0x4e48] ;  /* 0x004e4800010a7983 */ /* 0x001ea80000300a00 */
[----:B------:R-:W2:Y:S01]  /*634d0*/  LDL.LU.64 R8, [R1+0x4e40] ;  /* 0x004e400001087983 */ /* 0x000ea20000300a00 */
[----:B------:R-:W-:Y:S01]  /*634e0*/  HMMA.16816.F32 R4, R16, R22, R4 ;  /* 0x000000161004723c */ /* 0x000fe20000001804 */
[----:B------:R-:W-:-:S02]  /*634f0*/  F2FP.F16.E4M3.UNPACK_B R20, R20 ;  /* 0x00000014ff14723e */ /* 0x000fc400020006ff */
[----:B------:R-:W-:Y:S01]  /*63500*/  F2FP.F16.E4M3.UNPACK_B R21, R21 ;  /* 0x00000015ff15723e */ /* 0x000fe200020006ff */
[----:B------:R-:W-:Y:S04]  /*63510*/  STL.64 [R1+0x4d70], R26 ;  /* 0x004d701a01007387 */ /* 0x000fe80000100a00 */
[----:B------:R0:W-:-:S15]  /*63520*/  STL.64 [R1+0x4d68], R24 ;  /* 0x004d681801007387 */ /* 0x0001de0000100a00 */
[----:B------:R-:W-:Y:S04]  /*63530*/  STL.64 [R1+0x160], R4 ;  /* 0x0001600401007387 */ /* 0x000fe80000100a00 */
[----:B------:R2:W-:Y:S04]  /*63540*/  STL.64 [R1+0x168], R6 ;  /* 0x0001680601007387 */ /* 0x0005e80000100a00 */
[----:B0-----:R-:W3:Y:S01]  /*63550*/  LDL.LU R24, [R1+0x890] ;  /* 0x0008900001187983 */ /* 0x001ee20000300800 */
[----:B--2---:R-:W-:-:S15]  /*63560*/  HMMA.16816.F32 R4, R16, R20, R8 ;  /* 0x000000141004723c */ /* 0x004fde0000001808 */
[----:B------:R-:W-:-:S08]  /*63570*/  NOP ;  /* 0x0000000000007918 */ /* 0x000fd00000000000 */
[----:B------:R0:W-:Y:S04]  /*63580*/  STL.64 [R1+0x180], R4 ;  /* 0x0001800401007387 */ /* 0x0001e80000100a00 */
[----:B------:R1:W-:Y:S04]  /*63590*/  STL.64 [R1+0x188], R6 ;  /* 0x0001880601007387 */ /* 0x0003e80000100a00 */
[----:B------:R-:W3:Y:S04]  /*635a0*/  LDL.LU R25, [R1+0x894] ;  /* 0x0008940001197983 */ /* 0x000ee80000300800 */
[----:B------:R-:W2:Y:S04]  /*635b0*/  LDL.LU R26, [R1+0x898] ;  /* 0x00089800011a7983 */ /* 0x000ea80000300800 */
[----:B------:R-:W2:Y:S04]  /*635c0*/  LDL.LU R27, [R1+0x89c] ;  /* 0x00089c00011b7983 */ /* 0x000ea80000300800 */
[----:B------:R-:W4:Y:S04]  /*635d0*/  LDL R12, [R1+0xde0] ;  /* 0x000de000010c7983 */ /* 0x000f280000100800 */
[----:B------:R-:W4:Y:S04]  /*635e0*/  LDL R13, [R1+0xde4] ;  /* 0x000de400010d7983 */ /* 0x000f280000100800 */
[----:B------:R-:W4:Y:S04]  /*635f0*/  LDL.LU R28, [R1+0x1218] ;  /* 0x00121800011c7983 */ /* 0x000f280000300800 */
[----:B0-----:R-:W3:Y:S04]  /*63600*/  LDL.LU R4, [R1+0x1214] ;  /* 0x0012140001047983 */ /* 0x001ee80000300800 */
[----:B------:R-:W4:Y:S04]  /*63610*/  LDL.LU R29, [R1+0x1220] ;  /* 0x00122000011d7983 */ /* 0x000f280000300800 */
[----:B------:R-:W3:Y:S04]  /*63620*/  LDL.LU R5, [R1+0x121c] ;  /* 0x00121c0001057983 */ /* 0x000ee80000300800 */
[----:B------:R-:W4:Y:S04]  /*63630*/  LDL.LU R0, [R1+0x1228] ;  /* 0x0012280001007983 */ /* 0x000f280000300800 */
[----:B-1----:R-:W2:Y:S04]  /*63640*/  LDL.LU R6, [R1+0x1224] ;  /* 0x0012240001067983 */ /* 0x002ea80000300800 */
[----:B------:R-:W4:Y:S04]  /*63650*/  LDL R10, [R1+0xdf0] ;  /* 0x000df000010a7983 */ /* 0x000f280000100800 */
[----:B------:R-:W4:Y:S04]  /*63660*/  LDL R11, [R1+0xdf4] ;  /* 0x000df400010b7983 */ /* 0x000f280000100800 */
[----:B------:R-:W2:Y:S04]  /*63670*/  LDL.LU R7, [R1+0x122c] ;  /* 0x00122c0001077983 */ /* 0x000ea80000300800 */
[----:B--2---:R-:W-:Y:S04]  /*63680*/  STL.64 [R1+0x4e38], R6 ;  /* 0x004e380601007387 */ /* 0x004fe80000100a00 */
[----:B---3--:R0:W-:Y:S04]  /*63690*/  STL.64 [R1+0x4e30], R4 ;  /* 0x004e300401007387 */ /* 0x0081e80000100a00 */
[----:B0-----:R-:W2:Y:S04]  /*636a0*/  LDL.LU R4, [R1+0x520] ;  /* 0x0005200001047983 */ /* 0x001ea80000300800 */
[----:B------:R-:W2:Y:S04]  /*636b0*/  LDL.LU R5, [R1+0x524] ;  /* 0x0005240001057983 */ /* 0x000ea80000300800 */
[----:B------:R-:W2:Y:S04]  /*636c0*/  LDL.LU R6, [R1+0x528] ;  /* 0x0005280001067983 */ /* 0x000ea80000300800 */
[----:B------:R-:W2:Y:S04]  /*636d0*/  LDL.LU R7, [R1+0x52c] ;  /* 0x00052c0001077983 */ /* 0x000ea80000300800 */
[----:B------:R-:W3:Y:S04]  /*636e0*/  LDL R8, [R1+0xe00] ;  /* 0x000e000001087983 */ /* 0x000ee80000100800 */
[----:B------:R-:W3:Y:S04]  /*636f0*/  LDL R9, [R1+0xe04] ;  /* 0x000e040001097983 */ /* 0x000ee80000100800 */
[----:B------:R-:W3:Y:S04]  /*63700*/  LDL R2, [R1+0xe10] ;  /* 0x000e100001027983 */ /* 0x000ee80000100800 */
[----:B------:R-:W3:Y:S04]  /*63710*/  LDL R3, [R1+0xe14] ;  /* 0x000e140001037983 */ /* 0x000ee80000100800 */
[----:B------:R-:W-:Y:S04]  /*63720*/  STL.64 [R1+0x4df8], R26 ;  /* 0x004df81a01007387 */ /* 0x000fe80000100a00 */
[----:B------:R0:W-:Y:S04]  /*63730*/  STL.64 [R1+0x4df0], R24 ;  /* 0x004df01801007387 */ /* 0x0001e80000100a00 */
[----:B0-----:R-:W4:Y:S04]  /*63740*/  LDL.LU R24, [R1+0xac0] ;  /* 0x000ac00001187983 */ /* 0x001f280000300800 */
[----:B------:R-:W4:Y:S04]  /*63750*/  LDL.LU R25, [R1+0xac4] ;  /* 0x000ac40001197983 */ /* 0x000f280000300800 */
[----:B------:R-:W2:Y:S04]  /*63760*/  LDL.LU R26, [R1+0xac8] ;  /* 0x000ac800011a7983 */ /* 0x000ea80000300800 */
        /* <DEDUP_REMOVED lines=9> */
[----:B------:R-:W-:Y:S01]  /*63800*/  HMMA.16816.F32 R4, R16, R14, R4 ;  /* 0x0000000e1004723c */ /* 0x000fe20000001804 */
[----:B------:R-:W-:-:S02]  /*63810*/  F2FP.F16.E4M3.UNPACK_B R12, R12 ;  /* 0x0000000cff0c723e */ /* 0x000fc400020006ff */
        /* <DEDUP_REMOVED lines=8> */
[----:B0-----:R-:W4:Y:S04]  /*638a0*/  LDL.LU R20, [R1+0xab0] ;  /* 0x000ab00001147983 */ /* 0x001f280000300800 */
[----:B------:R-:W4:Y:S04]  /*638b0*/  LDL.LU R21, [R1+0xab4] ;  /* 0x000ab40001157983 */ /* 0x000f280000300800 */
[----:B------:R-:W4:Y:S04]  /*638c0*/  LDL.LU R22, [R1+0xab8] ;  /* 0x000ab80001167983 */ /* 0x000f280000300800 */
[----:B------:R-:W4:Y:S04]  /*638d0*/  LDL.LU R23, [R1+0xabc] ;  /* 0x000abc0001177983 */ /* 0x000f280000300800 */
[----:B------:R-:W-:Y:S04]  /*638e0*/  STL.64 [R1+0x1a0], R4 ;  /* 0x0001a00401007387 */ /* 0x000fe80000100a00 */
[----:B------:R0:W-:Y:S04]  /*638f0*/  STL.64 [R1+0x1a8], R6 ;  /* 0x0001a80601007387 */ /* 0x0001e80000100a00 */
[----:B0-----:R-:W3:Y:S04]  /*63900*/  LDL.LU.64 R6, [R1+0x4e38] ;  /* 0x004e380001067983 */ /* 0x001ee80000300a00 */
[----:B------:R-:W4:Y:S01]  /*63910*/  LDL.LU.64 R4, [R1+0x4e30] ;  /* 0x004e300001047983 */ /* 0x000f220000300a00 */
[----:B------:R-:W-:-:S07]  /*63920*/  F2FP.F16.E4M3.UNPACK_B R13, R13 ;  /* 0x0000000dff0d723e */ /* 0x000fce00020006ff */
[----:B--2---:R-:W-:Y:S01]  /*63930*/  HMMA.16816.F32 R24, R16, R12, R24 ;  /* 0x0000000c1018723c */ /* 0x004fe20000001818 */
[----:B----4-:R-:W-:Y:S02]  /*63940*/  IMAD R4, R4, 0x100, R28 ;  /* 0x0000010004047824 */ /* 0x010fe400078e021c */
[----:B------:R-:W-:Y:S01]  /*63950*/  IMAD R5, R5, 0x100, R29 ;  /* 0x0000010005057824 */ /* 0x000fe200078e021d */
[----:B------:R-:W2:Y:S04]  /*63960*/  LDL.LU R28, [R1+0x4e28] ;  /* 0x004e2800011c7983 */ /* 0x000ea80000300800 */
[----:B------:R-:W2:Y:S01]  /*63970*/  LDL.LU R29, [R1+0x4e24] ;  /* 0x004e2400011d7983 */ /* 0x000ea20000300800 */
[----:B---3--:R-:W-:-:S03]  /*63980*/  IMAD R6, R6, 0x100, R0 ;  /* 0x0000010006067824 */ /* 0x008fc600078e0200 */
[----:B------:R-:W3:Y:S11]  /*63990*/  LDL.LU R0, [R1+0x4e20] ;  /* 0x004e200001007983 */ /* 0x000ef60000300800 */
[----:B------:R-:W-:Y:S04]  /*639a0*/  STL.64 [R1+0x1c0], R24 ;  /* 0x0001c01801007387 */ /* 0x000fe80000100a00 */
[----:B------:R0:W-:Y:S04]  /*639b0*/  STL.64 [R1+0x1c8], R26 ;  /* 0x0001c81a01007387 */ /* 0x0001e80000100a00 */
[----:B0-----:R-:W4:Y:S04]  /*639c0*/  LDL.LU.64 R26, [R1+0x4e18] ;  /* 0x004e1800011a7983 */ /* 0x001f280000300a00 */
[----:B------:R-:W4:Y:S01]  /*639d0*/  LDL.LU.64 R24, [R1+0x4e10] ;  /* 0x004e100001187983 */ /* 0x000f220000300a00 */
[----:B------:R-:W-:-:S02]  /*639e0*/  F2FP.F16.E4M3.UNPACK_B R10, R10 ;  /* 0x0000000aff0a723e */ /* 0x000fc400020006ff */
[----:B------:R-:W-:Y:S01]  /*639f0*/  F2FP.F16.E4M3.UNPACK_B R11, R11 ;  /* 0x0000000bff0b723e */ /* 0x000fe200020006ff */
[----:B------:R0:W-:Y:S04]  /*63a00*/  STL.64 [R1+0x4d30], R14 ;  /* 0x004d300e01007387 */ /* 0x0001e80000100a00 */
[----:B0-----:R-:W2:Y:S04]  /*63a10*/  LDL R14, [R1+0xe20] ;  /* 0x000e2000010e7983 */ /* 0x001ea80000100800 */
[----:B------:R-:W3:Y:S04]  /*63a20*/  LDL R15, [R1+0xe24] ;  /* 0x000e2400010f7983 */ /* 0x000ee80000100800 */
[----:B------:R0:W-:Y:S04]  /*63a30*/  STL.64 [R1+0x4d28], R12 ;  /* 0x004d280c01007387 */ /* 0x0001e80000100a00 */
[----:B0-----:R-:W3:Y:S01]  /*63a40*/  LDL.LU R13, [R1+0x1230] ;  /* 0x00123000010d7983 */ /* 0x001ee20000300800 */
[----:B----4-:R-:W-:-:S15]  /*63a50*/  HMMA.16816.F32 R24, R16, R10, R24 ;  /* 0x0000000a1018723c */ /* 0x010fde0000001818 */
[----:B------:R-:W-:-:S08]  /*63a60*/  NOP ;  /* 0x0000000000007918 */ /* 0x000fd00000000000 */
[----:B------:R-:W-:Y:S04]  /*63a70*/  STL.64 [R1+0x1f0], R24 ;  /* 0x0001f01801007387 */ /* 0x000fe80000100a00 */
[----:B------:R0:W-:Y:S04]  /*63a80*/  STL.64 [R1+0x1f8], R26 ;  /* 0x0001f81a01007387 */ /* 0x0001e80000100a00 */
[----:B0-----:R-:W4:Y:S04]  /*63a90*/  LDL.LU.64 R26, [R1+0x4e08] ;  /* 0x004e0800011a7983 */ /* 0x001f280000300a00 */
[----:B------:R-:W4:Y:S01]  /*63aa0*/  LDL.LU.64 R24, [R1+0x4e00] ;  /* 0x004e000001187983 */ /* 0x000f220000300a00 */
[----:B------:R-:W-:-:S02]  /*63ab0*/  F2FP.F16.E4M3.UNPACK_B R8, R8 ;  /* 0x00000008ff08723e */ /* 0x000fc400020006ff */
[----:B------:R-:W-:-:S07]  /*63ac0*/  F2FP.F16.E4M3.UNPACK_B R9, R9 ;  /* 0x00000009ff09723e */ /* 0x000fce00020006ff */
[----:B----4-:R-:W-:-:S15]  /*63ad0*/  HMMA.16816.F32 R24, R16, R8, R24 ;  /* 0x000000081018723c */ /* 0x010fde0000001818 */
[----:B------:R-:W-:-:S08]  /*63ae0*/  NOP ;  /* 0x0000000000007918 */ /* 0x000fd00000000000 */
[----:B------:R-:W-:Y:S04]  /*63af0*/  STL.64 [R1+0x2b0], R24 ;  /* 0x0002b01801007387 */ /* 0x000fe80000100a00 */
[----:B------:R0:W-:Y:S04]  /*63b00*/  STL.64 [R1+0x2b8], R26 ;  /* 0x0002b81a01007387 */ /* 0x0001e80000100a00 */
[----:B0-----:R-:W4:Y:S04]  /*63b10*/  LDL.LU.64 R26, [R1+0x4df8] ;  /* 0x004df800011a7983 */ /* 0x001f280000300a00 */
[----:B------:R-:W4:Y:S01]  /*63b20*/  LDL.LU.64 R24, [R1+0x4df0] ;  /* 0x004df00001187983 */ /* 0x000f220000300a00 */
[----:B------:R-:W-:-:S02]  /*63b30*/  F2FP.F16.E4M3.UNPACK_B R2, R2 ;  /* 0x00000002ff02723e */ /* 0x000fc400020006ff */
[----:B------:R-:W-:Y:S02]  /*63b40*/  F2FP.F16.E4M3.UNPACK_B R3, R3 ;  /* 0x00000003ff03723e */ /* 0x000fe400020006ff */
[----:B--2---:R-:W-:Y:S01]  /*63b50*/  F2FP.F16.E4M3.UNPACK_B R12, R14 ;  /* 0x0000000eff0c723e */ /* 0x004fe200020006ff */
[----:B---3--:R-:W-:Y:S01]  /*63b60*/  IMAD R7, R7, 0x100, R13 ;  /* 0x0000010007077824 */ /* 0x008fe200078e020d */
[----:B------:R-:W-:Y:S01]  /*63b70*/  F2FP.F16.E4M3.UNPACK_B R13, R15 ;  /* 0x0000000fff0d723e */ /* 0x000fe200020006ff */
[----:B------:R-:W-:Y:S04]  /*63b80*/  STL [R1+0x4d10], R9 ;  /* 0x004d100901007387 */ /* 0x000fe80000100800 */
[----:B------:R-:W-:Y:S04]  /*63b90*/  STL [R1+0x20], R12 ;  /* 0x0000200c01007387 */ /* 0x000fe80000100800 */
[----:B------:R-:W-:Y:S01]  /*63ba0*/  STL.64 [R1+0x4da0], R10 ;  /* 0x004da00a01007387 */ /* 0x000fe20000100a00 */
[----:B------:R-:W-:Y:S03]  /*63bb0*/  HMMA.16816.F32 R20, R16, R2, R20 ;  /* 0x000000021014723c */ /* 0x000fe60000001814 */
[----:B------:R-:W-:Y:S04]  /*63bc0*/  STL [R1+0x24], R13 ;  /* 0x0000240d01007387 */ /* 0x000fe80000100800 */
[----:B------:R-:W-:-:S15]  /*63bd0*/  STL [R1+0x4d98], R8 ;  /* 0x004d980801007387 */ /* 0x000fde0000100800 */
[----:B------:R-:W-:-:S01]  /*63be0*/  NOP ;  /* 0x0000000000007918 */ /* 0x000fc20000000000 */
[----:B------:R0:W-:Y:S04]  /*63bf0*/  STL.64 [R1+0x2a0], R20 ;  /* 0x0002a01401007387 */ /* 0x0001e80000100a00 */
[----:B------:R1:W-:Y:S04]  /*63c00*/  STL.64 [R1+0x2a8], R22 ;  /* 0x0002a81601007387 */ /* 0x0003e80000100a00 */
[----:B0-----:R-:W2:Y:S01]  /*63c10*/  LDL.LU R20, [R1+0xa00] ;  /* 0x000a000001147983 */ /* 0x001ea20000300800 */
[----:B----4-:R-:W-:-:S15]  /*63c20*/  HMMA.16816.F32 R8, R16, R12, R24 ;  /* 0x0000000c1008723c */ /* 0x010fde0000001818 */
[----:B------:R-:W-:-:S08]  /*63c30*/  NOP ;  /* 0x0000000000007918 */ /* 0x000fd00000000000 */
        /* <DEDUP_REMOVED lines=9> */
[----:B--2---:R0:W-:Y:S04]  /*63cd0*/  STL.64 [R1+0x4d80], R26 ;  /* 0x004d801a01007387 */ /* 0x0041e80000100a00 */
[----:B0-----:R-:W2:Y:S01]  /*63ce0*/  LDL R26, [R1] ;  /* 0x00000000011a7983 */ /* 0x001ea20000100800 */
[----:B------:R-:W-:-:S03]  /*63cf0*/  IMAD.MOV.U32 R27, RZ, RZ, R0 ;  /* 0x000000ffff1b7224 */ /* 0x000fc600078e0000 */
[----:B------:R-:W3:Y:S04]  /*63d00*/  LDL.LU R0, [R1+0x4dec] ;  /* 0x004dec0001007983 */ /* 0x000ee80000300800 */
[----:B------:R-:W4:Y:S04]  /*63d10*/  LDL.LU R8, [R1+0xa50] ;  /* 0x000a500001087983 */ /* 0x000f280000300800 */
[----:B------:R-:W4:Y:S04]  /*63d20*/  LDL.LU R9, [R1+0xa54] ;  /* 0x000a540001097983 */ /* 0x000f280000300800 */
[----:B------:R-:W2:Y:S04]  /*63d30*/  LDL.LU R10, [R1+0xa58] ;  /* 0x000a5800010a7983 */ /* 0x000ea80000300800 */
[----:B------:R-:W2:Y:S04]  /*63d40*/  LDL.LU R11, [R1+0xa5c] ;  /* 0x000a5c00010b7983 */ /* 0x000ea80000300800 */
[----:B--2---:R0:W-:Y:S04]  /*63d50*/  STL.64 [R1+0x4db0], R10 ;  /* 0x004db00a01007387 */ /* 0x0041e80000100a00 */
[----:B0-----:R-:W2:Y:S01]  /*63d60*/  LDL R10, [R1+0x10] ;  /* 0x00001000010a7983 */ /* 0x001ea20000100800 */
[----:B---3--:R-:W-:-:S03]  /*63d70*/  IMAD.MOV.U32 R11, RZ, RZ, R0 ;  /* 0x000000ffff0b7224 */ /* 0x008fc600078e0000 */
[----:B------:R-:W3:Y:S04]  /*63d80*/  LDL.LU R0, [R1+0x4de8] ;  /* 0x004de80001007983 */ /* 0x000ee80000300800 */
[----:B----4-:R0:W-:Y:S04]  /*63d90*/  STL.64 [R1+0x4da8], R8 ;  /* 0x004da80801007387 */ /* 0x0101e80000100a00 */
[----:B0-----:R-:W4:Y:S04]  /*63da0*/  LDL.64 R8, [R1+0x18] ;  /* 0x0000180001087983 */ /* 0x001f280000100a00 */
[----:B--2---:R-:W-:Y:S04]  /*63db0*/  STL.64 [R1+0x4de0], R10 ;  /* 0x004de00a01007387 */ /* 0x004fe80000100a00 */
[----:B----4-:R-:W-:Y:S04]  /*63dc0*/  STL.64 [R1+0x4dd8], R8 ;  /* 0x004dd80801007387 */ /* 0x010fe80000100a00 */
[----:B------:R0:W-:Y:S04]  /*63dd0*/  STL.64 [R1+0x4d78], R24 ;  /* 0x004d781801007387 */ /* 0x0001e80000100a00 */
[----:B0-----:R-:W2:Y:S04]  /*63de0*/  LDL.64 R24, [R1+0x8] ;  /* 0x0000080001187983 */ /* 0x001ea80000100a00 */
[----:B------:R-:W-:Y:S04]  /*63df0*/  STL.64 [R1+0x4dc0], R26 ;  /* 0x004dc01a01007387 */ /* 0x000fe80000100a00 */
[----:B--2---:R0:W-:Y:S04]  /*63e00*/  STL.64 [R1+0x4db8], R24 ;  /* 0x004db81801007387 */ /* 0x0041e80000100a00 */
[----:B0-----:R-:W2:Y:S04]  /*63e10*/  LDL.LU R24, [R1+0xa60] ;  /* 0x000a600001187983 */ /* 0x001ea80000300800 */
[----:B------:R-:W2:Y:S04]  /*63e20*/  LDL.LU R25, [R1+0xa64] ;  /* 0x000a640001197983 */ /* 0x000ea80000300800 */
[----:B------:R-:W4:Y:S04]  /*63e30*/  LDL.LU R26, [R1+0xa68] ;  /* 0x000a6800011a7983 */ /* 0x000f280000300800 */
[----:B------:R-:W4:Y:S04]  /*63e40*/  LDL.LU R27, [R1+0xa6c] ;  /* 0x000a6c00011b7983 */ /* 0x000f280000300800 */
[----:B------:R-:W3:Y:S04]  /*63e50*/  LDL R18, [R1+0x28] ;  /* 0x0000280001127983 */ /* 0x000ee80000100800 */
        /* <DEDUP_REMOVED lines=14> */
[----:B------:R-:W2:Y:S04]  /*63f40*/  LDL.LU R22, [R1+0xa18] ;  /* 0x000a180001167983 */ /* 0x000ea80000300800 */
[----:B------:R-:W2:Y:S01]  /*63f50*/  LDL.LU R23, [R1+0xa1c] ;  /* 0x000a1c0001177983 */ /* 0x000ea20000300800 */
[----:B------:R-:W-:-:S02]  /*63f60*/  F2FP.F16.E4M3.UNPACK_B R4, R4 ;  /* 0x00000004ff04723e */ /* 0x000fc400020006ff */
[----:B------:R-:W-:Y:S02]  /*63f70*/  F2FP.F16.E4M3.UNPACK_B R5, R5 ;  /* 0x00000005ff05723e */ /* 0x000fe400020006ff */
[----:B------:R-:W-:Y:S02]  /*63f80*/  F2FP.F16.E4M3.UNPACK_B R6, R6 ;  /* 0x00000006ff06723e */ /* 0x000fe400020006ff */
[----:B------:R-:W-:Y:S01]  /*63f90*/  F2FP.F16.E4M3.UNPACK_B R7, R7 ;  /* 0x00000007ff07723e */ /* 0x000fe200020006ff */
[----:B---3--:R-:W-:Y:S01]  /*63fa0*/  IMAD.MOV.U32 R19, RZ, RZ, R0 ;  /* 0x000000ffff137224 */ /* 0x008fe200078e0000 */
[----:B--2---:R-:W-:Y:S04]  /*63fb0*/  STL.64 [R1+0x4d90], R22 ;  /* 0x004d901601007387 */ /* 0x004fe80000100a00 */
[----:B----4-:R0:W-:Y:S04]  /*63fc0*/  STL.64 [R1+0x4d88], R20 ;  /* 0x004d881401007387 */ /* 0x0101e80000100a00 */
        /* <DEDUP_REMOVED lines=17> */
[----:B------:R-:W-:Y:S04]  /*640e0*/  STL.64 [R1+0x230], R8 ;  /* 0x0002300801007387 */ /* 0x000fe80000100a00 */
[----:B------:R0:W-:Y:S04]  /*640f0*/  STL.64 [R1+0x238], R10 ;  /* 0x0002380a01007387 */ /* 0x0001e80000100a00 */
[----:B0-----:R-:W2:Y:S04]  /*64100*/  LDL.LU.64 R10, [R1+0x4de0] ;  /* 0x004de000010a7983 */ /* 0x001ea80000300a00 */
[----:B------:R-:W3:Y:S02]  /*64110*/  LDL.LU.64 R8, [R1+0x4dd8] ;  /* 0x004dd80001087983 */ /* 0x000ee40000300a00 */
[----:B---3--:R-:W-:-:S15]  /*64120*/  HMMA.16816.F32 R24, R4, R8, R24 ;  /* 0x000000080418723c */ /* 0x008fde0000001818 */
[----:B------:R-:W-:-:S08]  /*64130*/  NOP ;  /* 0x0000000000007918 */ /* 0x000fd00000000000 */
[----:B------:R-:W-:Y:S04]  /*64140*/  STL.64 [R1+0x240], R24 ;  /* 0x0002401801007387 */ /* 0x000fe80000100a00 */
[----:B------:R0:W-:Y:S04]  /*64150*/  STL.64 [R1+0x248], R26 ;  /* 0x0002481a01007387 */ /* 0x0001e80000100a00 */
[----:B0-----:R-:W2:Y:S04]  /*64160*/  LDL.LU.64 R26, [R1+0x4dd0] ;  /* 0x004dd000011a7983 */ /* 0x001ea80000300a00 */
[----:B------:R-:W2:Y:S01]  /*64170*/  LDL.LU.64 R24, [R1+0x4dc8] ;  /* 0x004dc80001187983 */ /* 0x000ea20000300a00 */
[----:B------:R-:W-:-:S02]  /*64180*/  IMAD.MOV.U32 R18, RZ, RZ, R8 ;  /* 0x000000ffff127224 */ /* 0x000fc400078e0008 */
[----:B------:R-:W-:Y:S02]  /*64190*/  IMAD.MOV.U32 R0, RZ, RZ, R9 ;  /* 0x000000ffff007224 */ /* 0x000fe400078e0009 */
[----:B--2---:R-:W-:Y:S01]  /*641a0*/  HMMA.16816.F32 R8, R4, R10, R24 ;  /* 0x0000000a0408723c */ /* 0x004fe20000001818 */
[----:B------:R-:W2:Y:S04]  /*641b0*/  LDL.LU.64 R26, [R1+0x4dc0] ;  /* 0x004dc000011a7983 */ /* 0x000ea80000300a00 */
[----:B------:R-:W3:-:S15]  /*641c0*/  LDL.LU.64 R24, [R1+0x4db8] ;  /* 0x004db80001187983 */ /* 0x000ede0000300a00 */
[----:B------:R-:W-:-:S03]  /*641d0*/  NOP ;  /* 0x0000000000007918 */ /* 0x000fc60000000000 */
        /* <DEDUP_REMOVED lines=9> */
[----:B------:R-:W4:Y:S01]  /*64270*/  LDL.LU R8, [R1+0x4d98] ;  /* 0x004d980001087983 */ /* 0x000f220000300800 */
[----:B------:R-:W-:-:S02]  /*64280*/  IMAD.MOV.U32 R9, RZ, RZ, R24 ;  /* 0x000000ffff097224 */ /* 0x000fc400078e0018 */
[----:B------:R-:W-:Y:S02]  /*64290*/  IMAD.MOV.U32 R19, RZ, RZ, R25 ;  /* 0x000000ffff137224 */ /* 0x000fe400078e0019 */
[C---:B--2---:R-:W-:Y:S01]  /*642a0*/  HMMA.16816.F32 R24, R4.reuse, R26, R20 ;  /* 0x0000001a0418723c */ /* 0x044fe20000001814 */
[----:B---3--:R-:W-:Y:S04]  /*642b0*/  STL.64 [R1+0x4d20], R10 ;  /* 0x004d200a01007387 */ /* 0x008fe80000100a00 */
[----:B----4-:R0:W-:Y:S04]  /*642c0*/  STL.64 [R1+0x4d18], R8 ;  /* 0x004d180801007387 */ /* 0x0101e80000100a00 */
[----:B0-----:R-:W2:Y:S04]  /*642d0*/  LDL.LU R8, [R1+0x9c0] ;  /* 0x0009c00001087983 */ /* 0x001ea80000300800 */
[----:B------:R-:W2:Y:S04]  /*642e0*/  LDL.LU R9, [R1+0x9c4] ;  /* 0x0009c40001097983 */ /* 0x000ea80000300800 */
[----:B------:R-:W2:Y:S04]  /*642f0*/  LDL.LU R10, [R1+0x9c8] ;  /* 0x0009c800010a7983 */ /* 0x000ea80000300800 */
[----:B------:R-:W2:Y:S04]  /*64300*/  LDL.LU R11, [R1+0x9cc] ;  /* 0x0009cc00010b7983 */ /* 0x000ea80000300800 */
[----:B------:R-:W3:Y:S04]  /*64310*/  LDL.LU.64 R22, [R1+0x4d90] ;  /* 0x004d900001167983 */ /* 0x000ee80000300a00 */
[----:B------:R-:W3:Y:S04]  /*64320*/  LDL.LU.64 R20, [R1+0x4d88] ;  /* 0x004d880001147983 */ /* 0x000ee80000300a00 */
        /* <DEDUP_REMOVED lines=36> */
[----:B------:R-:W4:Y:S04]  /*64570*/  LDL.LU.64 R12, [R1+0x4d38] ;  /* 0x004d3800010c7983 */ /* 0x000f280000300a00 */
[----:B------:R-:W-:Y:S04]  /*64580*/  STL [R1+0x4c64], R22 ;  /* 0x004c641601007387 */ /* 0x000fe80000100800 */
[----:B------:R-:W-:Y:S01]  /*64590*/  STL [R1+0x4c60], R23 ;  /* 0x004c601701007387 */ /* 0x000fe20000100800 */
[----:B----4-:R-:W-:-:S15]  /*645a0*/  HMMA.16816.F32 R12, R4, R20, R12 ;  /* 0x00000014040c723c */ /* 0x010fde000000180c */
[----:B------:R-:W-:-:S08]  /*645b0*/  NOP ;  /* 0x0000000000007918 */ /* 0x000fd00000000000 */
[----:B------:R-:W-:Y:S04]  /*645c0*/  STL.64 [R1+0x9d0], R12 ;  /* 0x0009d00c01007387 */ /* 0x000fe80000100a00 */
[----:B------:R0:W-:Y:S04]  /*645d0*/  STL.64 [R1+0x9d8], R14 ;  /* 0x0009d80e01007387 */ /* 0x0001e80000100a00 */
[----:B0-----:R-:W2:Y:S04]  /*645e0*/  LDL.LU.64 R14, [R1+0x4d30] ;  /* 0x004d3000010e7983 */ /* 0x001ea80000300a00 */
[----:B------:R-:W3:Y:S04]  /*645f0*/  LDL.LU.64 R12, [R1+0x4d28] ;  /* 0x004d2800010c7983 */ /* 0x000ee80000300a00 */
        /* <DEDUP_REMOVED lines=9> */
[----:B0-----:R-:W2:Y:S01]  /*64690*/  LDL.LU.64 R10, [R1+0x4d20] ;  /* 0x004d2000010a7983 */ /* 0x001ea20000300a00 */
[----:B---3--:R-:W-:Y:S03]  /*646a0*/  HMMA.16816.F32 R20, R4, R12, R20 ;  /* 0x0000000c0414723c */ /* 0x008fe60000001814 */
[----:B------:R-:W3:Y:S04]  /*646b0*/  LDL.LU.64 R8, [R1+0x4d18] ;  /* 0x004d180001087983 */ /* 0x000ee80000300a00 */
[----:B------:R-:W-:Y:S04]  /*646c0*/  STL.64 [R1+0x4c48], R14 ;  /* 0x004c480e01007387 */ /* 0x000fe80000100a00 */
[----:B------:R0:W-:-:S12]  /*646d0*/  STL.64 [R1+0x4c40], R12 ;  /* 0x004c400c01007387 */ /* 0x0001d80000100a00 */
[----:B------:R-:W-:Y:S04]  /*646e0*/  STL.64 [R1+0x9b0], R20 ;  /* 0x0009b01401007387 */ /* 0x000fe80000100a00 */
[----:B------:R2:W-:Y:S04]  /*646f0*/  STL.64 [R1+0x9b8], R22 ;  /* 0x0009b81601007387 */ /* 0x0005e80000100a00 */
[----:B0-----:R-:W4:Y:S01]  /*64700*/  LDL.LU R12, [R1+0x8c0] ;  /* 0x0008c000010c7983 */ /* 0x001f220000300800 */
[----:B--2---:R-:W-:-:S15]  /*64710*/  HMMA.16816.F32 R20, R4, R10, R24 ;  /* 0x0000000a0414723c */ /* 0x004fde0000001818 */
[----:B------:R-:W-:-:S08]  /*64720*/  NOP ;  /* 0x0000000000007918 */ /* 0x000fd00000000000 */
[----:B------:R-:W-:Y:S04]  /*64730*/  STL.64 [R1+0x9a0], R20 ;  /* 0x0009a01401007387 */ /* 0x000fe80000100a00 */
[----:B------:R-:W-:Y:S04]  /*64740*/  STL.64 [R1+0x9a8], R22 ;  /* 0x0009a81601007387 */ /* 0x000fe80000100a00 */
[----:B------:R-:W4:Y:S04]  /*64750*/  LDL.LU R13, [R1+0x8c4] ;  /* 0x0008c400010d7983 */ /* 0x000f280000300800 */
[----:B------:R-:W2:Y:S04]  /*64760*/  LDL.LU R14, [R1+0x8c8] ;  /* 0x0008c800010e7983 */ /* 0x000ea80000300800 */
[----:B------:R-:W2:Y:S04]  /*64770*/  LDL.LU R15, [R1+0x8cc] ;  /* 0x0008cc00010f7983 */ /* 0x000ea80000300800 */
[----:B--2---:R3:W-:Y:S04]  /*64780*/  STL.64 [R1+0x4c88], R14 ;  /* 0x004c880e01007387 */ /* 0x0047e80000100a00 */
[----:B----4-:R0:W-:Y:S04]  /*64790*/  STL.64 [R1+0x4c80], R12 ;  /* 0x004c800c01007387 */ /* 0x0101e80000100a00 */
[----:B------:R-:W2:Y:S04]  /*647a0*/  LDL.LU R24, [R1+0x910] ;  /* 0x0009100001187983 */ /* 0x000ea80000300800 */
[----:B------:R-:W2:Y:S04]  /*647b0*/  LDL.LU R25, [R1+0x914] ;  /* 0x0009140001197983 */ /* 0x000ea80000300800 */
[----:B------:R-:W4:Y:S04]  /*647c0*/  LDL.LU R26, [R1+0x918] ;  /* 0x00091800011a7983 */ /* 0x000f280000300800 */
[----:B------:R-:W4:Y:S01]  /*647d0*/  LDL.LU R27, [R1+0x91c] ;  /* 0x00091c00011b7983 */ /* 0x000f220000300800 */
[----:B---3--:R-:W-:-:S03]  /*647e0*/  IMAD.MOV.U32 R14, RZ, RZ, R9 ;  /* 0x000000ffff0e7224 */ /* 0x008fc600078e0009 */
[----:B----4-:R-:W-:Y:S04]  /*647f0*/  STL.64 [R1+0x4c98], R26 ;  /* 0x004c981a01007387 */ /* 0x010fe80000100a00 */
[----:B--2---:R1:W-:Y:S04]  /*64800*/  STL.64 [R1+0x4c90], R24 ;  /* 0x004c901801007387 */ /* 0x0043e80000100a00 */
[----:B------:R-:W2:Y:S04]  /*64810*/  LDL.LU R9, [R1+0x4d10] ;  /* 0x004d100001097983 */ /* 0x000ea80000300800 */
[----:B0-----:R-:W3:Y:S01]  /*64820*/  LDL.64 R12, [R1+0x10] ;  /* 0x00001000010c7983 */ /* 0x001ee20000100a00 */
[----:B------:R-:W-:-:S05]  /*64830*/  IMAD.MOV.U32 R15, RZ, RZ, R19 ;  /* 0x000000ffff0f7224 */ /* 0x000fca00078e0013 */
[----:B------:R0:W-:Y:S04]  /*64840*/  STL.64 [R1+0x4cb8], R14 ;  /* 0x004cb80e01007387 */ /* 0x0001e80000100a00 */
[----:B---3--:R-:W-:Y:S04]  /*64850*/  STL.64 [R1+0x4cb0], R12 ;  /* 0x004cb00c01007387 */ /* 0x008fe80000100a00 */
[----:B-1----:R-:W3:Y:S04]  /*64860*/  LDL.LU R24, [R1+0x930] ;  /* 0x0009300001187983 */ /* 0x002ee80000300800 */
[----:B------:R-:W3:Y:S04]  /*64870*/  LDL.LU R25, [R1+0x934] ;  /* 0x0009340001197983 */ /* 0x000ee80000300800 */
[----:B------:R-:W4:Y:S04]  /*64880*/  LDL.LU R26, [R1+0x938] ;  /* 0x00093800011a7983 */ /* 0x000f280000300800 */
[----:B------:R-:W4:Y:S01]  /*64890*/  LDL.LU R27, [R1+0x93c] ;  /* 0x00093c00011b7983 */ /* 0x000f220000300800 */
[----:B0-----:R-:W-:-:S02]  /*648a0*/  IMAD.MOV.U32 R14, RZ, RZ, R18 ;  /* 0x000000ffff0e7224 */ /* 0x001fc400078e0012 */
[----:B------:R-:W-:Y:S01]  /*648b0*/  IMAD.MOV.U32 R15, RZ, RZ, R0 ;  /* 0x000000ffff0f7224 */ /* 0x000fe200078e0000 */
[----:B----4-:R-:W-:Y:S04]  /*648c0*/  STL.64 [R1+0x4ca8], R26 ;  /* 0x004ca81a01007387 */ /* 0x010fe80000100a00 */
[----:B---3--:R0:W-:Y:S04]  /*648d0*/  STL.64 [R1+0x4ca0], R24 ;  /* 0x004ca01801007387 */ /* 0x0081e80000100a00 */
[----:B0-----:R-:W3:Y:S04]  /*648e0*/  LDL.LU R24, [R1+0x950] ;  /* 0x0009500001187983 */ /* 0x001ee80000300800 */
[----:B------:R-:W3:Y:S04]  /*648f0*/  LDL.LU R25, [R1+0x954] ;  /* 0x0009540001197983 */ /* 0x000ee80000300800 */
[----:B------:R-:W4:Y:S04]  /*64900*/  LDL.LU R26, [R1+0x958] ;  /* 0x00095800011a7983 */ /* 0x000f280000300800 */
[----:B------:R-:W4:Y:S04]  /*64910*/  LDL.LU R27, [R1+0x95c] ;  /* 0x00095c00011b7983 */ /* 0x000f280000300800 */
[----:B------:R-:W2:Y:S04]  /*64920*/  LDL.LU R18, [R1+0x1244] ;  /* 0x0012440001127983 */ /* 0x000ea80000300800 */
[----:B------:R-:W2:Y:S04]  /*64930*/  LDL.LU R19, [R1+0x1250] ;  /* 0x0012500001137983 */ /* 0x000ea80000300800 */
[----:B------:R-:W2:Y:S04]  /*64940*/  LDL.LU R0, [R1+0x124c] ;  /* 0x00124c0001007983 */ /* 0x000ea80000300800 */
[----:B------:R-:W3:Y:S04]  /*64950*/  LDL.64 R20, [R1+0x20] ;  /* 0x0000200001147983 */ /* 0x000ee80000100a00 */
[----:B---3--:R0:W-:Y:S04]  /*64960*/  STL.64 [R1+0x4cf8], R20 ;  /* 0x004cf81401007387 */ /* 0x0081e80000100a00 */
[----:B0-----:R-:W3:Y:S04]  /*64970*/  LDL.LU R20, [R1+0xa70] ;  /* 0x000a700001147983 */ /* 0x001ee80000300800 */
[----:B------:R-:W3:Y:S04]  /*64980*/  LDL.LU R21, [R1+0xa74] ;  /* 0x000a740001157983 */ /* 0x000ee80000300800 */
[----:B------:R-:W4:Y:S04]  /*64990*/  LDL.LU R22, [R1+0xa78] ;  /* 0x000a780001167983 */ /* 0x000f280000300800 */
[----:B------:R-:W4:Y:S04]  /*649a0*/  LDL.LU R23, [R1+0xa7c] ;  /* 0x000a7c0001177983 */ /* 0x000f280000300800 */
[----:B----4-:R-:W-:Y:S04]  /*649b0*/  STL.64 [R1+0x4d08], R22 ;  /* 0x004d081601007387 */ /* 0x010fe80000100a00 */
[----:B---3--:R0:W-:Y:S04]  /*649c0*/  STL.64 [R1+0x4d00], R20 ;  /* 0x004d001401007387 */ /* 0x0081e80000100a00 */
[----:B0-----:R-:W2:Y:S04]  /*649d0*/  LDL.LU R20, [R1+0xa80] ;  /* 0x000a800001147983 */ /* 0x001ea80000300800 */
[----:B------:R-:W2:Y:S04]  /*649e0*/  LDL.LU R21, [R1+0xa84] ;  /* 0x000a840001157983 */ /* 0x000ea80000300800 */
[----:B------:R-:W2:Y:S04]  /*649f0*/  LDL.LU R22, [R1+0xa88] ;  /* 0x000a880001167983 */ /* 0x000ea80000300800 */
[----:B------:R-:W2:Y:S04]  /*64a00*/  LDL.LU R23, [R1+0xa8c] ;  /* 0x000a8c0001177983 */ /* 0x000ea80000300800 */
[----:B------:R-:W3:Y:S04]  /*64a10*/  LDL.64 R12, [R1+0x28] ;  /* 0x00002800010c7983 */ /* 0x000ee80000100a00 */
[----:B------:R-:W-:Y:S04]  /*64a20*/  STL.64 [R1+0x4cf0], R14 ;  /* 0x004cf00e01007387 */ /* 0x000fe80000100a00 */
        /* <DEDUP_REMOVED lines=9> */
[----:B------:R-:W3:Y:S04]  /*64ac0*/  LDL.LU R26, [R1+0x968] ;  /* 0x00096800011a7983 */ /* 0x000ee80000300800 */
[----:B------:R-:W3:Y:S01]  /*64ad0*/  LDL.LU R27, [R1+0x96c] ;  /* 0x00096c00011b7983 */ /* 0x000ee20000300800 */
[----:B--2---:R-:W-:Y:S01]  /*64ae0*/  HMMA.16816.F32 R20, R4, R8, R20 ;  /* 0x000000080414723c */ /* 0x004fe20000001814 */
[----:B------:R-:W-:-:S02]  /*64af0*/  IMAD R16, R16, 0x100, R28 ;  /* 0x0000010010107824 */ /* 0x000fc400078e021c */
[----:B------:R-:W-:Y:S01]  /*64b00*/  IMAD R17, R17, 0x100, R29 ;  /* 0x0000010011117824 */ /* 0x000fe200078e021d */
[----:B---3--:R-:W-:Y:S04]  /*64b10*/  STL.64 [R1+0x4cd8], R26 ;  /* 0x004cd81a01007387 */ /* 0x008fe80000100a00 */
[----:B----4-:R0:W-:Y:S04]  /*64b20*/  STL.64 [R1+0x4cd0], R24 ;  /* 0x004cd01801007387 */ /* 0x0101e80000100a00 */
[----:B0-----:R-:W2:Y:S04]  /*64b30*/  LDL.LU R24, [R1+0x970] ;  /* 0x0009700001187983 */ /* 0x001ea80000300800 */
[----:B------:R-:W2:Y:S04]  /*64b40*/  LDL.LU R25, [R1+0x974] ;  /* 0x0009740001197983 */ /* 0x000ea80000300800 */
[----:B------:R-:W2:Y:S04]  /*64b50*/  LDL.LU R26, [R1+0x978] ;  /* 0x00097800011a7983 */ /* 0x000ea80000300800 */
[----:B------:R-:W2:Y:S04]  /*64b60*/  LDL.LU R27, [R1+0x97c] ;  /* 0x00097c00011b7983 */ /* 0x000ea80000300800 */
[----:B------:R-:W3:Y:S04]  /*64b70*/  LDL.64 R28, [R1] ;  /* 0x00000000011c7983 */ /* 0x000ee80000100a00 */
[----:B------:R0:W-:Y:S04]  /*64b80*/  STL [R1+0x4c1c], R10 ;  /* 0x004c1c0a01007387 */ /* 0x0001e80000100800 */
[----:B0-----:R-:W4:Y:S04]  /*64b90*/  LDL.LU R10, [R1+0x1248] ;  /* 0x00124800010a7983 */ /* 0x001f280000300800 */
[----:B------:R-:W-:Y:S04]  /*64ba0*/  STL [R1+0x4c18], R11 ;  /* 0x004c180b01007387 */ /* 0x000fe80000100800 */
[----:B------:R-:W-:Y:S04]  /*64bb0*/  STL.64 [R1+0xa50], R20 ;  /* 0x000a501401007387 */ /* 0x000fe80000100a00 */
[----:B------:R0:W-:Y:S04]  /*64bc0*/  STL.64 [R1+0xa58], R22 ;  /* 0x000a581601007387 */ /* 0x0001e80000100a00 */
[----:B0-----:R-:W2:Y:S04]  /*64bd0*/  LDL.LU.64 R22, [R1+0x4d08] ;  /* 0x004d080001167983 */ /* 0x001ea80000300a00 */
[----:B------:R-:W2:Y:S04]  /*64be0*/  LDL.LU.64 R20, [R1+0x4d00] ;  /* 0x004d000001147983 */ /* 0x000ea80000300a00 */
[----:B------:R0:W-:Y:S04]  /*64bf0*/  STL [R1+0x4c04], R8 ;  /* 0x004c040801007387 */ /* 0x0001e80000100800 */
[----:B------:R1:W-:Y:S04]  /*64c00*/  STL [R1+0x4c00], R9 ;  /* 0x004c000901007387 */ /* 0x0003e80000100800 */
[----:B0-----:R-:W3:Y:S04]  /*64c10*/  LDL.LU R8, [R1+0x8f0] ;  /* 0x0008f00001087983 */ /* 0x001ee80000300800 */
[----:B-1----:R-:W3:Y:S01]  /*64c20*/  LDL.LU R9, [R1+0x8f4] ;  /* 0x0008f40001097983 */ /* 0x002ee20000300800 */
[----:B--2---:R-:W-:Y:S01]  /*64c30*/  HMMA.16816.F32 R20, R4, R2, R20 ;  /* 0x000000020414723c */ /* 0x004fe20000001814 */
[----:B----4-:R-:W-:-:S02]  /*64c40*/  IMAD R18, R18, 0x100, R10 ;  /* 0x0000010012127824 */ /* 0x010fc400078e020a */
[----:B------:R-:W2:Y:S04]  /*64c50*/  LDL.LU R10, [R1+0x8f8] ;  /* 0x0008f800010a7983 */ /* 0x000ea80000300800 */
[----:B------:R-:W2:-:S15]  /*64c60*/  LDL.LU R11, [R1+0x8fc] ;  /* 0x0008fc00010b7983 */ /* 0x000e9e0000300800 */
[----:B------:R-:W-:-:S01]  /*64c70*/  NOP ;  /* 0x0000000000007918 */ /* 0x000fc20000000000 */
[----:B------:R0:W-:Y:S04]  /*64c80*/  STL.64 [R1+0x9f0], R20 ;  /* 0x0009f01401007387 */ /* 0x0001e80000100a00 */
[----:B------:R1:W-:Y:S04]  /*64c90*/  STL.64 [R1+0x9f8], R22 ;  /* 0x0009f81601007387 */ /* 0x0003e80000100a00 */
[----:B0-----:R-:W4:Y:S01]  /*64ca0*/  LDL.LU.64 R20, [R1+0x4cf8] ;  /* 0x004cf80001147983 */ /* 0x001f220000300a00 */
[----:B------:R-:W-:Y:S01]  /*64cb0*/  IMAD R19, R0, 0x100, R19 ;  /* 0x0000010000137824 */ /* 0x000fe200078e0213 */
[----:B------:R-:W-:-:S02]  /*64cc0*/  F2FP.F16.E4M3.UNPACK_B R16, R16 ;  /* 0x00000010ff10723e */ /* 0x000fc400020006ff */
[----:B------:R-:W-:Y:S02]  /*64cd0*/  F2FP.F16.E4M3.UNPACK_B R17, R17 ;  /* 0x00000011ff11723e */ /* 0x000fe400020006ff */
[----:B------:R-:W-:Y:S01]  /*64ce0*/  F2FP.F16.E4M3.UNPACK_B R18, R18 ;  /* 0x00000012ff12723e */ /* 0x000fe200020006ff */
[----:B----4-:R-:W-:Y:S01]  /*64cf0*/  HMMA.16816.F32 R4, R4, R20, R12 ;  /* 0x000000140404723c */ /* 0x010fe2000000180c */
[----:B------:R-:W4:Y:S04]  /*64d00*/  LDL.LU.64 R14, [R1+0x4cf0] ;  /* 0x004cf000010e7983 */ /* 0x000f280000300a00 */
[----:B------:R-:W3:Y:S01]  /*64d10*/  LDL.LU.64 R12, [R1+0x4ce8] ;  /* 0x004ce800010c7983 */ /* 0x000ee20000300a00 */
[----:B------:R-:W-:Y:S01]  /*64d20*/  F2FP.F16.E4M3.UNPACK_B R19, R19 ;  /* 0x00000013ff13723e */ /* 0x000fe200020006ff */
[----:B-1----:R-:W-:-:S02]  /*64d30*/  IMAD.MOV.U32 R22, RZ, RZ, R20 ;  /* 0x000000ffff167224 */ /* 0x002fc400078e0014 */
[----:B------:R-:W-:-:S14]  /*64d40*/  IMAD.MOV.U32 R23, RZ, RZ, R21 ;  /* 0x000000ffff177224 */ /* 0x000fdc00078e0015 */
[----:B------:R0:W-:Y:S04]  /*64d50*/  STL.64 [R1+0x980], R4 ;  /* 0x0009800401007387 */ /* 0x0001e80000100a00 */
[----:B------:R1:W-:Y:S04]  /*64d60*/  STL.64 [R1+0x988], R6 ;  /* 0x0009880601007387 */ /* 0x0003e80000100a00 */
[----:B------:R-:W2:Y:S04]  /*64d70*/  LDL.LU.64 R20, [R1+0x4ce0] ;  /* 0x004ce00001147983 */ /* 0x000ea80000300a00 */
        /* <DEDUP_REMOVED lines=9> */
[----:B------:R-:W4:Y:S01]  /*64e10*/  LDL.LU.64 R24, [R1+0x4cd0] ;  /* 0x004cd00001187983 */ /* 0x000f220000300a00 */
[----:B------:R-:W-:-:S05]  /*64e20*/  IMAD.MOV.U32 R0, RZ, RZ, R13 ;  /* 0x000000ffff007224 */ /* 0x000fca00078e000d */
[----:B------:R-:W-:Y:S01]  /*64e30*/  STL [R1+0x4bf0], R0 ;  /* 0x004bf00001007387 */ /* 0x000fe20000100800 */
[----:B----4-:R-:W-:Y:S03]  /*64e40*/  HMMA.16816.F32 R12, R16, R14, R24 ;  /* 0x0000000e100c723c */ /* 0x010fe60000001818 */
[----:B------:R-:W3:Y:S04]  /*64e50*/  LDL.LU.64 R26, [R1+0x4cc8] ;  /* 0x004cc800011a7983 */ /* 0x000ee80000300a00 */
[----:B------:R-:W3:-:S15]  /*64e60*/  LDL.LU.64 R24, [R1+0x4cc0] ;  /* 0x004cc00001187983 */ /* 0x000ede0000300a00 */
[----:B------:R-:W-:-:S01]  /*64e70*/  NOP ;  /* 0x0000000000007918 */ /* 0x000fc20000000000 */
[----:B------:R-:W-:Y:S04]  /*64e80*/  STL.64 [R1+0x960], R12 ;  /* 0x0009600c01007387 */ /* 0x000fe80000100a00 */
[----:B------:R0:W-:Y:S04]  /*64e90*/  STL.64 [R1+0x968], R14 ;  /* 0x0009680e01007387 */ /* 0x0001e80000100a00 */
[----:B0-----:R-:W4:Y:S04]  /*64ea0*/  LDL.LU.64 R14, [R1+0x4cb8] ;  /* 0x004cb800010e7983 */ /* 0x001f280000300a00 */
[----:B------:R-:W3:Y:S02]  /*64eb0*/  LDL.LU.64 R12, [R1+0x4cb0] ;  /* 0x004cb000010c7983 */ /* 0x000ee40000300a00 */
[----:B---3--:R-:W-:-:S15]  /*64ec0*/  HMMA.16816.F32 R24, R16, R12, R24 ;  /* 0x0000000c1018723c */ /* 0x008fde0000001818 */
[----:B------:R-:W-:-:S08]  /*64ed0*/  NOP ;  /* 0x0000000000007918 */ /* 0x000fd00000000000 */
[----:B------:R-:W-:Y:S04]  /*64ee0*/  STL.64 [R1+0x940], R24 ;  /* 0x0009401801007387 */ /* 0x000fe80000100a00 */
[----:B------:R0:W-:Y:S04]  /*64ef0*/  STL.64 [R1+0x948], R26 ;  /* 0x0009481a01007387 */ /* 0x0001e80000100a00 */
[----:B0-----:R-:W4:Y:S04]  /*64f00*/  LDL.LU.64 R26, [R1+0x4ca8] ;  /* 0x004ca800011a7983 */ /* 0x001f280000300a00 */
[----:B------:R-:W4:Y:S01]  /*64f10*/  LDL.LU.64 R24, [R1+0x4ca0] ;  /* 0x004ca00001187983 */ /* 0x000f220000300a00 */
[----:B------:R-:W-:-:S05]  /*64f20*/  IMAD.MOV.U32 R0, RZ, RZ, R13 ;  /* 0x000000ffff007224 */ /* 0x000fca00078e000d */
[----:B------:R0:W-:Y:S01]  /*64f30*/  STL [R1+0x4bf4], R0 ;  /* 0x004bf40001007387 */ /* 0x0001e20000100800 */
[----:B----4-:R-:W-:Y:S03]  /*64f40*/  HMMA.16816.F32 R12, R16, R14, R24 ;  /* 0x0000000e100c723c */ /* 0x010fe60000001818 */
[----:B------:R-:W3:Y:S04]  /*64f50*/  LDL.LU.64 R26, [R1+0x4c98] ;  /* 0x004c9800011a7983 */ /* 0x000ee80000300a00 */
[----:B------:R-:W3:Y:S01]  /*64f60*/  LDL.LU.64 R24, [R1+0x4c90] ;  /* 0x004c900001187983 */ /* 0x000ee20000300a00 */
[----:B0-----:R-:W-:-:S15]  /*64f70*/  IMAD.MOV.U32 R0, RZ, RZ, R29 ;  /* 0x000000ffff007224 */ /* 0x001fde00078e001d */
[----:B------:R-:W-:Y:S04]  /*64f80*/  STL.64 [R1+0x920], R12 ;  /* 0x0009200c01007387 */ /* 0x000fe80000100a00 */
[----:B------:R0:W-:Y:S04]  /*64f90*/  STL.64 [R1+0x928], R14 ;  /* 0x0009280e01007387 */ /* 0x0001e80000100a00 */
[----:B0-----:R-:W4:Y:S04]  /*64fa0*/  LDL.LU.64 R14, [R1+0x4c88] ;  /* 0x004c8800010e7983 */ /* 0x001f280000300a00 */
[----:B------:R-:W4:Y:S01]  /*64fb0*/  LDL.LU.64 R12, [R1+0x4c80] ;  /* 0x004c8000010c7983 */ /* 0x000f220000300a00 */
[----:B---3--:R-:W-:-:S15]  /*64fc0*/  HMMA.16816.F32 R24, R16, R28, R24 ;  /* 0x0000001c1018723c */ /* 0x008fde0000001818 */
[----:B------:R-:W-:-:S08]  /*64fd0*/  NOP ;  /* 0x0000000000007918 */ /* 0x000fd00000000000 */
[----:B------:R-:W-:Y:S04]  /*64fe0*/  STL.64 [R1+0x910], R24 ;  /* 0x0009101801007387 */ /* 0x000fe80000100a00 */
[----:B------:R0:W-:Y:S04]  /*64ff0*/  STL.64 [R1+0x918], R26 ;  /* 0x0009181a01007387 */ /* 0x0001e80000100a00 */
[----:B0-----:R-:W3:Y:S04]  /*65000*/  LDL.LU.64 R26, [R1+0x4c78] ;  /* 0x004c7800011a7983 */ /* 0x001ee80000300a00 */
[----:B------:R-:W4:Y:S04]  /*65010*/  LDL.LU.64 R24, [R1+0x4c70] ;  /* 0x004c700001187983 */ /* 0x000f280000300a00 */
[----:B------:R-:W2:Y:S02]  /*65020*/  LDL.LU.64 R28, [R1+0x4c68] ;  /* 0x004c6800011c7983 */ /* 0x000ea40000300a00 */
[C---:B--2---:R-:W-:Y:S06]  /*65030*/  HMMA.16816.F32 R4, R16.reuse, R28, R4 ;  /* 0x0000001c1004723c */ /* 0x044fec0000001804 */
[----:B----4-:R-:W-:-:S15]  /*65040*/  HMMA.16816.F32 R12, R16, R24, R12 ;  /* 0x00000018100c723c */ /* 0x010fde000000180c */
[----:B------:R-:W-:-:S02]  /*65050*/  NOP ;  /* 0x0000000000007918 */ /* 0x000fc40000000000 */
[----:B------:R-:W-:Y:S04]  /*65060*/  STL.64 [R1+0x8e0], R4 ;  /* 0x0008e00401007387 */ /* 0x000fe80000100a00 */
[----:B------:R3:W-:Y:S02]  /*65070*/  STL.64 [R1+0x8e8], R6 ;  /* 0x0008e80601007387 */ /* 0x0007e40000100a00 */
[----:B---3--:R-:W-:Y:S02]  /*65080*/  HMMA.16816.F32 R4, R16, R26, R8 ;  /* 0x0000001a1004723c */ /* 0x008fe40000001808 */
[----:B------:R-:W2:-:S15]  /*65090*/  LDL.LU R8, [R1+0x1268] ;  /* 0x0012680001087983 */ /* 0x000e9e0000300800 */
[----:B------:R-:W-:-:S06]  /*650a0*/  NOP ;  /* 0x0000000000007918 */ /* 0x000fcc0000000000 */
[----:B------:R-:W-:Y:S04]  /*650b0*/  STL.64 [R1+0x8d0], R4 ;  /* 0x0008d00401007387 */ /* 0x000fe80000100a00 */
[----:B------:R0:W-:Y:S04]  /*650c0*/  STL.64 [R1+0x8d8], R6 ;  /* 0x0008d80601007387 */ /* 0x0001e80000100a00 */
[----:B0-----:R-:W3:Y:S04]  /*650d0*/  LDL.LU R6, [R1+0x1264] ;  /* 0x0012640001067983 */ /* 0x001ee80000300800 */
[----:B------:R-:W2:Y:S04]  /*650e0*/  LDL.LU R9, [R1+0x1270] ;  /* 0x0012700001097983 */ /* 0x000ea80000300800 */
[----:B------:R-:W4:Y:S04]  /*650f0*/  LDL.LU R7, [R1+0x126c] ;  /* 0x00126c0001077983 */ /* 0x000f280000300800 */
        /* <DEDUP_REMOVED lines=28> */
[----:B------:R0:W-:Y:S02]  /*652c0*/  STL.64 [R1+0x4b78], R26 ;  /* 0x004b781a01007387 */ /* 0x0001e40000100a00 */
[----:B0-----:R-:W-:-:S02]  /*652d0*/  IMAD.MOV.U32 R26, RZ, RZ, R22 ;  /* 0x000000ffff1a7224 */ /* 0x001fc400078e0016 */
[----:B------:R-:W-:Y:S01]  /*652e0*/  IMAD.MOV.U32 R27, RZ, RZ, R23 ;  /* 0x000000ffff1b7224 */ /* 0x000fe200078e0017 */
[----:B------:R-:W4:Y:S04]  /*652f0*/  LDL.LU R22, [R1+0x4c64] ;  /* 0x004c640001167983 */ /* 0x000f280000300800 */
        /* <DEDUP_REMOVED lines=60> */
[----:B------:R-:W2:Y:S04]  /*656c0*/  LDL.LU R8, [R1+0x4c04] ;  /* 0x004c040001087983 */ /* 0x000ea80000300800 */
[----:B------:R-:W2:Y:S02]  /*656d0*/  LDL.LU R9, [R1+0x4c00] ;  /* 0x004c000001097983 */ /* 0x000ea40000300800 */
[----:B--2---:R-:W-:-:S15]  /*656e0*/  HMMA.16816.F32 R24, R16, R8, R24 ;  /* 0x000000081018723c */ /* 0x004fde0000001818 */
[----:B------:R-:W-:-:S08]  /*656f0*/  NOP ;  /* 0x0000000000007918 */ /* 0x000fd00000000000 */
[----:B------:R-:W-:Y:S04]  /*65700*/  STL.64 [R1+0x850], R24 ;  /* 0x0008501801007387 */ /* 0x000fe80000100a00 */
[----:B------:R0:W-:Y:S04]  /*65710*/  STL.64 [R1+0x858], R26 ;  /* 0x0008581a01007387 */ /* 0x0001e80000100a00 */
[----:B0-----:R-:W2:Y:S04]  /*65720*/  LDL.LU.64 R26, [R1+0x4bf8] ;  /* 0x004bf800011a7983 */ /* 0x001ea80000300a00 */
[----:B------:R-:W-:Y:S04]  /*65730*/  STL [R1+0x4b18], R9 ;  /* 0x004b180901007387 */ /* 0x000fe80000100800 */
[----:B------:R-:W-:Y:S01]  /*65740*/  STL.64 [R1+0x4ba8], R10 ;  /* 0x004ba80a01007387 */ /* 0x000fe20000100a00 */
[C---:B------:R-:W-:Y:S03]  /*65750*/  HMMA.16816.F32 R12, R16.reuse, R2, R12 ;  /* 0x00000002100c723c */ /* 0x040fe6000000180c */
[----:B------:R2:W-:Y:S03]  /*65760*/  STL [R1+0x4ba0], R8 ;  /* 0x004ba00801007387 */ /* 0x0005e60000100800 */
[----:B--2---:R-:W-:Y:S01]  /*65770*/  HMMA.16816.F32 R8, R16, R26, R20 ;  /* 0x0000001a1008723c */ /* 0x004fe20000001814 */
[----:B------:R-:W2:-:S15]  /*65780*/  LDL.LU R20, [R1+0x770] ;  /* 0x0007700001147983 */ /* 0x000e9e0000300800 */
[----:B------:R-:W-:-:S01]  /*65790*/  NOP ;  /* 0x0000000000007918 */ /* 0x000fc20000000000 */
[----:B------:R-:W-:Y:S04]  /*657a0*/  STL.64 [R1+0x820], R12 ;  /* 0x0008200c01007387 */ /* 0x000fe80000100a00 */
[----:B------:R-:W-:Y:S04]  /*657b0*/  STL.64 [R1+0x828], R14 ;  /* 0x0008280e01007387 */ /* 0x000fe80000100a00 */
[----:B------:R-:W-:Y:S04]  /*657c0*/  STL.64 [R1+0x810], R8 ;  /* 0x0008100801007387 */ /* 0x000fe80000100a00 */
[----:B------:R-:W-:Y:S04]  /*657d0*/  STL.64 [R1+0x818], R10 ;  /* 0x0008180a01007387 */ /* 0x000fe80000100a00 */
[----:B------:R-:W2:Y:S04]  /*657e0*/  LDL.LU R21, [R1+0x774] ;  /* 0x0007740001157983 */ /* 0x000ea80000300800 */
[----:B------:R-:W3:Y:S04]  /*657f0*/  LDL.LU R22, [R1+0x778] ;  /* 0x0007780001167983 */ /* 0x000ee80000300800 */
        /* <DEDUP_REMOVED lines=869> */
[----:B0-----:R-:W-:-:S15]  /*68e50*/  HMMA.16816.F32 R8, R16, R2, R12 ;  /* 0x000000021008723c */ /* 0x001fde000000180c */
[----:B------:R-:W-:-:S08]  /*68e60*/  NOP ;  /* 0x0000000000007918 */ /* 0x000fd00000000000 */
[----:B------:R0:W-:Y:S04]  /*68e70*/  STL.64 [R1+0x3e0], R8 ;  /* 0x0003e00801007387 */ /* 0x0001e80000100a00 */
[----:B------:R1:W-:Y:S04]  /*68e80*/  STL.64 [R1+0x3e8], R10 ;  /* 0x0003e80a01007387 */ /* 0x0003e80000100a00 */
[----:B0-----:R-:W3:Y:S01]  /*68e90*/  LDL.LU R8, [R1+0xb0] ;  /* 0x0000b00001087983 */ /* 0x001ee20000300800 */
[----:B--2---:R-:W-:-:S15]  /*68ea0*/  HMMA.16816.F32 R12, R16, R26, R20 ;  /* 0x0000001a100c723c */ /* 0x004fde0000001814 */
[----:B------:R-:W-:-:S08]  /*68eb0*/  NOP ;  /* 0x0000000000007918 */ /* 0x000fd00000000000 */
        /* <DEDUP_REMOVED lines=19> */
[----:B----4-:R0:W-:Y:S04]  /*68ff0*/  STL.64 [R1+0x4780], R22 ;  /* 0x0047801601007387 */ /* 0x0101e80000100a00 */
[----:B0-----:R-:W4:Y:S01]  /*69000*/  LDL.LU R22, [R1] ;  /* 0x0000000001167983 */ /* 0x001f220000300800 */
[----:B------:R-:W-:-:S03]  /*69010*/  IMAD.MOV.U32 R23, RZ, RZ, R0 ;  /* 0x000000ffff177224 */ /* 0x000fc600078e0000 */
[----:B------:R-:W2:Y:S04]  /*69020*/  LDL.LU R0, [R1+0x4800] ;  /* 0x0048000001007983 */ /* 0x000ea80000300800 */
[----:B---3--:R0:W-:Y:S04]  /*69030*/  STL.64 [R1+0x4778], R20 ;  /* 0x0047781401007387 */ /* 0x0081e80000100a00 */
[----:B----4-:R2:W-:Y:S04]  /*69040*/  STL.64 [R1+0x4798], R22 ;  /* 0x0047981601007387 */ /* 0x0105e80000100a00 */
[----:B------:R-:W3:Y:S04]  /*69050*/  LDL.LU R24, [R1+0x170] ;  /* 0x0001700001187983 */ /* 0x000ee80000300800 */
[----:B------:R-:W3:Y:S04]  /*69060*/  LDL.LU R25, [R1+0x174] ;  /* 0x0001740001197983 */ /* 0x000ee80000300800 */
[----:B------:R-:W4:Y:S04]  /*69070*/  LDL.LU R26, [R1+0x178] ;  /* 0x00017800011a7983 */ /* 0x000f280000300800 */
[----:B------:R-:W4:Y:S04]  /*69080*/  LDL.LU R27, [R1+0x17c] ;  /* 0x00017c00011b7983 */ /* 0x000f280000300800 */
[----:B0-----:R-:W3:Y:S04]  /*69090*/  LDL.LU R20, [R1+0x8] ;  /* 0x0000080001147983 */ /* 0x001ee80000300800 */
[----:B------:R-:W3:Y:S01]  /*690a0*/  LDL.LU R21, [R1+0xc] ;  /* 0x00000c0001157983 */ /* 0x000ee20000300800 */
[----:B--2---:R-:W-:-:S03]  /*690b0*/  IMAD.MOV.U32 R23, RZ, RZ, R0 ;  /* 0x000000ffff177224 */ /* 0x004fc600078e0000 */
[----:B---3--:R-:W-:Y:S04]  /*690c0*/  STL.64 [R1+0x47b0], R20 ;  /* 0x0047b01401007387 */ /* 0x008fe80000100a00 */
[----:B----4-:R-:W-:Y:S04]  /*690d0*/  STL.64 [R1+0x4790], R26 ;  /* 0x0047901a01007387 */ /* 0x010fe80000100a00 */
[----:B------:R0:W-:Y:S04]  /*690e0*/  STL.64 [R1+0x4788], R24 ;  /* 0x0047881801007387 */ /* 0x0001e80000100a00 */
[----:B0-----:R-:W2:Y:S04]  /*690f0*/  LDL.LU R24, [R1+0x190] ;  /* 0x0001900001187983 */ /* 0x001ea80000300800 */
[----:B------:R-:W2:Y:S04]  /*69100*/  LDL.LU R25, [R1+0x194] ;  /* 0x0001940001197983 */ /* 0x000ea80000300800 */
[----:B------:R-:W3:Y:S04]  /*69110*/  LDL.LU R26, [R1+0x198] ;  /* 0x00019800011a7983 */ /* 0x000ee80000300800 */
[----:B------:R-:W3:Y:S04]  /*69120*/  LDL.LU R27, [R1+0x19c] ;  /* 0x00019c00011b7983 */ /* 0x000ee80000300800 */
[----:B------:R-:W4:Y:S04]  /*69130*/  LDL.LU R22, [R1+0x10] ;  /* 0x0000100001167983 */ /* 0x000f280000300800 */
[----:B------:R-:W2:Y:S04]  /*69140*/  LDL.LU R0, [R1+0x47fc] ;  /* 0x0047fc0001007983 */ /* 0x000ea80000300800 */
[----:B------:R-:W3:Y:S04]  /*69150*/  LDL.LU R20, [R1+0x18] ;  /* 0x0000180001147983 */ /* 0x000ee80000300800 */
[----:B------:R-:W3:Y:S04]  /*69160*/  LDL.LU R21, [R1+0x1c] ;  /* 0x00001c0001157983 */ /* 0x000ee80000300800 */
[----:B----4-:R-:W-:Y:S04]  /*69170*/  STL.64 [R1+0x47c8], R22 ;  /* 0x0047c81601007387 */ /* 0x010fe80000100a00 */
[----:B---3--:R-:W-:Y:S04]  /*69180*/  STL.64 [R1+0x47e0], R20 ;  /* 0x0047e01401007387 */ /* 0x008fe80000100a00 */
[----:B------:R-:W-:Y:S04]  /*69190*/  STL.64 [R1+0x47a8], R26 ;  /* 0x0047a81a01007387 */ /* 0x000fe80000100a00 */
[----:B--2---:R0:W-:Y:S04]  /*691a0*/  STL.64 [R1+0x47a0], R24 ;  /* 0x0047a01801007387 */ /* 0x0041e80000100a00 */
[----:B0-----:R-:W2:Y:S04]  /*691b0*/  LDL.LU R24, [R1+0x1b0] ;  /* 0x0001b00001187983 */ /* 0x001ea80000300800 */
[----:B------:R-:W2:Y:S04]  /*691c0*/  LDL.LU R25, [R1+0x1b4] ;  /* 0x0001b40001197983 */ /* 0x000ea80000300800 */
[----:B------:R-:W3:Y:S04]  /*691d0*/  LDL.LU R26, [R1+0x1b8] ;  /* 0x0001b800011a7983 */ /* 0x000ee80000300800 */
[----:B------:R-:W3:Y:S04]  /*691e0*/  LDL.LU R27, [R1+0x1bc] ;  /* 0x0001bc00011b7983 */ /* 0x000ee80000300800 */
[----:B------:R-:W4:Y:S01]  /*691f0*/  LDL.LU R22, [R1+0x28] ;  /* 0x0000280001167983 */ /* 0x000f220000300800 */
[----:B------:R-:W-:-:S03]  /*69200*/  IMAD.MOV.U32 R23, RZ, RZ, R0 ;  /* 0x000000ffff177224 */ /* 0x000fc600078e0000 */
        /* <DEDUP_REMOVED lines=38> */
[----:B------:R-:W-:-:S07]  /*69470*/  F2FP.F16.E4M3.UNPACK_B R7, R7 ;  /* 0x00000007ff07723e */ /* 0x000fce00020006ff */
[C---:B----4-:R-:W-:Y:S01]  /*69480*/  HMMA.16816.F32 R20, R4.reuse, R22, R24 ;  /* 0x000000160414723c */ /* 0x050fe20000001818 */
[----:B---3--:R-:W-:Y:S04]  /*69490*/  STL.64 [R1+0x4700], R18 ;  /* 0x0047001201007387 */ /* 0x008fe80000100a00 */
[----:B--2---:R0:W-:Y:S04]  /*694a0*/  STL.64 [R1+0x46f8], R16 ;  /* 0x0046f81001007387 */ /* 0x0041e80000100a00 */
[----:B0-----:R-:W2:Y:S04]  /*694b0*/  LDL.LU R16, [R1+0x90] ;  /* 0x0000900001107983 */ /* 0x001ea80000300800 */
        /* <DEDUP_REMOVED lines=30> */
[----:B------:R-:W3:Y:S01]  /*696a0*/  LDL.LU.64 R24, [R1+0x4788] ;  /* 0x0047880001187983 */ /* 0x000ee20000300a00 */
[----:B------:R-:W-:-:S15]  /*696b0*/  IMAD.MOV.U32 R19, RZ, RZ, R0 ;  /* 0x000000ffff137224 */ /* 0x000fde00078e0000 */
[----:B------:R-:W-:-:S01]  /*696c0*/  NOP ;  /* 0x0000000000007918 */ /* 0x000fc20000000000 */
[----:B------:R-:W-:Y:S01]  /*696d0*/  STL.64 [R1+0x380], R20 ;  /* 0x0003801401007387 */ /* 0x000fe20000100a00 */
[----:B------:R-:W-:-:S03]  /*696e0*/  IMAD.MOV.U32 R0, RZ, RZ, R23 ;  /* 0x000000ffff007224 */ /* 0x000fc600078e0017 */
[----:B------:R0:W-:Y:S04]  /*696f0*/  STL [R1+0x388], R22 ;  /* 0x0003881601007387 */ /* 0x0001e80000100800 */
[----:B0-----:R-:W4:Y:S04]  /*69700*/  LDL.LU.64 R22, [R1+0x4780] ;  /* 0x0047800001167983 */ /* 0x001f280000300a00 */
[----:B------:R-:W4:Y:S04]  /*69710*/  LDL.LU.64 R20, [R1+0x4778] ;  /* 0x0047780001147983 */ /* 0x000f280000300a00 */
[----:B------:R0:W-:Y:S04]  /*69720*/  STL [R1+0x3ff0], R0 ;  /* 0x003ff00001007387 */ /* 0x0001e80000100800 */
[----:B0-----:R-:W2:Y:S01]  /*69730*/  LDL.LU R0, [R1+0x1310] ;  /* 0x0013100001007983 */ /* 0x001ea20000300800 */
[----:B---3--:R-:W-:-:S15]  /*69740*/  HMMA.16816.F32 R24, R4, R28, R24 ;  /* 0x0000001c0418723c */ /* 0x008fde0000001818 */
[----:B------:R-:W-:-:S08]  /*69750*/  NOP ;  /* 0x0000000000007918 */ /* 0x000fd00000000000 */
[----:B------:R-:W-:Y:S04]  /*69760*/  STL.64 [R1+0x370], R24 ;  /* 0x0003701801007387 */ /* 0x000fe80000100a00 */
[----:B------:R0:W-:Y:S04]  /*69770*/  STL.64 [R1+0x378], R26 ;  /* 0x0003781a01007387 */ /* 0x0001e80000100a00 */
[----:B0-----:R-:W4:Y:S04]  /*69780*/  LDL.LU.64 R26, [R1+0x4770] ;  /* 0x00477000011a7983 */ /* 0x001f280000300a00 */
[----:B------:R-:W3:Y:S04]  /*69790*/  LDL.LU.64 R24, [R1+0x4768] ;  /* 0x0047680001187983 */ /* 0x000ee80000300a00 */
        /* <DEDUP_REMOVED lines=8> */
[----:B---3--:R-:W-:Y:S02]  /*69820*/  HMMA.16816.F32 R24, R4, R24, R20 ;  /* 0x000000180418723c */ /* 0x008fe40000001814 */
        /* <DEDUP_REMOVED lines=15> */
[----:B------:R-:W3:Y:S01]  /*69920*/  LDL.LU R23, [R1+0x12f8] ;  /* 0x0012f80001177983 */ /* 0x000ee20000300800 */
[----:B----4-:R-:W-:-:S15]  /*69930*/  HMMA.16816.F32 R12, R4, R20, R12 ;  /* 0x00000014040c723c */ /* 0x010fde000000180c */
[----:B------:R-:W-:-:S08]  /*69940*/  NOP ;  /* 0x0000000000007918 */ /* 0x000fd00000000000 */
[----:B------:R-:W-:Y:S04]  /*69950*/  STL.64 [R1+0x320], R12 ;  /* 0x0003200c01007387 */ /* 0x000fe80000100a00 */
[----:B------:R0:W-:Y:S04]  /*69960*/  STL.64 [R1+0x328], R14 ;  /* 0x0003280e01007387 */ /* 0x0001e80000100a00 */
[----:B0-----:R-:W4:Y:S04]  /*69970*/  LDL.LU.64 R14, [R1+0x4730] ;  /* 0x00473000010e7983 */ /* 0x001f280000300a00 */
[----:B------:R-:W2:Y:S01]  /*69980*/  LDL.LU.64 R12, [R1+0x4728] ;  /* 0x00472800010c7983 */ /* 0x000ea20000300a00 */
        /* <DEDUP_REMOVED lines=25> */
[----:B0-----:R-:W-:Y:S06]  /*69b20*/  HMMA.16816.F32 R8, R4, R2, R24 ;  /* 0x000000020408723c */ /* 0x001fec0000001818 */
[----:B------:R-:W-:Y:S04]  /*69b30*/  STL [R1+0x46f4], R6 ;  /* 0x0046f40601007387 */ /* 0x000fe80000100800 */
[----:B------:R-:W-:-:S13]  /*69b40*/  STL [R1+0x46f0], R7 ;  /* 0x0046f00701007387 */ /* 0x000fda0000100800 */
[----:B------:R-:W-:Y:S04]  /*69b50*/  STL.64 [R1+0x50], R8 ;  /* 0x0000500801007387 */ /* 0x000fe80000100a00 */
[----:B------:R-:W-:Y:S04]  /*69b60*/  STL.64 [R1+0x58], R10 ;  /* 0x0000580a01007387 */ /* 0x000fe80000100a00 */
[----:B------:R-:W4:Y:S04]  /*69b70*/  LDL.LU R24, [R1+0xe0] ;  /* 0x0000e00001187983 */ /* 0x000f280000300800 */
[----:B------:R-:W4:Y:S04]  /*69b80*/  LDL.LU R25, [R1+0xe4] ;  /* 0x0000e40001197983 */ /* 0x000f280000300800 */
[----:B------:R-:W3:Y:S04]  /*69b90*/  LDL.LU R26, [R1+0xe8] ;  /* 0x0000e800011a7983 */ /* 0x000ee80000300800 */
[----:B------:R-:W3:Y:S01]  /*69ba0*/  LDL.LU R27, [R1+0xec] ;  /* 0x0000ec00011b7983 */ /* 0x000ee20000300800 */
[----:B--2---:R-:W-:-:S03]  /*69bb0*/  IMAD R19, R19, 0x100, R0 ;  /* 0x0000010013137824 */ /* 0x004fc600078e0200 */
[----:B---3--:R-:W-:Y:S04]  /*69bc0*/  STL.64 [R1+0x46b8], R26 ;  /* 0x0046b81a01007387 */ /* 0x008fe80000100a00 */
[----:B----4-:R0:W-:Y:S04]  /*69bd0*/  STL.64 [R1+0x46b0], R24 ;  /* 0x0046b01801007387 */ /* 0x0101e80000100a00 */
        /* <DEDUP_REMOVED lines=8> */
[----:B------:R-:W2:Y:S04]  /*69c60*/  LDL.LU R9, [R1+0xd40] ;  /* 0x000d400001097983 */ /* 0x000ea80000300800 */
[----:B------:R-:W4:Y:S04]  /*69c70*/  LDL.LU R0, [R1+0xd44] ;  /* 0x000d440001007983 */ /* 0x000f280000300800 */
[----:B------:R-:W3:Y:S04]  /*69c80*/  LDL.LU R10, [R1+0xd50] ;  /* 0x000d5000010a7983 */ /* 0x000ee80000300800 */
[----:B------:R-:W3:Y:S04]  /*69c90*/  LDL.LU R11, [R1+0xd54] ;  /* 0x000d5400010b7983 */ /* 0x000ee80000300800 */
[----:B---3--:R-:W-:Y:S04]  /*69ca0*/  STL.64 [R1+0x46e8], R10 ;  /* 0x0046e80a01007387 */ /* 0x008fe80000100a00 */
[----:B--2---:R0:W-:Y:S04]  /*69cb0*/  STL [R1+0x46e0], R9 ;  /* 0x0046e00901007387 */ /* 0x0041e80000100800 */
[----:B------:R-:W2:Y:S04]  /*69cc0*/  LDL.LU R8, [R1+0x30] ;  /* 0x0000300001087983 */ /* 0x000ea80000300800 */
[----:B0-----:R-:W2:Y:S04]  /*69cd0*/  LDL.LU R9, [R1+0x34] ;  /* 0x0000340001097983 */ /* 0x001ea80000300800 */
        /* <DEDUP_REMOVED lines=8> */
[----:B------:R-:W-:Y:S01]  /*69d60*/  IMAD R16, R16, 0x100, R23 ;  /* 0x0000010010107824 */ /* 0x000fe200078e0217 */
[----:B----4-:R-:W-:Y:S01]  /*69d70*/  F2FP.F16.E4M3.UNPACK_B R6, R6.H1 ;  /* 0x00000006ff06723e */ /* 0x010fe200030006ff */
[----:B------:R-:W-:Y:S01]  /*69d80*/  IMAD R17, R17, 0x100, R28 ;  /* 0x0000010011117824 */ /* 0x000fe200078e021c */
[----:B------:R-:W-:Y:S01]  /*69d90*/  F2FP.F16.E4M3.UNPACK_B R7, R7.H1 ;  /* 0x00000007ff07723e */ /* 0x000fe200030006ff */
[----:B------:R-:W-:Y:S01]  /*69da0*/  IMAD R18, R18, 0x100, R29 ;  /* 0x0000010012127824 */ /* 0x000fe200078e021d */
        /* <DEDUP_REMOVED lines=17> */
[----:B0-----:R-:W2:Y:S04]  /*69ec0*/  LDL.LU R6, [R1+0x46f4] ;  /* 0x0046f40001067983 */ /* 0x001ea80000300800 */
[----:B------:R0:W-:Y:S04]  /*69ed0*/  STL [R1+0x2c], R7 ;  /* 0x00002c0701007387 */ /* 0x0001e80000100800 */
[----:B0-----:R-:W2:Y:S02]  /*69ee0*/  LDL.LU R7, [R1+0x46f0] ;  /* 0x0046f00001077983 */ /* 0x001ea40000300800 */
[----:B--2---:R-:W-:Y:S02]  /*69ef0*/  HMMA.16816.F32 R4, R4, R2, R8 ;  /* 0x000000020404723c */ /* 0x004fe40000001808 */
[----:B------:R-:W2:Y:S04]  /*69f00*/  LDL.LU.64 R10, [R1+0x46e8] ;  /* 0x0046e800010a7983 */ /* 0x000ea80000300a00 */
[----:B------:R-:W3:-:S15]  /*69f10*/  LDL.LU R9, [R1+0x46e0] ;  /* 0x0046e00001097983 */ /* 0x000ede0000300800 */
[----:B------:R-:W-:-:S02]  /*69f20*/  NOP ;  /* 0x0000000000007918 */ /* 0x000fc40000000000 */
[----:B------:R-:W-:Y:S04]  /*69f30*/  STL.64 [R1+0x30], R4 ;  /* 0x0000300401007387 */ /* 0x000fe80000100a00 */
[----:B------:R0:W-:Y:S04]  /*69f40*/  STL.64 [R1+0x38], R6 ;  /* 0x0000380601007387 */ /* 0x0001e80000100a00 */
[----:B0-----:R-:W4:Y:S01]  /*69f50*/  LDL.64 R6, [R1+0x28] ;  /* 0x0000280001067983 */ /* 0x001f220000100a00 */
[----:B------:R-:W-:Y:S02]  /*69f60*/  F2FP.F16.E4M3.UNPACK_B R16, R16 ;  /* 0x00000010ff10723e */ /* 0x000fe400020006ff */
[----:B------:R-:W-:-:S02]  /*69f70*/  F2FP.F16.E4M3.UNPACK_B R17, R17 ;  /* 0x00000011ff11723e */ /* 0x000fc400020006ff */
[----:B------:R-:W-:Y:S02]  /*69f80*/  F2FP.F16.E4M3.UNPACK_B R18, R18 ;  /* 0x00000012ff12723e */ /* 0x000fe400020006ff */
[----:B------:R-:W-:-:S07]  /*69f90*/  F2FP.F16.E4M3.UNPACK_B R19, R19 ;  /* 0x00000013ff13723e */ /* 0x000fce00020006ff */
[----:B----4-:R-:W-:-:S15]  /*69fa0*/  HMMA.16816.F32 R24, R16, R6, R24 ;  /* 0x000000061018723c */ /* 0x010fde0000001818 */
[----:B------:R-:W-:-:S08]  /*69fb0*/  NOP ;  /* 0x0000000000007918 */ /* 0x000fd00000000000 */
[----:B------:R-:W-:Y:S04]  /*69fc0*/  STL.64 [R1+0x40], R24 ;  /* 0x0000401801007387 */ /* 0x000fe80000100a00 */
[----:B------:R0:W-:Y:S04]  /*69fd0*/  STL.64 [R1+0x48], R26 ;  /* 0x0000481a01007387 */ /* 0x0001e80000100a00 */
[----:B0-----:R-:W4:Y:S04]  /*69fe0*/  LDL.LU.64 R26, [R1+0x46d8] ;  /* 0x0046d800011a7983 */ /* 0x001f280000300a00 */
[----:B------:R-:W4:Y:S01]  /*69ff0*/  LDL.LU.64 R24, [R1+0x46d0] ;  /* 0x0046d00001187983 */ /* 0x000f220000300a00 */
[----:B---3--:R-:W-:-:S02]  /*6a000*/  F2FP.F16.E4M3.UNPACK_B R8, R9.H1 ;  /* 0x00000009ff08723e */ /* 0x008fc400030006ff */
[----:B------:R-:W-:Y:S01]  /*6a010*/  F2FP.F16.E4M3.UNPACK_B R9, R0.H1 ;  /* 0x00000000ff09723e */ /* 0x000fe200030006ff */
[----:B------:R-:W-:Y:S02]  /*6a020*/  IMAD.MOV.U32 R0, RZ, RZ, R7 ;  /* 0x000000ffff007224 */ /* 0x000fe400078e0007 */
[----:B------:R-:W-:Y:S02]  /*6a030*/  IMAD.MOV.U32 R2, RZ, RZ, R6 ;  /* 0x000000ffff027224 */ /* 0x000fe400078e0006 */
[----:B------:R-:W-:Y:S04]  /*6a040*/  STL.64 [R1+0x18], R8 ;  /* 0x0000180801007387 */ /* 0x000fe80000100a00 */
[----:B------:R-:W-:Y:S04]  /*6a050*/  STL [R1+0x4640], R0 ;  /* 0x0046400001007387 */ /* 0x000fe80000100800 */
[----:B------:R-:W-:Y:S01]  /*6a060*/  STL [R1+0x463c], R2 ;  /* 0x00463c0201007387 */ /* 0x000fe20000100800 */
[----:B----4-:R-:W-:-:S15]  /*6a070*/  HMMA.16816.F32 R24, R16, R8, R24 ;  /* 0x000000081018723c */ /* 0x010fde0000001818 */
[----:B------:R-:W-:-:S08]  /*6a080*/  NOP ;  /* 0x0000000000007918 */ /* 0x000fd00000000000 */
[----:B------:R-:W-:Y:S04]  /*6a090*/  STL.64 [R1+0x60], R24 ;  /* 0x0000601801007387 */ /* 0x000fe80000100a00 */
[----:B------:R0:W-:Y:S04]  /*6a0a0*/  STL.64 [R1+0x68], R26 ;  /* 0x0000681a01007387 */ /* 0x0001e80000100a00 */
[----:B0-----:R-:W3:Y:S04]  /*6a0b0*/  LDL.LU.64 R26, [R1+0x46c8] ;  /* 0x0046c800011a7983 */ /* 0x001ee80000300a00 */
[----:B------:R-:W3:Y:S01]  /*6a0c0*/  LDL.LU.64 R24, [R1+0x46c0] ;  /* 0x0046c00001187983 */ /* 0x000ee20000300a00 */
[----:B--2---:R-:W-:-:S02]  /*6a0d0*/  F2FP.F16.E4M3.UNPACK_B R4, R10.H1 ;  /* 0x0000000aff04723e */ /* 0x004fc400030006ff */
[----:B------:R-:W-:Y:S01]  /*6a0e0*/  F2FP.F16.E4M3.UNPACK_B R5, R11.H1 ;  /* 0x0000000bff05723e */ /* 0x000fe200030006ff */
[----:B------:R-:W-:Y:S02]  /*6a0f0*/  IMAD.MOV.U32 R3, RZ, RZ, R9 ;  /* 0x000000ffff037224 */ /* 0x000fe400078e0009 */
[----:B------:R-:W-:Y:S02]  /*6a100*/  IMAD.MOV.U32 R7, RZ, RZ, R8 ;  /* 0x000000ffff077224 */ /* 0x000fe400078e0008 */
[----:B------:R-:W-:Y:S04]  /*6a110*/  STL.64 [R1+0x10], R4 ;  /* 0x0000100401007387 */ /* 0x000fe80000100a00 */
[----:B------:R-:W-:Y:S04]  /*6a120*/  STL [R1+0x4648], R3 ;  /* 0x0046480301007387 */ /* 0x000fe80000100800 */
[----:B------:R-:W-:Y:S01]  /*6a130*/  STL [R1+0x4644], R7 ;  /* 0x0046440701007387 */ /* 0x000fe20000100800 */
[----:B---3--:R-:W-:-:S15]  /*6a140*/  HMMA.16816.F32 R24, R16, R4, R24 ;  /* 0x000000041018723c */ /* 0x008fde0000001818 */
[----:B------:R-:W-:-:S08]  /*6a150*/  NOP ;  /* 0x0000000000007918 */ /* 0x000fd00000000000 */
[----:B------:R-:W-:Y:S04]  /*6a160*/  STL.64 [R1+0x70], R24 ;  /* 0x0000701801007387 */ /* 0x000fe80000100a00 */
[----:B------:R0:W-:Y:S04]  /*6a170*/  STL.64 [R1+0x78], R26 ;  /* 0x0000781a01007387 */ /* 0x0001e80000100a00 */
[----:B0-----:R-:W2:Y:S04]  /*6a180*/  LDL.LU.64 R26, [R1+0x46b8] ;  /* 0x0046b800011a7983 */ /* 0x001ea80000300a00 */
[----:B------:R-:W2:Y:S01]  /*6a190*/  LDL.LU.64 R24, [R1+0x46b0] ;  /* 0x0046b00001187983 */ /* 0x000ea20000300a00 */
[----:B------:R-:W-:-:S02]  /*6a1a0*/  F2FP.F16.E4M3.UNPACK_B R10, R12.H1 ;  /* 0x0000000cff0a723e */ /* 0x000fc400030006ff */
[----:B------:R-:W-:Y:S01]  /*6a1b0*/  F2FP.F16.E4M3.UNPACK_B R11, R13.H1 ;  /* 0x0000000dff0b723e */ /* 0x000fe200030006ff */
[----:B------:R-:W-:Y:S02]  /*6a1c0*/  IMAD.MOV.U32 R9, RZ, RZ, R4 ;  /* 0x000000ffff097224 */ /* 0x000fe400078e0004 */
[----:B------:R-:W-:Y:S01]  /*6a1d0*/  IMAD.MOV.U32 R8, RZ, RZ, R5 ;  /* 0x000000ffff087224 */ /* 0x000fe200078e0005 */
[----:B------:R-:W-:Y:S02]  /*6a1e0*/  F2FP.F16.E4M3.UNPACK_B R4, R14.H1 ;  /* 0x0000000eff04723e */ /* 0x000fe400030006ff */
[----:B------:R-:W-:Y:S02]  /*6a1f0*/  F2FP.F16.E4M3.UNPACK_B R5, R15.H1 ;  /* 0x0000000fff05723e */ /* 0x000fe400030006ff */
[----:B------:R-:W-:Y:S06]  /*6a200*/  HMMA.16816.F32 R12, R16, R10, R20 ;  /* 0x0000000a100c723c */ /* 0x000fec0000001814 */
[----:B------:R-:W-:-:S15]  /*6a210*/  STL.64 [R1+0x8], R10 ;  /* 0x0000080a01007387 */ /* 0x000fde0000100a00 */
[----:B------:R-:W-:-:S02]  /*6a220*/  NOP ;  /* 0x0000000000007918 */ /* 0x000fc40000000000 */
[----:B------:R-:W-:Y:S04]  /*6a230*/  STL.64 [R1+0x80], R12 ;  /* 0x0000800c01007387 */ /* 0x000fe80000100a00 */
[----:B------:R2:W-:Y:S04]  /*6a240*/  STL.64 [R1+0x88], R14 ;  /* 0x0000880e01007387 */ /* 0x0005e80000100a00 */
[----:B------:R0:W-:Y:S01]  /*6a250*/  STL.64 [R1], R4 ;  /* 0x0000000401007387 */ /* 0x0001e20000100a00 */
[----:B------:R-:W-:Y:S02]  /*6a260*/  IMAD.MOV.U32 R3, RZ, RZ, R4 ;  /* 0x000000ffff037224 */ /* 0x000fe400078e0004 */
[----:B------:R-:W-:Y:S01]  /*6a270*/  IMAD.MOV.U32 R7, RZ, RZ, R5 ;  /* 0x000000ffff077224 */ /* 0x000fe200078e0005 */
[----:B--2---:R-:W-:-:S15]  /*6a280*/  HMMA.16816.F32 R12, R16, R4, R24 ;  /* 0x00000004100c723c */ /* 0x004fde0000001818 */
[----:B------:R-:W-:-:S08]  /*6a290*/  NOP ;  /* 0x0000000000007918 */ /* 0x000fd00000000000 */
[----:B------:R-:W-:Y:S04]  /*6a2a0*/  STL.64 [R1+0x90], R12 ;  /* 0x0000900c01007387 */ /* 0x000fe80000100a00 */
[----:B------:R-:W-:Y:S04]  /*6a2b0*/  STL.64 [R1+0x98], R14 ;  /* 0x0000980e01007387 */ /* 0x000fe80000100a00 */
[----:B0-----:R-:W2:Y:S04]  /*6a2c0*/  LDL.LU R4, [R1+0x2af4] ;  /* 0x002af40001047983 */ /* 0x001ea80000300800 */
[----:B------:R-:W2:Y:S04]  /*6a2d0*/  LDL.LU R5, [R1+0x2afc] ;  /* 0x002afc0001057983 */ /* 0x000ea80000300800 */
        /* <DEDUP_REMOVED lines=29> */
[----:B---3--:R-:W-:Y:S04]  /*6a4b0*/  STL.64 [R1+0x4668], R6 ;  /* 0x0046680601007387 */ /* 0x008fe80000100a00 */
[----:B------:R0:W-:Y:S04]  /*6a4c0*/  STL.64 [R1+0x4660], R4 ;  /* 0x0046600401007387 */ /* 0x0001e80000100a00 */
[----:B0-----:R-:W3:Y:S04]  /*6a4d0*/  LDL.LU R4, [R1+0x180] ;  /* 0x0001800001047983 */ /* 0x001ee80000300800 */
[----:B------:R-:W3:Y:S04]  /*6a4e0*/  LDL.LU R5, [R1+0x184] ;  /* 0x0001840001057983 */ /* 0x000ee80000300800 */
[----:B------:R-:W2:Y:S04]  /*6a4f0*/  LDL.LU R6, [R1+0x188] ;  /* 0x0001880001067983 */ /* 0x000ea80000300800 */
[----:B------:R-:W2:Y:S01]  /*6a500*/  LDL.LU R7, [R1+0x18c] ;  /* 0x00018c0001077983 */ /* 0x000ea20000300800 */
[----:B------:R-:W-:-:S02]  /*6a510*/  F2FP.F16.E4M3.UNPACK_B R28, R28.H1 ;  /* 0x0000001cff1c723e */ /* 0x000fc400030006ff */
[----:B------:R-:W-:Y:S01]  /*6a520*/  F2FP.F16.E4M3.UNPACK_B R29, R29.H1 ;  /* 0x0000001dff1d723e */ /* 0x000fe200030006ff */
[----:B--2---:R-:W-:Y:S04]  /*6a530*/  STL.64 [R1+0x4678], R6 ;  /* 0x0046780601007387 */ /* 0x004fe80000100a00 */
[----:B---3--:R0:W-:Y:S04]  /*6a540*/  STL.64 [R1+0x4670], R4 ;  /* 0x0046700401007387 */ /* 0x0081e80000100a00 */
[----:B0-----:R-:W2:Y:S04]  /*6a550*/  LDL.LU R4, [R1+0x160] ;  /* 0x0001600001047983 */ /* 0x001ea80000300800 */
[----:B------:R-:W2:Y:S04]  /*6a560*/  LDL.LU R5, [R1+0x164] ;  /* 0x0001640001057983 */ /* 0x000ea80000300800 */
[----:B------:R-:W3:Y:S04]  /*6a570*/  LDL.LU R6, [R1+0x168] ;  /* 0x0001680001067983 */ /* 0x000ee80000300800 */
[----:B------:R-:W3:Y:S01]  /*6a580*/  LDL.LU R7, [R1+0x16c] ;  /* 0x00016c0001077983 */ /* 0x000ee20000300800 */
[----:B------:R-:W-:Y:S01]  /*6a590*/  HMMA.16816.F32 R20, R16, R28, R20 ;  /* 0x0000001c1014723c */ /* 0x000fe20000001814 */
        /* <DEDUP_REMOVED lines=12> */
[----:B------:R-:W-:Y:S04]  /*6a660*/  STL.64 [R1+0xa0], R20 ;  /* 0x0000a01401007387 */ /* 0x000fe80000100a00 */
[----:B------:R0:W-:Y:S04]  /*6a670*/  STL.64 [R1+0xa8], R22 ;  /* 0x0000a81601007387 */ /* 0x0001e80000100a00 */
[----:B0-----:R-:W3:Y:S04]  /*6a680*/  LDL.LU.64 R22, [R1+0x46a8] ;  /* 0x0046a80001167983 */ /* 0x001ee80000300a00 */
[----:B------:R-:W3:Y:S01]  /*6a690*/  LDL.LU.64 R20, [R1+0x46a0] ;  /* 0x0046a00001147983 */ /* 0x000ee20000300a00 */
[----:B------:R-:W-:-:S02]  /*6a6a0*/  F2FP.F16.E4M3.UNPACK_B R26, R26.H1 ;  /* 0x0000001aff1a723e */ /* 0x000fc400030006ff */
[----:B------:R-:W-:Y:S02]  /*6a6b0*/  F2FP.F16.E4M3.UNPACK_B R27, R27.H1 ;  /* 0x0000001bff1b723e */ /* 0x000fe400030006ff */
[----:B----4-:R-:W-:Y:S02]  /*6a6c0*/  F2FP.F16.E4M3.UNPACK_B R24, R24.H1 ;  /* 0x00000018ff18723e */ /* 0x010fe400030006ff */
[----:B------:R-:W-:Y:S01]  /*6a6d0*/  F2FP.F16.E4M3.UNPACK_B R25, R25.H1 ;  /* 0x00000019ff19723e */ /* 0x000fe200030006ff */
[----:B------:R0:W-:Y:S04]  /*6a6e0*/  STL [R1+0x4638], R29 ;  /* 0x0046381d01007387 */ /* 0x0001e80000100800 */
[----:B0-----:R-:W4:Y:S02]  /*6a6f0*/  LDL.LU R29, [R1+0x2b08] ;  /* 0x002b0800011d7983 */ /* 0x001f240000300800 */
        /* <DEDUP_REMOVED lines=24> */
[----:B------:R-:W2:Y:S01]  /*6a880*/  LDL.LU.64 R4, [R1+0x4670] ;  /* 0x0046700001047983 */ /* 0x000ea20000300a00 */
[----:B---3--:R-:W-:-:S02]  /*6a890*/  F2FP.F16.E4M3.UNPACK_B R20, R20.H1 ;  /* 0x00000014ff14723e */ /* 0x008fc400030006ff */
[----:B------:R-:W-:-:S07]  /*6a8a0*/  F2FP.F16.E4M3.UNPACK_B R21, R21.H1 ;  /* 0x00000015ff15723e */ /* 0x000fce00030006ff */
        /* <DEDUP_REMOVED lines=8> */
[----:B------:R0:W-:Y:S04]  /*6a930*/  STL.64 [R1+0x4578], R22 ;  /* 0x0045781601007387 */ /* 0x0001e80000100a00 */
[----:B0-----:R-:W3:Y:S04]  /*6a940*/  LDL.LU R22, [R1+0x2af8] ;  /* 0x002af80001167983 */ /* 0x001ee80000300800 */
[----:B------:R-:W4:Y:S04]  /*6a950*/  LDL.LU R23, [R1+0x2b00] ;  /* 0x002b000001177983 */ /* 0x000f280000300800 */
[----:B------:R-:W-:Y:S01]  /*6a960*/  STL.64 [R1+0x4570], R20 ;  /* 0x0045701401007387 */ /* 0x000fe20000100a00 */
[----:B--2---:R-:W-:-:S15]  /*6a970*/  HMMA.16816.F32 R4, R16, R14, R4 ;  /* 0x0000000e1004723c */ /* 0x004fde0000001804 */
[----:B------:R-:W-:-:S08]  /*6a980*/  NOP ;  /* 0x0000000000007918 */ /* 0x000fd00000000000 */
[----:B------:R-:W-:Y:S04]  /*6a990*/  STL.64 [R1+0xf0], R4 ;  /* 0x0000f00401007387 */ /* 0x000fe80000100a00 */
[----:B------:R0:W-:Y:S04]  /*6a9a0*/  STL.64 [R1+0xf8], R6 ;  /* 0x0000f80601007387 */ /* 0x0001e80000100a00 */
[----:B0-----:R-:W2:Y:S04]  /*6a9b0*/  LDL.LU.64 R6, [R1+0x4658] ;  /* 0x0046580001067983 */ /* 0x001ea80000300a00 */
[----:B------:R-:W3:Y:S01]  /*6a9c0*/  LDL.LU.64 R4, [R1+0x4650] ;  /* 0x0046500001047983 */ /* 0x000ee20000300a00 */
[----:B------:R-:W-:-:S02]  /*6a9d0*/  F2FP.F16.E4M3.UNPACK_B R12, R12.H1 ;  /* 0x0000000cff0c723e */ /* 0x000fc400030006ff */
[----:B------:R-:W-:Y:S01]  /*6a9e0*/  F2FP.F16.E4M3.UNPACK_B R13, R13.H1 ;  /* 0x0000000dff0d723e */ /* 0x000fe200030006ff */
[----:B------:R-:W2:Y:S06]  /*6a9f0*/  LDL.LU R20, [R1+0xa10] ;  /* 0x000a100001147983 */ /* 0x000eac0000300800 */
[----:B------:R-:W-:-:S15]  /*6aa00*/  HMMA.16816.F32 R24, R16, R12, R24 ;  /* 0x0000000c1018723c */ /* 0x000fde0000001818 */
[----:B------:R-:W-:-:S08]  /*6aa10*/  NOP ;  /* 0x0000000000007918 */ /* 0x000fd00000000000 */
[----:B------:R-:W-:Y:S04]  /*6aa20*/  STL.64 [R1+0x100], R24 ;  /* 0x0001001801007387 */ /* 0x000fe80000100a00 */
[----:B------:R0:W-:Y:S04]  /*6aa30*/  STL.64 [R1+0x108], R26 ;  /* 0x0001081a01007387 */ /* 0x0001e80000100a00 */
[----:B------:R-:W2:Y:S01]  /*6aa40*/  LDL.LU R21, [R1+0xa14] ;  /* 0x000a140001157983 */ /* 0x000ea20000300800 */
[----:B---3--:R-:W-:Y:S02]  /*6aa50*/  IMAD R4, R4, 0x100, R22 ;  /* 0x0000010004047824 */ /* 0x008fe400078e0216 */
[----:B----4-:R-:W-:Y:S01]  /*6aa60*/  IMAD R5, R5, 0x100, R23 ;  /* 0x0000010005057824 */ /* 0x010fe200078e0217 */
[----:B------:R-:W3:Y:S04]  /*6aa70*/  LDL.LU R22, [R1+0xa18] ;  /* 0x000a180001167983 */ /* 0x000ee80000300800 */
[----:B------:R-:W3:Y:S01]  /*6aa80*/  LDL.LU R23, [R1+0xa1c] ;  /* 0x000a1c0001177983 */ /* 0x000ee20000300800 */
[----:B0-----:R-:W-:-:S02]  /*6aa90*/  IMAD.MOV.U32 R26, RZ, RZ, R3 ;  /* 0x000000ffff1a7224 */ /* 0x001fc400078e0003 */
[----:B--2---:R-:W-:Y:S01]  /*6aaa0*/  IMAD.MOV.U32 R27, RZ, RZ, R7 ;  /* 0x000000ffff1b7224 */ /* 0x004fe200078e0007 */
[----:B---3--:R-:W-:Y:S04]  /*6aab0*/  STL.64 [R1+0x4598], R22 ;  /* 0x0045981601007387 */ /* 0x008fe80000100a00 */
[----:B------:R0:W-:Y:S04]  /*6aac0*/  STL.64 [R1+0x4590], R20 ;  /* 0x0045901401007387 */ /* 0x0001e80000100a00 */
[----:B------:R-:W2:Y:S04]  /*6aad0*/  LDL.LU R3, [R1+0x4648] ;  /* 0x0046480001037983 */ /* 0x000ea80000300800 */
[----:B------:R-:W3:Y:S04]  /*6aae0*/  LDL.LU R7, [R1+0x4644] ;  /* 0x0046440001077983 */ /* 0x000ee80000300800 */
[----:B------:R-:W-:Y:S04]  /*6aaf0*/  STL.64 [R1+0x45a0], R26 ;  /* 0x0045a01a01007387 */ /* 0x000fe80000100a00 */
[----:B0-----:R-:W4:Y:S04]  /*6ab00*/  LDL.LU R20, [R1+0xa30] ;  /* 0x000a300001147983 */ /* 0x001f280000300800 */
[----:B------:R-:W4:Y:S04]  /*6ab10*/  LDL.LU R21, [R1+0xa34] ;  /* 0x000a340001157983 */ /* 0x000f280000300800 */
[----:B------:R-:W2:Y:S04]  /*6ab20*/  LDL.LU R22, [R1+0xa38] ;  /* 0x000a380001167983 */ /* 0x000ea80000300800 */
[----:B------:R-:W2:Y:S01]  /*6ab30*/  LDL.LU R23, [R1+0xa3c] ;  /* 0x000a3c0001177983 */ /* 0x000ea20000300800 */
[----:B------:R-:W-:-:S02]  /*6ab40*/  IMAD.MOV.U32 R24, RZ, RZ, R0 ;  /* 0x000000ffff187224 */ /* 0x000fc400078e0000 */
[----:B------:R-:W-:Y:S01]  /*6ab50*/  IMAD.MOV.U32 R25, RZ, RZ, R2 ;  /* 0x000000ffff197224 */ /* 0x000fe200078e0002 */
[----:B--2---:R-:W-:Y:S04]  /*6ab60*/  STL.64 [R1+0x45b0], R22 ;  /* 0x0045b01601007387 */ /* 0x004fe80000100a00 */
[----:B----4-:R0:W-:Y:S04]  /*6ab70*/  STL.64 [R1+0x45a8], R20 ;  /* 0x0045a81401007387 */ /* 0x0101e80000100a00 */
[----:B------:R-:W2:Y:S04]  /*6ab80*/  LDL.LU R0, [R1+0x4640] ;  /* 0x0046400001007983 */ /* 0x000ea80000300800 */
[----:B------:R-:W4:Y:S04]  /*6ab90*/  LDL.LU R2, [R1+0x463c] ;  /* 0x00463c0001027983 */ /* 0x000f280000300800 */
[----:B------:R3:W-:Y:S04]  /*6aba0*/  STL.64 [R1+0x45b8], R24 ;  /* 0x0045b81801007387 */ /* 0x0007e80000100a00 */
[----:B0-----:R-:W2:Y:S04]  /*6abb0*/  LDL.LU R20, [R1+0x340] ;  /* 0x0003400001147983 */ /* 0x001ea80000300800 */
[----:B------:R-:W2:Y:S04]  /*6abc0*/  LDL.LU R21, [R1+0x344] ;  /* 0x0003440001157983 */ /* 0x000ea80000300800 */
[----:B------:R-:W4:Y:S04]  /*6abd0*/  LDL.LU R22, [R1+0x348] ;  /* 0x0003480001167983 */ /* 0x000f280000300800 */
[----:B------:R-:W4:Y:S01]  /*6abe0*/  LDL.LU R23, [R1+0x34c] ;  /* 0x00034c0001177983 */ /* 0x000f220000300800 */
[----:B------:R-:W-:-:S02]  /*6abf0*/  IMAD.MOV.U32 R26, RZ, RZ, R9 ;  /* 0x000000ffff1a7224 */ /* 0x000fc400078e0009 */
[----:B------:R-:W-:Y:S02]  /*6ac00*/  IMAD.MOV.U32 R27, RZ, RZ, R8 ;  /* 0x000000ffff1b7224 */ /* 0x000fe400078e0008 */
[----:B---3--:R-:W-:Y:S02]  /*6ac10*/  IMAD.MOV.U32 R24, RZ, RZ, R7 ;  /* 0x000000ffff187224 */ /* 0x008fe400078e0007 */
[----:B------:R-:W-:Y:S01]  /*6ac20*/  IMAD.MOV.U32 R25, RZ, RZ, R3 ;  /* 0x000000ffff197224 */ /* 0x000fe200078e0003 */
[----:B----4-:R-:W-:Y:S04]  /*6ac30*/  STL.64 [R1+0x45c8], R22 ;  /* 0x0045c81601007387 */ /* 0x010fe80000100a00 */
[----:B--2---:R0:W-:Y:S04]  /*6ac40*/  STL.64 [R1+0x45c0], R20 ;  /* 0x0045c01401007387 */ /* 0x0041e80000100a00 */
[----:B------:R1:W-:Y:S04]  /*6ac50*/  STL.64 [R1+0x45d0], R26 ;  /* 0x0045d01a01007387 */ /* 0x0003e80000100a00 */
[----:B------:R-:W-:Y:S04]  /*6ac60*/  STL.64 [R1+0x45e8], R24 ;  /* 0x0045e81801007387 */ /* 0x000fe80000100a00 */
[----:B0-----:R-:W2:Y:S04]  /*6ac70*/  LDL.LU R20, [R1+0x290] ;  /* 0x0002900001147983 */ /* 0x001ea80000300800 */
[----:B------:R-:W2:Y:S04]  /*6ac80*/  LDL.LU R21, [R1+0x294] ;  /* 0x0002940001157983 */ /* 0x000ea80000300800 */
[----:B------:R-:W3:Y:S04]  /*6ac90*/  LDL.LU R22, [R1+0x298] ;  /* 0x0002980001167983 */ /* 0x000ee80000300800 */
[----:B------:R-:W3:Y:S01]  /*6aca0*/  LDL.LU R23, [R1+0x29c] ;  /* 0x00029c0001177983 */ /* 0x000ee20000300800 */
[----:B-1----:R-:W-:-:S02]  /*6acb0*/  IMAD.MOV.U32 R26, RZ, RZ, R2 ;  /* 0x000000ffff1a7224 */ /* 0x002fc400078e0002 */
        /* <DEDUP_REMOVED lines=12> */
[----:B------:R-:W-:-:S03]  /*6ad80*/  IMAD R6, R6, 0x100, R29 ;  /* 0x0000010006067824 */ /* 0x000fc600078e021d */
[----:B------:R-:W3:Y:S04]  /*6ad90*/  LDL.LU R29, [R1+0x2b10] ;  /* 0x002b1000011d7983 */ /* 0x000ee80000300800 */
[----:B------:R-:W3:Y:S04]  /*6ada0*/  LDL.LU R7, [R1+0x2b0c] ;  /* 0x002b0c0001077983 */ /* 0x000ee80000300800 */
[----:B--2---:R-:W-:Y:S04]  /*6adb0*/  STL.64 [R1+0x4610], R26 ;  /* 0x0046101a01007387 */ /* 0x004fe80000100a00 */
[----:B----4-:R0:W-:Y:S04]  /*6adc0*/  STL.64 [R1+0x4608], R24 ;  /* 0x0046081801007387 */ /* 0x0101e80000100a00 */
        /* <DEDUP_REMOVED lines=23> */
[----:B---3--:R-:W-:Y:S04]  /*6af40*/  STL.64 [R1+0x45f8], R22 ;  /* 0x0045f81601007387 */ /* 0x008fe80000100a00 */
[----:B------:R0:W-:Y:S01]  /*6af50*/  STL.64 [R1+0x45f0], R20 ;  /* 0x0045f01401007387 */ /* 0x0001e20000100a00 */
[----:B------:R-:W-:-:S03]  /*6af60*/  IMAD R7, R7, 0x100, R29 ;  /* 0x0000010007077824 */ /* 0x000fc600078e021d */
        /* <DEDUP_REMOVED lines=30> */
[----:B---3--:R-:W-:Y:S02]  /*6b150*/  F2FP.F16.E4M3.UNPACK_B R10, R10.H1 ;  /* 0x0000000aff0a723e */ /* 0x008fe400030006ff */
[----:B------:R-:W-:Y:S01]  /*6b160*/  F2FP.F16.E4M3.UNPACK_B R11, R0.H1 ;  /* 0x00000000ff0b723e */ /* 0x000fe200030006ff */
        /* <DEDUP_REMOVED lines=14> */
[----:B------:R-:W2:-:S15]  /*6b250*/  LDL.LU.64 R26, [R1+0x4600] ;  /* 0x00460000011a7983 */ /* 0x000e9e0000300a00 */
[----:B------:R-:W-:-:S07]  /*6b260*/  NOP ;  /* 0x0000000000007918 */ /* 0x000fce0000000000 */
[----:B------:R0:W-:Y:S04]  /*6b270*/  STL.64 [R1+0x2d0], R16 ;  /* 0x0002d01001007387 */ /* 0x0001e80000100a00 */
[----:B------:R1:W-:Y:S04]  /*6b280*/  STL.64 [R1+0x2d8], R18 ;  /* 0x0002d81201007387 */ /* 0x0003e80000100a00 */
[----:B0-----:R-:W4:Y:S04]  /*6b290*/  LDL.LU R16, [R1+0xa20] ;  /* 0x000a200001107983 */ /* 0x001f280000300800 */
[----:B------:R-:W4:Y:S04]  /*6b2a0*/  LDL.LU R17, [R1+0xa24] ;  /* 0x000a240001117983 */ /* 0x000f280000300800 */
[----:B-1----:R-:W4:Y:S04]  /*6b2b0*/  LDL.LU R18, [R1+0xa28] ;  /* 0x000a280001127983 */ /* 0x002f280000300800 */
        /* <DEDUP_REMOVED lines=36> */
[----:B------:R-:W3:Y:S01]  /*6b500*/  LDL.LU.64 R24, [R1+0x4580] ;  /* 0x0045800001187983 */ /* 0x000ee20000300a00 */
[----:B----4-:R-:W-:Y:S03]  /*6b510*/  HMMA.16816.F32 R16, R4, R28, R16 ;  /* 0x0000001c0410723c */ /* 0x010fe60000001810 */
[----:B------:R-:W4:-:S15]  /*6b520*/  LDL.LU R9, [R1+0x2b28] ;  /* 0x002b280001097983 */ /* 0x000f1e0000300800 */
[----:B------:R-:W-:-:S05]  /*6b530*/  NOP ;  /* 0x0000000000007918 */ /* 0x000fca0000000000 */
[----:B------:R-:W-:Y:S04]  /*6b540*/  STL.64 [R1+0x270], R16 ;  /* 0x0002701001007387 */ /* 0x000fe80000100a00 */
[----:B------:R0:W-:Y:S04]  /*6b550*/  STL.64 [R1+0x278], R18 ;  /* 0x0002781201007387 */ /* 0x0001e80000100a00 */
[----:B0-----:R-:W4:Y:S04]  /*6b560*/  LDL.LU R18, [R1+0x2b24] ;  /* 0x002b240001127983 */ /* 0x001f280000300800 */
        /* <DEDUP_REMOVED lines=22> */
[----:B------:R-:W3:Y:S04]  /*6b6d0*/  LDL.LU R16, [R1+0x2b14] ;  /* 0x002b140001107983 */ /* 0x000ee80000300800 */
[----:B------:R-:W4:Y:S04]  /*6b6e0*/  LDL.LU R11, [R1+0x2b20] ;  /* 0x002b2000010b7983 */ /* 0x000f280000300800 */
[----:B----4-:R-:W-:Y:S04]  /*6b6f0*/  STL.64 [R1+0x4538], R10 ;  /* 0x0045380a01007387 */ /* 0x010fe80000100a00 */
[----:B------:R0:W-:Y:S04]  /*6b700*/  STL.64 [R1+0x4530], R8 ;  /* 0x0045300801007387 */ /* 0x0001e80000100a00 */
        /* <DEDUP_REMOVED lines=11> */
[----:B------:R0:W-:Y:S04]  /*6b7c0*/  STL.64 [R1+0x4480], R26 ;  /* 0x0044801a01007387 */ /* 0x0001e80000100a00 */
[----:B0-----:R-:W3:Y:S04]  /*6b7d0*/  LDL.64 R26, [R1+0x20] ;  /* 0x00002000011a7983 */ /* 0x001ee80000100a00 */
[----:B------:R0:W-:Y:S01]  /*6b7e0*/  STL.64 [R1+0x4478], R24 ;  /* 0x0044781801007387 */ /* 0x0001e20000100a00 */
[C---:B------:R-:W-:Y:S03]  /*6b7f0*/  HMMA.16816.F32 R12, R4.reuse, R22, R12 ;  /* 0x00000016040c723c */ /* 0x040fe6000000180c */
[----:B---3--:R1:W-:Y:S04]  /*6b800*/  STL.64 [R1+0x4508], R26 ;  /* 0x0045081a01007387 */ /* 0x0083e80000100a00 */
        /* <DEDUP_REMOVED lines=358> */
[----:B------:R-:W-:-:S02]  /*6ce70*/  F2FP.F16.E4M3.UNPACK_B R5, R5 ;  /* 0x00000005ff05723e */ /* 0x000fc400020006ff */
[----:B------:R-:W-:Y:S02]  /*6ce80*/  F2FP.F16.E4M3.UNPACK_B R6, R6 ;  /* 0x00000006ff06723e */ /* 0x000fe400020006ff */
[----:B------:R-:W-:Y:S01]  /*6ce90*/  F2FP.F16.E4M3.UNPACK_B R7, R7 ;  /* 0x00000007ff07723e */ /* 0x000fe200020006ff */
[----:B-1----:R-:W3:Y:S06]  /*6cea0*/  LDL.64 R18, [R1+0x18] ;  /* 0x0000180001127983 */ /* 0x002eec0000100a00 */
        /* <DEDUP_REMOVED lines=98> */
[----:B------:R-:W-:Y:S01]  /*6d4d0*/  IMAD.MOV.U32 R27, RZ, RZ, R8 ;  /* 0x000000ffff1b7224 */ /* 0x000fe200078e0008 */
[----:B------:R-:W3:Y:S04]  /*6d4e0*/  LDL.LU R3, [R1+0x4340] ;  /* 0x0043400001037983 */ /* 0x000ee80000300800 */
[----:B------:R-:W4:Y:S04]  /*6d4f0*/  LDL.LU R8, [R1+0x433c] ;  /* 0x00433c0001087983 */ /* 0x000f280000300800 */
[----:B--2---:R-:W-:Y:S04]  /*6d500*/  STL.64 [R1+0x4278], R24 ;  /* 0x0042781801007387 */ /* 0x004fe80000100a00 */
        /* <DEDUP_REMOVED lines=11> */
[----:B------:R-:W4:Y:S04]  /*6d5c0*/  LDL.LU R9, [R1+0x4338] ;  /* 0x0043380001097983 */ /* 0x000f280000300800 */
[----:B------:R-:W-:Y:S04]  /*6d5d0*/  STL.64 [R1+0x42b0], R24 ;  /* 0x0042b01801007387 */ /* 0x000fe80000100a00 */
        /* <DEDUP_REMOVED lines=31> */
[----:B------:R-:W3:Y:S01]  /*6d7d0*/  LDL.LU R18, [R1+0x2b64] ;  /* 0x002b640001127983 */ /* 0x000ee20000300800 */
        /* <DEDUP_REMOVED lines=43> */
[----:B------:R-:W3:Y:S04]  /*6da90*/  LDL.LU.64 R20, [R1+0x4320] ;  /* 0x0043200001147983 */ /* 0x000ee80000300a00 */
[----:B------:R0:W-:Y:S04]  /*6daa0*/  STL [R1+0x421c], R10 ;  /* 0x00421c0a01007387 */ /* 0x0001e80000100800 */
[----:B0-----:R-:W4:Y:S04]  /*6dab0*/  LDL.LU R10, [R1+0x2b68] ;  /* 0x002b6800010a7983 */ /* 0x001f280000300800 */
[----:B------:R-:W-:Y:S01]  /*6dac0*/  STL [R1+0x4218], R11 ;  /* 0x0042180b01007387 */ /* 0x000fe20000100800 */
        /* <DEDUP_REMOVED lines=13> */
[----:B----4-:R-:W-:-:S02]  /*6dba0*/  IMAD R18, R18, 0x100, R10 ;  /* 0x0000010012127824 */ /* 0x010fc400078e020a */
[----:B------:R-:W-:Y:S01]  /*6dbb0*/  IMAD R19, R0, 0x100, R19 ;  /* 0x0000010000137824 */ /* 0x000fe200078e0213 */
[----:B------:R-:W-:Y:S02]  /*6dbc0*/  F2FP.F16.E4M3.UNPACK_B R16, R16 ;  /* 0x00000010ff10723e */ /* 0x000fe400020006ff */
        /* <DEDUP_REMOVED lines=54> */
[----:B------:R-:W3:Y:S01]  /*6df30*/  LDL.LU R9, [R1+0x2b88] ;  /* 0x002b880001097983 */ /* 0x000ee20000300800 */
[C---:B--2---:R-:W-:Y:S06]  /*6df40*/  HMMA.16816.F32 R4, R16.reuse, R26, R4 ;  /* 0x0000001a1004723c */ /* 0x044fec0000001804 */
[----:B----4-:R-:W-:-:S15]  /*6df50*/  HMMA.16816.F32 R12, R16, R24, R12 ;  /* 0x00000018100c723c */ /* 0x010fde000000180c */
[----:B------:R-:W-:-:S02]  /*6df60*/  NOP ;  /* 0x0000000000007918 */ /* 0x000fc40000000000 */
[----:B------:R-:W-:Y:S04]  /*6df70*/  STL.64 [R1+0xb10], R4 ;  /* 0x000b100401007387 */ /* 0x000fe80000100a00 */
[----:B------:R0:W-:Y:S04]  /*6df80*/  STL.64 [R1+0xb18], R6 ;  /* 0x000b180601007387 */ /* 0x0001e80000100a00 */
[----:B0-----:R-:W2:Y:S04]  /*6df90*/  LDL.LU R6, [R1+0x2b84] ;  /* 0x002b840001067983 */ /* 0x001ea80000300800 */
[----:B------:R-:W4:Y:S04]  /*6dfa0*/  LDL.LU R7, [R1+0x2b90] ;  /* 0x002b900001077983 */ /* 0x000f280000300800 */
        /* <DEDUP_REMOVED lines=101> */
[----:B------:R-:W-:-:S03]  /*6e600*/  IMAD R7, R0, 0x100, R7 ;  /* 0x0000010000077824 */ /* 0x000fc600078e0207 */
[----:B------:R-:W3:-:S12]  /*6e610*/  LDL.LU R0, [R1+0x2bac] ;  /* 0x002bac0001007983 */ /* 0x000ed80000300800 */
[----:B------:R0:W-:Y:S04]  /*6e620*/  STL.64 [R1+0xca0], R12 ;  /* 0x000ca00c01007387 */ /* 0x0001e80000100a00 */
[----:B------:R1:W-:Y:S04]  /*6e630*/  STL.64 [R1+0xca8], R14 ;  /* 0x000ca80e01007387 */ /* 0x0003e80000100a00 */
[----:B0-----:R-:W4:Y:S01]  /*6e640*/  LDL.LU R12, [R1+0x530] ;  /* 0x00053000010c7983 */ /* 0x001f220000300800 */
[----:B--2---:R-:W-:-:S15]  /*6e650*/  HMMA.16816.F32 R8, R16, R26, R20 ;  /* 0x0000001a1008723c */ /* 0x004fde0000001814 */
[----:B------:R-:W-:-:S08]  /*6e660*/  NOP ;  /* 0x0000000000007918 */ /* 0x000fd00000000000 */
[----:B------:R-:W-:Y:S04]  /*6e670*/  STL.64 [R1+0xab0], R8 ;  /* 0x000ab00801007387 */ /* 0x000fe80000100a00 */
[----:B------:R-:W-:Y:S04]  /*6e680*/  STL.64 [R1+0xab8], R10 ;  /* 0x000ab80a01007387 */ /* 0x000fe80000100a00 */
[----:B------:R-:W4:Y:S04]  /*6e690*/  LDL.LU R13, [R1+0x534] ;  /* 0x00053400010d7983 */ /* 0x000f280000300800 */
[----:B-1----:R-:W2:Y:S04]  /*6e6a0*/  LDL.LU R14, [R1+0x538] ;  /* 0x00053800010e7983 */ /* 0x002ea80000300800 */
        /* <DEDUP_REMOVED lines=9> */
[----:B---3--:R0:W-:Y:S04]  /*6e740*/  STL.64 [R1+0x4180], R26 ;  /* 0x0041801a01007387 */ /* 0x0081e80000100a00 */
[----:B0-----:R-:W3:Y:S04]  /*6e750*/  LDL R26, [R1] ;  /* 0x00000000011a7983 */ /* 0x001ee80000100800 */
[----:B------:R-:W3:Y:S04]  /*6e760*/  LDL R27, [R1+0x4] ;  /* 0x00000400011b7983 */ /* 0x000ee80000100800 */
[----:B--2---:R0:W-:Y:S04]  /*6e770*/  STL.64 [R1+0x4178], R24 ;  /* 0x0041781801007387 */ /* 0x0041e80000100a00 */
[----:B0-----:R-:W2:Y:S04]  /*6e780*/  LDL R24, [R1+0x8] ;  /* 0x0000080001187983 */ /* 0x001ea80000100800 */
[----:B------:R-:W2:Y:S04]  /*6e790*/  LDL R25, [R1+0xc] ;  /* 0x00000c0001197983 */ /* 0x000ea80000100800 */
[----:B---3--:R-:W-:Y:S04]  /*6e7a0*/  STL.64 [R1+0x4198], R26 ;  /* 0x0041981a01007387 */ /* 0x008fe80000100a00 */
[----:B--2---:R-:W-:Y:S04]  /*6e7b0*/  STL.64 [R1+0x41b0], R24 ;  /* 0x0041b01801007387 */ /* 0x004fe80000100a00 */
[----:B----4-:R-:W-:Y:S04]  /*6e7c0*/  STL.64 [R1+0x4160], R22 ;  /* 0x0041601601007387 */ /* 0x010fe80000100a00 */
        /* <DEDUP_REMOVED lines=67> */
[----:B------:R-:W3:Y:S04]  /*6ec00*/  LDL.LU R19, [R1+0x2bb0] ;  /* 0x002bb00001137983 */ /* 0x000ee80000300800 */
        /* <DEDUP_REMOVED lines=39> */
[----:B------:R-:W4:Y:S04]  /*6ee80*/  LDL.LU.64 R24, [R1+0x4168] ;  /* 0x0041680001187983 */ /* 0x000f280000300a00 */
[----:B------:R0:W-:Y:S04]  /*6ee90*/  STL.64 [R1+0x4080], R28 ;  /* 0x0040801c01007387 */ /* 0x0001e80000100a00 */
[----:B0-----:R-:W3:Y:S04]  /*6eea0*/  LDL.LU R28, [R1+0x2ba0] ;  /* 0x002ba000011c7983 */ /* 0x001ee80000300800 */
[----:B------:R-:W3:Y:S01]  /*6eeb0*/  LDL.LU R29, [R1+0x2ba8] ;  /* 0x002ba800011d7983 */ /* 0x000ee20000300800 */
        /* <DEDUP_REMOVED lines=49> */
[----:B0-----:R-:W2:Y:S04]  /*6f1d0*/  LDL.LU R15, [R1+0x2b98] ;  /* 0x002b9800010f7983 */ /* 0x001ea80000300800 */
[----:B------:R0:W-:Y:S01]  /*6f1e0*/  STL.64 [R1+0x4030], R12 ;  /* 0x0040300c01007387 */ /* 0x0001e20000100a00 */
[----:B---3--:R-:W-:-:S05]  /*6f1f0*/  IMAD R17, R17, 0x100, R28 ;  /* 0x0000010011117824 */ /* 0x008fca00078e021c */
[----:B------:R-:W-:Y:S01]  /*6f200*/  F2FP.F16.E4M3.UNPACK_B R17, R17 ;  /* 0x00000011ff11723e */ /* 0x000fe200020006ff */
[----:B--2---:R-:W-:Y:S02]  /*6f210*/  IMAD R16, R16, 0x100, R15 ;  /* 0x0000010010107824 */ /* 0x004fe400078e020f */
[C---:B0-----:R-:W-:Y:S06]  /*6f220*/  HMMA.16816.F32 R12, R4.reuse, R10, R20 ;  /* 0x0000000a040c723c */ /* 0x041fec0000001814 */
[----:B----4-:R-:W-:Y:S01]  /*6f230*/  HMMA.16816.F32 R20, R4, R8, R24 ;  /* 0x000000080414723c */ /* 0x010fe20000001818 */
[----:B------:R-:W-:Y:S01]  /*6f240*/  STL [R1+0x4024], R10 ;  /* 0x0040240a01007387 */ /* 0x000fe20000100800 */
[----:B------:R-:W-:-:S03]  /*6f250*/  F2FP.F16.E4M3.UNPACK_B R16, R16 ;  /* 0x00000010ff10723e */ /* 0x000fc600020006ff */
[----:B------:R-:W-:-:S12]  /*6f260*/  STL [R1+0x4020], R11 ;  /* 0x0040200b01007387 */ /* 0x000fd80000100800 */
[----:B------:R0:W-:Y:S04]  /*6f270*/  STL.64 [R1+0x500], R12 ;  /* 0x0005000c01007387 */ /* 0x0001e80000100a00 */
[----:B------:R1:W-:Y:S04]  /*6f280*/  STL.64 [R1+0x508], R14 ;  /* 0x0005080e01007387 */ /* 0x0003e80000100a00 */
[----:B------:R-:W-:Y:S04]  /*6f290*/  STL.64 [R1+0x40e0], R16 ;  /* 0x0040e01001007387 */ /* 0x000fe80000100a00 */
[----:B0-----:R-:W2:Y:S04]  /*6f2a0*/  LDL.LU R12, [R1+0x430] ;  /* 0x00043000010c7983 */ /* 0x001ea80000300800 */
[----:B------:R0:W-:Y:S04]  /*6f2b0*/  STL.64 [R1+0xc90], R20 ;  /* 0x000c901401007387 */ /* 0x0001e80000100a00 */
[----:B------:R3:W-:Y:S04]  /*6f2c0*/  STL.64 [R1+0xc98], R22 ;  /* 0x000c981601007387 */ /* 0x0007e80000100a00 */
[----:B------:R-:W2:Y:S04]  /*6f2d0*/  LDL.LU R13, [R1+0x434] ;  /* 0x00043400010d7983 */ /* 0x000ea80000300800 */
[----:B-1----:R-:W4:Y:S04]  /*6f2e0*/  LDL.LU R14, [R1+0x438] ;  /* 0x00043800010e7983 */ /* 0x002f280000300800 */
[----:B------:R-:W4:Y:S04]  /*6f2f0*/  LDL.LU R15, [R1+0x43c] ;  /* 0x00043c00010f7983 */ /* 0x000f280000300800 */
[----:B0-----:R-:W2:Y:S04]  /*6f300*/  LDL.LU R20, [R1+0x450] ;  /* 0x0004500001147983 */ /* 0x001ea80000300800 */
[----:B------:R-:W2:Y:S04]  /*6f310*/  LDL.LU R21, [R1+0x454] ;  /* 0x0004540001157983 */ /* 0x000ea80000300800 */
[----:B---3--:R-:W3:Y:S04]  /*6f320*/  LDL.LU R22, [R1+0x458] ;  /* 0x0004580001167983 */ /* 0x008ee80000300800 */
        /* <DEDUP_REMOVED lines=9> */
[----:B--2---:R0:W-:Y:S04]  /*6f3c0*/  STL.64 [R1+0x4098], R24 ;  /* 0x0040981801007387 */ /* 0x0041e80000100a00 */
[----:B------:R-:W2:Y:S04]  /*6f3d0*/  LDL.LU R26, [R1+0x488] ;  /* 0x00048800011a7983 */ /* 0x000ea80000300800 */
[----:B------:R-:W2:Y:S04]  /*6f3e0*/  LDL.LU R27, [R1+0x48c] ;  /* 0x00048c00011b7983 */ /* 0x000ea80000300800 */
        /* <DEDUP_REMOVED lines=13> */
[----:B------:R-:W3:Y:S04]  /*6f4c0*/  LDL.64 R16, [R1+0x20] ;  /* 0x0000200001107983 */ /* 0x000ee80000100a00 */
        /* <DEDUP_REMOVED lines=12> */
[----:B------:R-:W-:-:S03]  /*6f590*/  IMAD R18, R18, 0x100, R29 ;  /* 0x0000010012127824 */ /* 0x000fc600078e021d */
[----:B----4-:R-:W-:Y:S04]  /*6f5a0*/  STL.64 [R1+0x4100], R26 ;  /* 0x0041001a01007387 */ /* 0x010fe80000100a00 */
[----:B--2---:R0:W-:Y:S04]  /*6f5b0*/  STL.64 [R1+0x40f8], R24 ;  /* 0x0040f81801007387 */ /* 0x0041e80000100a00 */
[----:B0-----:R-:W2:Y:S04]  /*6f5c0*/  LDL.LU R24, [R1+0x4e0] ;  /* 0x0004e00001187983 */ /* 0x001ea80000300800 */
[----:B------:R-:W2:Y:S04]  /*6f5d0*/  LDL.LU R25, [R1+0x4e4] ;  /* 0x0004e40001197983 */ /* 0x000ea80000300800 */
[----:B------:R-:W2:Y:S04]  /*6f5e0*/  LDL.LU R26, [R1+0x4e8] ;  /* 0x0004e800011a7983 */ /* 0x000ea80000300800 */
[----:B------:R-:W2:Y:S04]  /*6f5f0*/  LDL.LU R27, [R1+0x4ec] ;  /* 0x0004ec00011b7983 */ /* 0x000ea80000300800 */
[----:B------:R-:W4:Y:S04]  /*6f600*/  LDL.LU.64 R10, [R1+0x18] ;  /* 0x00001800010a7983 */ /* 0x000f280000300a00 */
[----:B------:R-:W4:Y:S04]  /*6f610*/  LDL.64 R28, [R1] ;  /* 0x00000000011c7983 */ /* 0x000f280000100a00 */
[----:B---3--:R-:W-:Y:S04]  /*6f620*/  STL.64 [R1+0x4068], R22 ;  /* 0x0040681601007387 */ /* 0x008fe80000100a00 */
[----:B------:R0:W-:Y:S04]  /*6f630*/  STL.64 [R1+0x4060], R20 ;  /* 0x0040601401007387 */ /* 0x0001e80000100a00 */
[----:B0-----:R-:W3:Y:S04]  /*6f640*/  LDL.LU R20, [R1+0x460] ;  /* 0x0004600001147983 */ /* 0x001ee80000300800 */
[----:B------:R-:W3:Y:S04]  /*6f650*/  LDL.LU R21, [R1+0x464] ;  /* 0x0004640001157983 */ /* 0x000ee80000300800 */
[----:B------:R-:W4:Y:S04]  /*6f660*/  LDL.LU R22, [R1+0x468] ;  /* 0x0004680001167983 */ /* 0x000f280000300800 */
[----:B------:R-:W4:Y:S01]  /*6f670*/  LDL.LU R23, [R1+0x46c] ;  /* 0x00046c0001177983 */ /* 0x000f220000300800 */
[----:B--2---:R-:W-:Y:S03]  /*6f680*/  HMMA.16816.F32 R24, R4, R2, R24 ;  /* 0x000000020418723c */ /* 0x004fe60000001818 */
[----:B----4-:R-:W-:Y:S04]  /*6f690*/  STL.64 [R1+0x40a8], R22 ;  /* 0x0040a81601007387 */ /* 0x010fe80000100a00 */
[----:B---3--:R0:W-:Y:S04]  /*6f6a0*/  STL.64 [R1+0x40a0], R20 ;  /* 0x0040a01401007387 */ /* 0x0081e80000100a00 */
        /* <DEDUP_REMOVED lines=10> */
[----:B------:R-:W-:Y:S04]  /*6f750*/  STL [R1+0x400c], R8 ;  /* 0x00400c0801007387 */ /* 0x000fe80000100800 */
[----:B------:R-:W-:Y:S04]  /*6f760*/  STL [R1+0x4008], R9 ;  /* 0x0040080901007387 */ /* 0x000fe80000100800 */
[----:B------:R-:W-:Y:S04]  /*6f770*/  STL.64 [R1+0x4f0], R24 ;  /* 0x0004f01801007387 */ /* 0x000fe80000100a00 */
[----:B------:R0:W-:Y:S04]  /*6f780*/  STL.64 [R1+0x4f8], R26 ;  /* 0x0004f81a01007387 */ /* 0x0001e80000100a00 */
[----:B0-----:R-:W4:Y:S04]  /*6f790*/  LDL.LU.64 R26, [R1+0x4100] ;  /* 0x00410000011a7983 */ /* 0x001f280000300a00 */
[----:B------:R-:W4:Y:S04]  /*6f7a0*/  LDL.LU.64 R24, [R1+0x40f8] ;  /* 0x0040f80001187983 */ /* 0x000f280000300a00 */
[----:B------:R-:W-:Y:S04]  /*6f7b0*/  STL [R1+0x402c], R2 ;  /* 0x00402c0201007387 */ /* 0x000fe80000100800 */
[----:B------:R0:W-:Y:S01]  /*6f7c0*/  STL [R1+0x4028], R3 ;  /* 0x0040280301007387 */ /* 0x0001e20000100800 */
[----:B------:R-:W-:-:S02]  /*6f7d0*/  IMAD.MOV.U32 R9, RZ, RZ, R16 ;  /* 0x000000ffff097224 */ /* 0x000fc400078e0010 */
[----:B------:R-:W-:Y:S01]  /*6f7e0*/  IMAD.MOV.U32 R8, RZ, RZ, R17 ;  /* 0x000000ffff087224 */ /* 0x000fe200078e0011 */
[----:B0-----:R-:W2:Y:S01]  /*6f7f0*/  LDL.LU.64 R2, [R1+0x10] ;  /* 0x0000100001027983 */ /* 0x001ea20000300a00 */
[----:B----4-:R-:W-:Y:S03]  /*6f800*/  HMMA.16816.F32 R4, R4, R16, R24 ;  /* 0x000000100404723c */ /* 0x010fe60000001818 */
[----:B------:R-:W4:Y:S04]  /*6f810*/  LDL.LU.64 R26, [R1+0x40f0] ;  /* 0x0040f000011a7983 */ /* 0x000f280000300a00 */
[----:B------:R-:W4:-:S15]  /*6f820*/  LDL.LU.64 R24, [R1+0x40e8] ;  /* 0x0040e80001187983 */ /* 0x000f1e0000300a00 */
[----:B------:R-:W-:-:S01]  /*6f830*/  NOP ;  /* 0x0000000000007918 */ /* 0x000fc20000000000 */
[----:B------:R-:W-:Y:S04]  /*6f840*/  STL.64 [R1+0x9e0], R4 ;  /* 0x0009e00401007387 */ /* 0x000fe80000100a00 */
[----:B------:R0:W-:Y:S04]  /*6f850*/  STL.64 [R1+0x9e8], R6 ;  /* 0x0009e80601007387 */ /* 0x0001e80000100a00 */
[----:B------:R-:W4:Y:S04]  /*6f860*/  LDL.LU.64 R16, [R1+0x40e0] ;  /* 0x0040e00001107983 */ /* 0x000f280000300a00 */
[----:B0-----:R-:W4:Y:S01]  /*6f870*/  LDL.LU.64 R6, [R1+0x28] ;  /* 0x0000280001067983 */ /* 0x001f220000300a00 */
[----:B------:R-:W-:Y:S01]  /*6f880*/  IMAD R19, R0, 0x100, R19 ;  /* 0x0000010000137824 */ /* 0x000fe200078e0213 */
[----:B------:R-:W-:-:S04]  /*6f890*/  F2FP.F16.E4M3.UNPACK_B R18, R18 ;  /* 0x00000012ff12723e */ /* 0x000fc800020006ff */
[----:B------:R-:W-:-:S07]  /*6f8a0*/  F2FP.F16.E4M3.UNPACK_B R19, R19 ;  /* 0x00000013ff13723e */ /* 0x000fce00020006ff */
[----:B----4-:R-:W-:-:S15]  /*6f8b0*/  HMMA.16816.F32 R24, R16, R6, R24 ;  /* 0x000000061018723c */ /* 0x010fde0000001818 */
        /* <DEDUP_REMOVED lines=31> */
[----:B------:R-:W-:Y:S01]  /*6fab0*/  IMAD.MOV.U32 R0, RZ, RZ, R29 ;  /* 0x000000ffff007224 */ /* 0x000fe200078e001d */
[----:B--2---:R-:W-:-:S15]  /*6fac0*/  HMMA.16816.F32 R24, R16, R28, R24 ;  /* 0x0000001c1018723c */ /* 0x004fde0000001818 */
[----:B------:R-:W-:-:S08]  /*6fad0*/  NOP ;  /* 0x0000000000007918 */ /* 0x000fd00000000000 */
[----:B------:R-:W-:Y:S04]  /*6fae0*/  STL.64 [R1+0x990], R24 ;  /* 0x0009901801007387 */ /* 0x000fe80000100a00 */
[----:B------:R0:W-:Y:S04]  /*6faf0*/  STL.64 [R1+0x998], R26 ;  /* 0x0009981a01007387 */ /* 0x0001e80000100a00 */
[----:B0-----:R-:W2:Y:S04]  /*6fb00*/  LDL.LU.64 R26, [R1+0x4090] ;  /* 0x00409000011a7983 */ /* 0x001ea80000300a00 */
[----:B------:R-:W2:Y:S04]  /*6fb10*/  LDL.LU.64 R24, [R1+0x4088] ;  /* 0x0040880001187983 */ /* 0x000ea80000300a00 */
[----:B------:R-:W2:Y:S02]  /*6fb20*/  LDL.LU.64 R28, [R1+0x4080] ;  /* 0x00408000011c7983 */ /* 0x000ea40000300a00 */
[----:B--2---:R-:W-:-:S15]  /*6fb30*/  HMMA.16816.F32 R24, R16, R28, R24 ;  /* 0x0000001c1018723c */ /* 0x004fde0000001818 */
        /* <DEDUP_REMOVED lines=54> */
[----:B------:R-:W2:Y:S01]  /*6fea0*/  LDL.LU R2, [R1+0x402c] ;  /* 0x00402c0001027983 */ /* 0x000ea20000300800 */
[----:B------:R-:W-:Y:S02]  /*6feb0*/  IMAD.MOV.U32 R24, RZ, RZ, R11 ;  /* 0x000000ffff187224 */ /* 0x000fe400078e000b */
[----:B------:R-:W-:-:S10]  /*6fec0*/  IMAD.MOV.U32 R25, RZ, RZ, R10 ;  /* 0x000000ffff197224 */ /* 0x000fd400078e000a */
[----:B------:R0:W-:Y:S04]  /*6fed0*/  STL.64 [R1+0x4e0], R20 ;  /* 0x0004e01401007387 */ /* 0x0001e80000100a00 */
[----:B------:R1:W-:Y:S04]  /*6fee0*/  STL.64 [R1+0x4e8], R22 ;  /* 0x0004e81601007387 */ /* 0x0003e80000100a00 */
[----:B------:R-:W2:Y:S04]  /*6fef0*/  LDL.LU R3, [R1+0x4028] ;  /* 0x0040280001037983 */ /* 0x000ea80000300800 */
[----:B------:R3:W-:Y:S04]  /*6ff00*/  STL.64 [R1+0x3f88], R26 ;  /* 0x003f881a01007387 */ /* 0x0007e80000100a00 */
[----:B------:R-:W-:Y:S04]  /*6ff10*/  STL.64 [R1+0x3fa0], R24 ;  /* 0x003fa01801007387 */ /* 0x000fe80000100a00 */
[----:B0-----:R-:W4:Y:S04]  /*6ff20*/  LDL.LU R20, [R1+0x390] ;  /* 0x0003900001147983 */ /* 0x001f280000300800 */
[----:B------:R-:W4:Y:S04]  /*6ff30*/  LDL.LU R21, [R1+0x394] ;  /* 0x0003940001157983 */ /* 0x000f280000300800 */
[----:B-1----:R-:W2:Y:S04]  /*6ff40*/  LDL.LU R22, [R1+0x398] ;  /* 0x0003980001167983 */ /* 0x002ea80000300800 */
[----:B------:R-:W2:Y:S01]  /*6ff50*/  LDL.LU R23, [R1+0x39c] ;  /* 0x00039c0001177983 */ /* 0x000ea20000300800 */
[----:B---3--:R-:W-:-:S02]  /*6ff60*/  IMAD.MOV.U32 R26, RZ, RZ, R7 ;  /* 0x000000ffff1a7224 */ /* 0x008fc400078e0007 */
[----:B------:R-:W-:-:S05]  /*6ff70*/  IMAD.MOV.U32 R27, RZ, RZ, R6 ;  /* 0x000000ffff1b7224 */ /* 0x000fca00078e0006 */
[----:B------:R-:W-:Y:S04]  /*6ff80*/  STL.64 [R1+0x3fb8], R26 ;  /* 0x003fb81a01007387 */ /* 0x000fe80000100a00 */
[----:B--2---:R-:W-:Y:S04]  /*6ff90*/  STL.64 [R1+0x3f98], R22 ;  /* 0x003f981601007387 */ /* 0x004fe80000100a00 */
[----:B----4-:R0:W-:Y:S04]  /*6ffa0*/  STL.64 [R1+0x3f90], R20 ;  /* 0x003f901401007387 */ /* 0x0101e80000100a00 */
        /* <DEDUP_REMOVED lines=8> */
[----:B------:R-:W-:Y:S04]  /*70030*/  STL.64 [R1+0x3fe8], R26 ;  /* 0x003fe81a01007387 */ /* 0x000fe80000100a00 */
        /* <DEDUP_REMOVED lines=37> */
[----:B----4-:R-:W-:-:S02]  /*70290*/  IMAD R4, R4, 0x100, R10 ;  /* 0x0000010004047824 */ /* 0x010fc400078e020a */
[----:B------:R-:W-:Y:S01]  /*702a0*/  IMAD R5, R5, 0x100, R11 ;  /* 0x0000010005057824 */ /* 0x000fe200078e020b */
        /* <DEDUP_REMOVED lines=12> */
[----:B------:R-:W4:Y:S04]  /*70370*/  LDL.LU R10, [R1+0x4024] ;  /* 0x00402400010a7983 */ /* 0x000f280000300800 */
[----:B------:R-:W4:Y:S01]  /*70380*/  LDL.LU R11, [R1+0x4020] ;  /* 0x00402000010b7983 */ /* 0x000f220000300800 */
[----:B------:R-:W-:-:S02]  /*70390*/  IMAD R6, R6, 0x100, R8 ;  /* 0x0000010006067824 */ /* 0x000fc400078e0208 */
[----:B------:R-:W-:Y:S01]  /*703a0*/  IMAD R7, R7, 0x100, R9 ;  /* 0x0000010007077824 */ /* 0x000fe200078e0209 */
[----:B----4-:R-:W-:-:S15]  /*703b0*/  HMMA.16816.F32 R24, R16, R10, R24 ;  /* 0x0000000a1018723c */ /* 0x010fde0000001818 */
[----:B------:R-:W-:-:S08]  /*703c0*/  NOP ;  /* 0x0000000000007918 */ /* 0x000fd00000000000 */
[----:B------:R-:W-:Y:S04]  /*703d0*/  STL.64 [R1+0x4d0], R24 ;  /* 0x0004d01801007387 */ /* 0x000fe80000100a00 */
[----:B------:R0:W-:Y:S04]  /*703e0*/  STL.64 [R1+0x4d8], R26 ;  /* 0x0004d81a01007387 */ /* 0x0001e80000100a00 */
[----:B0-----:R-:W4:Y:S04]  /*703f0*/  LDL.LU.64 R26, [R1+0x4018] ;  /* 0x00401800011a7983 */ /* 0x001f280000300a00 */
[----:B------:R-:W4:Y:S04]  /*70400*/  LDL.LU.64 R24, [R1+0x4010] ;  /* 0x0040100001187983 */ /* 0x000f280000300a00 */
[----:B------:R-:W4:Y:S04]  /*70410*/  LDL.LU R8, [R1+0x400c] ;  /* 0x00400c0001087983 */ /* 0x000f280000300800 */
[----:B------:R-:W4:Y:S02]  /*70420*/  LDL.LU R9, [R1+0x4008] ;  /* 0x0040080001097983 */ /* 0x000f240000300800 */
[----:B----4-:R-:W-:-:S15]  /*70430*/  HMMA.16816.F32 R24, R16, R8, R24 ;  /* 0x000000081018723c */ /* 0x010fde0000001818 */
[----:B------:R-:W-:-:S08]  /*70440*/  NOP ;  /* 0x0000000000007918 */ /* 0x000fd00000000000 */
[----:B------:R-:W-:Y:S04]  /*70450*/  STL.64 [R1+0xc80], R24 ;  /* 0x000c801801007387 */ /* 0x000fe80000100a00 */
[----:B------:R0:W-:Y:S04]  /*70460*/  STL.64 [R1+0xc88], R26 ;  /* 0x000c881a01007387 */ /* 0x0001e80000100a00 */
[----:B0-----:R-:W4:Y:S04]  /*70470*/  LDL.LU.64 R26, [R1+0x4000] ;  /* 0x00400000011a7983 */ /* 0x001f280000300a00 */
[----:B------:R-:W4:Y:S04]  /*70480*/  LDL.LU.64 R24, [R1+0x3ff8] ;  /* 0x003ff80001187983 */ /* 0x000f280000300a00 */
[----:B------:R0:W-:Y:S04]  /*70490*/  STL.64 [R1+0x3f20], R10 ;  /* 0x003f200a01007387 */ /* 0x0001e80000100a00 */
[----:B0-----:R-:W3:Y:S01]  /*704a0*/  LDL.LU R10, [R1] ;  /* 0x00000000010a7983 */ /* 0x001ee20000300800 */
[----:B------:R-:W-:-:S03]  /*704b0*/  IMAD.MOV.U32 R11, RZ, RZ, R0 ;  /* 0x000000ffff0b7224 */ /* 0x000fc600078e0000 */
[----:B------:R-:W3:Y:S04]  /*704c0*/  LDL.LU R0, [R1+0x3ff0] ;  /* 0x003ff00001007983 */ /* 0x000ee80000300800 */
[----:B------:R-:W-:Y:S01]  /*704d0*/  STL.64 [R1+0x3f18], R8 ;  /* 0x003f180801007387 */ /* 0x000fe20000100a00 */
[----:B----4-:R-:W-:-:S15]  /*704e0*/  HMMA.16816.F32 R24, R16, R2, R24 ;  /* 0x000000021018723c */ /* 0x010fde0000001818 */
[----:B------:R-:W-:-:S08]  /*704f0*/  NOP ;  /* 0x0000000000007918 */ /* 0x000fd00000000000 */
[----:B------:R-:W-:Y:S04]  /*70500*/  STL.64 [R1+0xc70], R24 ;  /* 0x000c701801007387 */ /* 0x000fe80000100a00 */
[----:B------:R0:W-:Y:S04]  /*70510*/  STL.64 [R1+0xc78], R26 ;  /* 0x000c781a01007387 */ /* 0x0001e80000100a00 */
[----:B0-----:R-:W2:Y:S04]  /*70520*/  LDL.LU.64 R26, [R1+0x3fe8] ;  /* 0x003fe800011a7983 */ /* 0x001ea80000300a00 */
[----:B------:R-:W4:Y:S04]  /*70530*/  LDL.LU.64 R24, [R1+0x3fe0] ;  /* 0x003fe00001187983 */ /* 0x000f280000300a00 */
[----:B------:R-:W-:Y:S01]  /*70540*/  STL [R1+0x3ef0], R3 ;  /* 0x003ef00301007387 */ /* 0x000fe20000100800 */
[----:B------:R-:W-:-:S02]  /*70550*/  F2FP.F16.E4M3.UNPACK_B R4, R4 ;  /* 0x00000004ff04723e */ /* 0x000fc400020006ff */
[----:B------:R-:W-:Y:S02]  /*70560*/  F2FP.F16.E4M3.UNPACK_B R5, R5 ;  /* 0x00000005ff05723e */ /* 0x000fe400020006ff */
[----:B------:R-:W-:Y:S01]  /*70570*/  F2FP.F16.E4M3.UNPACK_B R6, R6 ;  /* 0x00000006ff06723e */ /* 0x000fe200020006ff */
[----:B--2---:R-:W-:Y:S01]  /*70580*/  HMMA.16816.F32 R16, R16, R26, R20 ;  /* 0x0000001a1010723c */ /* 0x004fe20000001814 */
[----:B------:R-:W4:Y:S04]  /*70590*/  LDL.LU.64 R22, [R1+0x3fd8] ;  /* 0x003fd80001167983 */ /* 0x000f280000300a00 */
[----:B------:R-:W4:Y:S01]  /*705a0*/  LDL.LU.64 R20, [R1+0x3fd0] ;  /* 0x003fd00001147983 */ /* 0x000f220000300a00 */
[----:B------:R-:W-:-:S15]  /*705b0*/  F2FP.F16.E4M3.UNPACK_B R7, R7 ;  /* 0x00000007ff07723e */ /* 0x000fde00020006ff */
[----:B------:R-:W-:-:S02]  /*705c0*/  NOP ;  /* 0x0000000000007918 */ /* 0x000fc40000000000 */
[----:B------:R0:W-:Y:S04]  /*705d0*/  STL.64 [R1+0x920], R16 ;  /* 0x0009201001007387 */ /* 0x0001e80000100a00 */
[----:B------:R1:W-:Y:S04]  /*705e0*/  STL.64 [R1+0x928], R18 ;  /* 0x0009281201007387 */ /* 0x0003e80000100a00 */
[----:B0-----:R-:W2:Y:S04]  /*705f0*/  LDL.LU R16, [R1+0x380] ;  /* 0x0003800001107983 */ /* 0x001ea80000300800 */
[----:B------:R-:W2:Y:S04]  /*70600*/  LDL.LU R17, [R1+0x384] ;  /* 0x0003840001117983 */ /* 0x000ea80000300800 */
[----:B-1----:R-:W2:Y:S01]  /*70610*/  LDL.LU R18, [R1+0x388] ;  /* 0x0003880001127983 */ /* 0x002ea20000300800 */
[----:B----4-:R-:W-:Y:S03]  /*70620*/  HMMA.16816.F32 R24, R4, R24, R20 ;  /* 0x000000180418723c */ /* 0x010fe60000001814 */
[----:B------:R-:W4:Y:S04]  /*70630*/  LDL.LU.64 R22, [R1+0x3fc8] ;  /* 0x003fc80001167983 */ /* 0x000f280000300a00 */
[----:B------:R-:W4:-:S15]  /*70640*/  LDL.LU.64 R20, [R1+0x3fc0] ;  /* 0x003fc00001147983 */ /* 0x000f1e0000300a00 */
[----:B------:R-:W-:-:S01]  /*70650*/  NOP ;  /* 0x0000000000007918 */ /* 0x000fc20000000000 */
        /* <DEDUP_REMOVED lines=16> */
[----:B0-----:R-:W4:Y:S01]  /*70760*/  LDL.LU.64 R26, [R1+0x3f88] ;  /* 0x003f8800011a7983 */ /* 0x001f220000300a00 */
[----:B---3--:R-:W-:Y:S01]  /*70770*/  IMAD.MOV.U32 R19, RZ, RZ, R0 ;  /* 0x000000ffff137224 */ /* 0x008fe200078e0000 */
[----:B----4-:R-:W-:Y:S02]  /*70780*/  HMMA.16816.F32 R24, R4, R26, R20 ;  /* 0x0000001a0418723c */ /* 0x010fe40000001814 */
[----:B------:R-:W3:Y:S04]  /*70790*/  LDL.LU.64 R22, [R1+0x3f80] ;  /* 0x003f800001167983 */ /* 0x000ee80000300a00 */
[----:B------:R-:W3:-:S15]  /*707a0*/  LDL.LU.64 R20, [R1+0x3f78] ;  /* 0x003f780001147983 */ /* 0x000ede0000300a00 */
[----:B------:R-:W-:-:S02]  /*707b0*/  NOP ;  /* 0x0000000000007918 */ /* 0x000fc40000000000 */
[----:B------:R-:W-:Y:S04]  /*707c0*/  STL.64 [R1+0x8e0], R24 ;  /* 0x0008e01801007387 */ /* 0x000fe80000100a00 */
[----:B------:R0:W-:Y:S04]  /*707d0*/  STL.64 [R1+0x8e8], R26 ;  /* 0x0008e81a01007387 */ /* 0x0001e80000100a00 */
[----:B0-----:R-:W3:Y:S01]  /*707e0*/  LDL.LU.64 R26, [R1+0x3f70] ;  /* 0x003f7000011a7983 */ /* 0x001ee20000300a00 */
[C---:B--2---:R-:W-:Y:S06]  /*707f0*/  HMMA.16816.F32 R16, R4.reuse, R10, R16 ;  /* 0x0000000a0410723c */ /* 0x044fec0000001810 */
[----:B------:R-:W-:Y:S01]  /*70800*/  HMMA.16816.F32 R8, R4, R28, R12 ;  /* 0x0000001c0408723c */ /* 0x000fe2000000180c */
[----:B------:R-:W2:Y:S04]  /*70810*/  LDL.LU.64 R24, [R1+0x3f68] ;  /* 0x003f680001187983 */ /* 0x000ea80000300a00 */
[----:B------:R-:W4:-:S12]  /*70820*/  LDL R28, [R1+0xd58] ;  /* 0x000d5800011c7983 */ /* 0x000f180000100800 */
[----:B------:R-:W-:Y:S04]  /*70830*/  STL.64 [R1+0x8d0], R16 ;  /* 0x0008d01001007387 */ /* 0x000fe80000100a00 */
[----:B------:R-:W-:Y:S04]  /*70840*/  STL.64 [R1+0x8d8], R18 ;  /* 0x0008d81201007387 */ /* 0x000fe80000100a00 */
[----:B------:R-:W4:Y:S04]  /*70850*/  LDL R29, [R1+0xd5c] ;  /* 0x000d5c00011d7983 */ /* 0x000f280000100800 */
[----:B------:R-:W-:Y:S04]  /*70860*/  STL.64 [R1+0x8c0], R8 ;  /* 0x0008c00801007387 */ /* 0x000fe80000100a00 */
[----:B------:R3:W-:Y:S02]  /*70870*/  STL.64 [R1+0x8c8], R10 ;  /* 0x0008c80a01007387 */ /* 0x0007e40000100a00 */
[----:B---3--:R-:W-:-:S15]  /*70880*/  HMMA.16816.F32 R8, R4, R26, R20 ;  /* 0x0000001a0408723c */ /* 0x008fde0000001814 */
[----:B------:R-:W-:-:S08]  /*70890*/  NOP ;  /* 0x0000000000007918 */ /* 0x000fd00000000000 */
[----:B------:R0:W-:Y:S04]  /*708a0*/  STL.64 [R1+0x8b0], R8 ;  /* 0x0008b00801007387 */ /* 0x0001e80000100a00 */
[----:B------:R1:W-:Y:S01]  /*708b0*/  STL [R1+0x8b8], R10 ;  /* 0x0008b80a01007387 */ /* 0x0003e20000100800 */
[----:B------:R-:W-:-:S03]  /*708c0*/  IMAD.MOV.U32 R0, RZ, RZ, R11 ;  /* 0x000000ffff007224 */ /* 0x000fc600078e000b */
[----:B0-----:R-:W3:Y:S04]  /*708d0*/  LDL.LU R8, [R1+0x300] ;  /* 0x0003000001087983 */ /* 0x001ee80000300800 */
[----:B------:R-:W3:Y:S04]  /*708e0*/  LDL.LU R9, [R1+0x304] ;  /* 0x0003040001097983 */ /* 0x000ee80000300800 */
[----:B-1----:R-:W2:Y:S04]  /*708f0*/  LDL.LU R10, [R1+0x308] ;  /* 0x00030800010a7983 */ /* 0x002ea80000300800 */
[----:B------:R-:W2:Y:S04]  /*70900*/  LDL.LU R11, [R1+0x30c] ;  /* 0x00030c00010b7983 */ /* 0x000ea80000300800 */
        /* <DEDUP_REMOVED lines=12> */
[----:B------:R-:W2:Y:S04]  /*709d0*/  LDL.LU R12, [R1+0x320] ;  /* 0x00032000010c7983 */ /* 0x000ea80000300800 */
[----:B------:R-:W2:Y:S04]  /*709e0*/  LDL.LU R13, [R1+0x324] ;  /* 0x00032400010d7983 */ /* 0x000ea80000300800 */
[----:B------:R-:W2:Y:S04]  /*709f0*/  LDL.LU R14, [R1+0x328] ;  /* 0x00032800010e7983 */ /* 0x000ea80000300800 */
[----:B------:R-:W2:Y:S04]  /*70a00*/  LDL.LU R15, [R1+0x32c] ;  /* 0x00032c00010f7983 */ /* 0x000ea80000300800 */
[----:B0-----:R-:W3:Y:S04]  /*70a10*/  LDL.LU R8, [R1+0x330] ;  /* 0x0003300001087983 */ /* 0x001ee80000300800 */
[----:B------:R-:W3:Y:S04]  /*70a20*/  LDL.LU R9, [R1+0x334] ;  /* 0x0003340001097983 */ /* 0x000ee80000300800 */
[----:B------:R-:W3:Y:S04]  /*70a30*/  LDL.LU R10, [R1+0x338] ;  /* 0x00033800010a7983 */ /* 0x000ee80000300800 */
[----:B------:R-:W3:Y:S04]  /*70a40*/  LDL.LU R11, [R1+0x33c] ;  /* 0x00033c00010b7983 */ /* 0x000ee80000300800 */
        /* <DEDUP_REMOVED lines=18> */
[----:B------:R0:W-:Y:S04]  /*70b70*/  STL [R1+0x3850], R0 ;  /* 0x0038500001007387 */ /* 0x0001e80000100800 */
[----:B0-----:R-:W4:Y:S04]  /*70b80*/  LDL R0, [R1+0xd4c] ;  /* 0x000d4c0001007983 */ /* 0x001f280000100800 */
[----:B------:R-:W2:Y:S04]  /*70b90*/  LDL.LU.64 R22, [R1+0x3f60] ;  /* 0x003f600001167983 */ /* 0x000ea80000300a00 */
[----:B------:R-:W3:Y:S04]  /*70ba0*/  LDL.LU.64 R20, [R1+0x3f58] ;  /* 0x003f580001147983 */ /* 0x000ee80000300a00 */
[----:B------:R0:W-:Y:S04]  /*70bb0*/  STL.64 [R1+0x8a0], R24 ;  /* 0x0008a01801007387 */ /* 0x0001e80000100a00 */
[----:B------:R1:W-:Y:S04]  /*70bc0*/  STL.64 [R1+0x8a8], R26 ;  /* 0x0008a81a01007387 */ /* 0x0003e80000100a00 */
[----:B0-----:R-:W4:Y:S04]  /*70bd0*/  LDL.LU R24, [R1+0x40] ;  /* 0x0000400001187983 */ /* 0x001f280000300800 */
[----:B------:R-:W4:Y:S04]  /*70be0*/  LDL.LU R25, [R1+0x44] ;  /* 0x0000440001197983 */ /* 0x000f280000300800 */
[----:B-1----:R-:W4:Y:S04]  /*70bf0*/  LDL.LU R26, [R1+0x48] ;  /* 0x00004800011a7983 */ /* 0x002f280000300800 */
[----:B------:R-:W4:Y:S01]  /*70c00*/  LDL.LU R27, [R1+0x4c] ;  /* 0x00004c00011b7983 */ /* 0x000f220000300800 */
[C---:B--2---:R-:W-:Y:S06]  /*70c10*/  HMMA.16816.F32 R8, R4.reuse, R22, R8 ;  /* 0x000000160408723c */ /* 0x044fec0000001808 */
[C---:B---3--:R-:W-:Y:S01]  /*70c20*/  HMMA.16816.F32 R12, R4.reuse, R20, R12 ;  /* 0x00000014040c723c */ /* 0x048fe2000000180c */
[----:B----4-:R-:W-:Y:S04]  /*70c30*/  STL.64 [R1+0x3ee8], R26 ;  /* 0x003ee81a01007387 */ /* 0x010fe80000100a00 */
[----:B------:R0:W-:Y:S04]  /*70c40*/  STL.64 [R1+0x3ee0], R24 ;  /* 0x003ee01801007387 */ /* 0x0001e80000100a00 */
        /* <DEDUP_REMOVED lines=8> */
[----:B------:R-:W4:Y:S04]  /*70cd0*/  LDL R22, [R1+0xd3c] ;  /* 0x000d3c0001167983 */ /* 0x000f280000100800 */
[----:B------:R-:W4:Y:S04]  /*70ce0*/  LDL R23, [R1+0xd48] ;  /* 0x000d480001177983 */ /* 0x000f280000100800 */
[----:B------:R-:W-:Y:S04]  /*70cf0*/  STL.64 [R1+0x880], R12 ;  /* 0x0008800c01007387 */ /* 0x000fe80000100a00 */
[----:B------:R0:W-:Y:S04]  /*70d00*/  STL.64 [R1+0x888], R14 ;  /* 0x0008880e01007387 */ /* 0x0001e80000100a00 */
[----:B0-----:R-:W3:Y:S04]  /*70d10*/  LDL.LU.64 R14, [R1+0x3f40] ;  /* 0x003f4000010e7983 */ /* 0x001ee80000300a00 */
[----:B------:R-:W2:Y:S04]  /*70d20*/  LDL.LU.64 R12, [R1+0x3f38] ;  /* 0x003f3800010c7983 */ /* 0x000ea80000300a00 */
        /* <DEDUP_REMOVED lines=8> */
[----:B--2---:R-:W-:Y:S02]  /*70db0*/  HMMA.16816.F32 R12, R4, R12, R8 ;  /* 0x0000000c040c723c */ /* 0x004fe40000001808 */
[----:B------:R-:W2:Y:S04]  /*70dc0*/  LDL.LU.64 R10, [R1+0x3f20] ;  /* 0x003f2000010a7983 */ /* 0x000ea80000300a00 */
[----:B------:R-:W3:-:S15]  /*70dd0*/  LDL.LU.64 R8, [R1+0x3f18] ;  /* 0x003f180001087983 */ /* 0x000ede0000300a00 */
[----:B------:R-:W-:-:S02]  /*70de0*/  NOP ;  /* 0x0000000000007918 */ /* 0x000fc40000000000 */
        /* <DEDUP_REMOVED lines=10> */
[----:B0-----:R-:W3:Y:S04]  /*70e90*/  LDL.LU.64 R18, [R1+0x3f10] ;  /* 0x003f100001127983 */ /* 0x001ee80000300a00 */
[----:B------:R-:W3:Y:S04]  /*70ea0*/  LDL.LU.64 R16, [R1+0x3f08] ;  /* 0x003f080001107983 */ /* 0x000ee80000300a00 */
[----:B------:R-:W2:Y:S04]  /*70eb0*/  LDL.LU R10, [R1+0x2bf0] ;  /* 0x002bf000010a7983 */ /* 0x000ea80000300800 */
[----:B------:R-:W2:Y:S01]  /*70ec0*/  LDL R11, [R1+0xd38] ;  /* 0x000d3800010b7983 */ /* 0x000ea20000100800 */
[----:B---3--:R-:W-:-:S15]  /*70ed0*/  HMMA.16816.F32 R16, R4, R8, R16 ;  /* 0x000000080410723c */ /* 0x008fde0000001810 */
[----:B------:R-:W-:-:S08]  /*70ee0*/  NOP ;  /* 0x0000000000007918 */ /* 0x000fd00000000000 */
[----:B------:R-:W-:Y:S04]  /*70ef0*/  STL.64 [R1+0x800], R16 ;  /* 0x0008001001007387 */ /* 0x000fe80000100a00 */
[----:B------:R0:W-:Y:S04]  /*70f00*/  STL.64 [R1+0x808], R18 ;  /* 0x0008081201007387 */ /* 0x0001e80000100a00 */
[----:B0-----:R-:W3:Y:S04]  /*70f10*/  LDL.LU.64 R18, [R1+0x3f00] ;  /* 0x003f000001127983 */ /* 0x001ee80000300a00 */
[----:B------:R-:W4:Y:S04]  /*70f20*/  LDL.LU.64 R16, [R1+0x3ef8] ;  /* 0x003ef80001107983 */ /* 0x000f280000300a00 */
[----:B------:R-:W2:Y:S04]  /*70f30*/  LDL.LU R8, [R1+0x2be0] ;  /* 0x002be00001087983 */ /* 0x000ea80000300800 */
[----:B------:R-:W3:Y:S01]  /*70f40*/  LDL.LU R9, [R1+0x2be8] ;  /* 0x002be80001097983 */ /* 0x000ee20000300800 */
[----:B----4-:R-:W-:-:S03]  /*70f50*/  IMAD R16, R16, 0x100, R3 ;  /* 0x0000010010107824 */ /* 0x010fc600078e0203 */
[----:B------:R-:W4:Y:S02]  /*70f60*/  LDL.LU R3, [R1+0x3ef0] ;  /* 0x003ef00001037983 */ /* 0x000f240000300800 */
[----:B----4-:R-:W-:-:S15]  /*70f70*/  HMMA.16816.F32 R24, R4, R2, R24 ;  /* 0x000000020418723c */ /* 0x010fde0000001818 */
[----:B------:R-:W-:-:S08]  /*70f80*/  NOP ;  /* 0x0000000000007918 */ /* 0x000fd00000000000 */
[----:B------:R-:W-:Y:S04]  /*70f90*/  STL.64 [R1+0x7f0], R24 ;  /* 0x0007f01801007387 */ /* 0x000fe80000100a00 */
[----:B------:R0:W-:Y:S04]  /*70fa0*/  STL.64 [R1+0x7f8], R26 ;  /* 0x0007f81a01007387 */ /* 0x0001e80000100a00 */
[----:B0-----:R-:W4:Y:S04]  /*70fb0*/  LDL.LU.64 R26, [R1+0x3ee8] ;  /* 0x003ee800011a7983 */ /* 0x001f280000300a00 */
[----:B------:R-:W4:Y:S01]  /*70fc0*/  LDL.LU.64 R24, [R1+0x3ee0] ;  /* 0x003ee00001187983 */ /* 0x000f220000300a00 */
[----:B------:R-:W-:Y:S01]  /*70fd0*/  HMMA.16816.F32 R4, R4, R20, R12 ;  /* 0x000000140404723c */ /* 0x000fe2000000180c */
[----:B--2---:R-:W-:-:S02]  /*70fe0*/  IMAD R17, R17, 0x100, R8 ;  /* 0x0000010011117824 */ /* 0x004fc400078e0208 */
[----:B---3--:R-:W-:Y:S02]  /*70ff0*/  IMAD R18, R18, 0x100, R9 ;  /* 0x0000010012127824 */ /* 0x008fe400078e0209 */
[----:B------:R-:W-:Y:S01]  /*71000*/  IMAD R19, R19, 0x100, R10 ;  /* 0x0000010013137824 */ /* 0x000fe200078e020a */
[----:B------:R-:W-:Y:S02]  /*71010*/  F2FP.F16.E4M3.UNPACK_B R8, R11 ;  /* 0x0000000bff08723e */ /* 0x000fe400020006ff */
[----:B------:R-:W-:Y:S02]  /*71020*/  F2FP.F16.E4M3.UNPACK_B R16, R16 ;  /* 0x00000010ff10723e */ /* 0x000fe400020006ff */
[----:B------:R-:W-:Y:S02]  /*71030*/  F2FP.F16.E4M3.UNPACK_B R17, R17 ;  /* 0x00000011ff11723e */ /* 0x000fe400020006ff */
[----:B------:R-:W-:Y:S02]  /*71040*/  F2FP.F16.E4M3.UNPACK_B R18, R18 ;  /* 0x00000012ff12723e */ /* 0x000fe400020006ff */
[----:B------:R-:W-:-:S02]  /*71050*/  F2FP.F16.E4M3.UNPACK_B R19, R19 ;  /* 0x00000013ff13723e */ /* 0x000fc400020006ff */
[----:B------:R-:W-:Y:S02]  /*71060*/  F2FP.F16.E4M3.UNPACK_B R9, R22 ;  /* 0x00000016ff09723e */ /* 0x000fe400020006ff */
[----:B------:R-:W-:Y:S01]  /*71070*/  F2FP.F16.E4M3.UNPACK_B R2, R23 ;  /* 0x00000017ff02723e */ /* 0x000fe200020006ff */
[----:B------:R-:W-:Y:S04]  /*71080*/  STL [R1+0x28], R8 ;  /* 0x0000280801007387 */ /* 0x000fe80000100800 */
[----:B------:R0:W-:Y:S04]  /*71090*/  STL.64 [R1+0x30], R4 ;  /* 0x0000300401007387 */ /* 0x0001e80000100a00 */
[----:B------:R-:W-:Y:S04]  /*710a0*/  STL.64 [R1+0x38], R6 ;  /* 0x0000380601007387 */ /* 0x000fe80000100a00 */
[----:B------:R-:W-:Y:S04]  /*710b0*/  STL [R1+0x18], R2 ;  /* 0x0000180201007387 */ /* 0x000fe80000100800 */
[----:B------:R-:W-:Y:S01]  /*710c0*/  STL [R1+0x2c], R9 ;  /* 0x00002c0901007387 */ /* 0x000fe20000100800 */
[----:B------:R-:W-:-:S05]  /*710d0*/  F2FP.F16.E4M3.UNPACK_B R0, R0 ;  /* 0x00000000ff00723e */ /* 0x000fca00020006ff */
[----:B------:R1:W-:Y:S01]  /*710e0*/  STL [R1+0x1c], R0 ;  /* 0x00001c0001007387 */ /* 0x0003e20000100800 */
[----:B0-----:R-:W-:Y:S02]  /*710f0*/  F2FP.F16.E4M3.UNPACK_B R4, R28 ;  /* 0x0000001cff04723e */ /* 0x001fe400020006ff */
[----:B-1----:R-:W-:Y:S01]  /*71100*/  F2FP.F16.E4M3.UNPACK_B R0, R29 ;  /* 0x0000001dff00723e */ /* 0x002fe200020006ff */
[----:B----4-:R-:W-:-:S15]  /*71110*/  HMMA.16816.F32 R8, R16, R8, R24 ;  /* 0x000000081008723c */ /* 0x010fde0000001818 */
[----:B------:R-:W-:-:S08]  /*71120*/  NOP ;  /* 0x0000000000007918 */ /* 0x000fd00000000000 */
[----:B------:R0:W-:Y:S04]  /*71130*/  STL.64 [R1+0x7e0], R8 ;  /* 0x0007e00801007387 */ /* 0x0001e80000100a00 */
[----:B------:R1:W-:Y:S04]  /*71140*/  STL.64 [R1+0x7e8], R10 ;  /* 0x0007e80a01007387 */ /* 0x0003e80000100a00 */
[----:B0-----:R-:W2:Y:S04]  /*71150*/  LDL.LU R8, [R1+0xe0] ;  /* 0x0000e00001087983 */ /* 0x001ea80000300800 */
[----:B------:R-:W2:Y:S04]  /*71160*/  LDL.LU R9, [R1+0xe4] ;  /* 0x0000e40001097983 */ /* 0x000ea80000300800 */
[----:B------:R-:W-:Y:S04]  /*71170*/  STL [R1+0x10], R4 ;  /* 0x0000100401007387 */ /* 0x000fe80000100800 */
[----:B-1----:R-:W3:Y:S04]  /*71180*/  LDL.LU R10, [R1+0xe8] ;  /* 0x0000e800010a7983 */ /* 0x002ee80000300800 */
[----:B------:R-:W-:Y:S04]  /*71190*/  STL [R1+0x14], R0 ;  /* 0x0000140001007387 */ /* 0x000fe80000100800 */
        /* <DEDUP_REMOVED lines=18> */
[----:B------:R0:W-:Y:S04]  /*712c0*/  STL.64 [R1+0x3e90], R24 ;  /* 0x003e901801007387 */ /* 0x0001e80000100a00 */
[----:B0-----:R-:W4:Y:S04]  /*712d0*/  LDL.LU R24, [R1+0x90] ;  /* 0x0000900001187983 */ /* 0x001f280000300800 */
[----:B------:R-:W4:Y:S04]  /*712e0*/  LDL.LU R25, [R1+0x94] ;  /* 0x0000940001197983 */ /* 0x000f280000300800 */
[----:B------:R-:W2:Y:S04]  /*712f0*/  LDL.LU R26, [R1+0x98] ;  /* 0x00009800011a7983 */ /* 0x000ea80000300800 */
[----:B------:R-:W2:Y:S04]  /*71300*/  LDL.LU R27, [R1+0x9c] ;  /* 0x00009c00011b7983 */ /* 0x000ea80000300800 */
[----:B------:R-:W3:Y:S04]  /*71310*/  LDL R2, [R1+0xd78] ;  /* 0x000d780001027983 */ /* 0x000ee80000100800 */
[----:B------:R-:W3:Y:S04]  /*71320*/  LDL R3, [R1+0xd7c] ;  /* 0x000d7c0001037983 */ /* 0x000ee80000100800 */
[----:B--2---:R-:W-:Y:S04]  /*71330*/  STL.64 [R1+0x3ea8], R26 ;  /* 0x003ea81a01007387 */ /* 0x004fe80000100a00 */
[----:B----4-:R0:W-:Y:S04]  /*71340*/  STL.64 [R1+0x3ea0], R24 ;  /* 0x003ea01801007387 */ /* 0x0101e80000100a00 */
[----:B0-----:R-:W2:Y:S04]  /*71350*/  LDL.LU R24, [R1+0x80] ;  /* 0x0000800001187983 */ /* 0x001ea80000300800 */
[----:B------:R-:W2:Y:S04]  /*71360*/  LDL.LU R25, [R1+0x84] ;  /* 0x0000840001197983 */ /* 0x000ea80000300800 */
[----:B------:R-:W4:Y:S04]  /*71370*/  LDL.LU R26, [R1+0x88] ;  /* 0x00008800011a7983 */ /* 0x000f280000300800 */
[----:B------:R-:W4:Y:S04]  /*71380*/  LDL.LU R27, [R1+0x8c] ;  /* 0x00008c00011b7983 */ /* 0x000f280000300800 */
[----:B------:R-:W3:Y:S04]  /*71390*/  LDL R12, [R1+0xd68] ;  /* 0x000d6800010c7983 */ /* 0x000ee80000100800 */
[----:B------:R-:W3:Y:S04]  /*713a0*/  LDL R13, [R1+0xd6c] ;  /* 0x000d6c00010d7983 */ /* 0x000ee80000100800 */
[----:B----4-:R-:W-:Y:S04]  /*713b0*/  STL.64 [R1+0x3eb8], R26 ;  /* 0x003eb81a01007387 */ /* 0x010fe80000100a00 */
[----:B--2---:R0:W-:Y:S04]  /*713c0*/  STL.64 [R1+0x3eb0], R24 ;  /* 0x003eb01801007387 */ /* 0x0041e80000100a00 */
[----:B------:R-:W2:Y:S04]  /*713d0*/  LDL R28, [R1+0xd88] ;  /* 0x000d8800011c7983 */ /* 0x000ea80000100800 */
[----:B------:R-:W4:Y:S04]  /*713e0*/  LDL R29, [R1+0xd8c] ;  /* 0x000d8c00011d7983 */ /* 0x000f280000100800 */
[----:B0-----:R-:W2:Y:S04]  /*713f0*/  LDL.64 R24, [R1+0x18] ;  /* 0x0000180001187983 */ /* 0x001ea80000100a00 */
        /* <DEDUP_REMOVED lines=17> */
[----:B------:R-:W2:Y:S01]  /*71510*/  LDL.LU R11, [R1+0x6c] ;  /* 0x00006c00010b7983 */ /* 0x000ea20000300800 */
[----:B------:R-:W-:-:S03]  /*71520*/  IMAD.MOV.U32 R26, RZ, RZ, R4 ;  /* 0x000000ffff1a7224 */ /* 0x000fc600078e0004 */
[----:B------:R-:W3:Y:S04]  /*71530*/  LDL R22, [R1+0xdb8] ;  /* 0x000db80001167983 */ /* 0x000ee80000100800 */
        /* <DEDUP_REMOVED lines=9> */
[----:B--2---:R-:W-:-:S15]  /*715d0*/  HMMA.16816.F32 R8, R16, R24, R8 ;  /* 0x000000181008723c */ /* 0x004fde0000001808 */
[----:B------:R-:W-:-:S08]  /*715e0*/  NOP ;  /* 0x0000000000007918 */ /* 0x000fd00000000000 */
[----:B------:R-:W-:Y:S04]  /*715f0*/  STL.64 [R1+0x7d0], R8 ;  /* 0x0007d00801007387 */ /* 0x000fe80000100a00 */
[----:B------:R0:W-:Y:S04]  /*71600*/  STL.64 [R1+0x7d8], R10 ;  /* 0x0007d80a01007387 */ /* 0x0001e80000100a00 */
[----:B0-----:R-:W2:Y:S04]  /*71610*/  LDL.LU.64 R10, [R1+0x3ed8] ;  /* 0x003ed800010a7983 */ /* 0x001ea80000300a00 */
[----:B------:R-:W2:Y:S01]  /*71620*/  LDL.LU.64 R8, [R1+0x3ed0] ;  /* 0x003ed00001087983 */ /* 0x000ea20000300a00 */
[----:B------:R-:W-:-:S02]  /*71630*/  IMAD.MOV.U32 R27, RZ, RZ, R0 ;  /* 0x000000ffff1b7224 */ /* 0x000fc400078e0000 */
[----:B------:R-:W-:-:S05]  /*71640*/  IMAD.MOV.U32 R0, RZ, RZ, R25 ;  /* 0x000000ffff007224 */ /* 0x000fca00078e0019 */
[----:B------:R-:W-:Y:S01]  /*71650*/  STL [R1+0x3e10], R0 ;  /* 0x003e100001007387 */ /* 0x000fe20000100800 */
[----:B--2---:R-:W-:Y:S03]  /*71660*/  HMMA.16816.F32 R24, R16, R26, R8 ;  /* 0x0000001a1018723c */ /* 0x004fe60000001808 */
[----:B------:R-:W2:Y:S04]  /*71670*/  LDL.LU.64 R10, [R1+0x3ec8] ;  /* 0x003ec800010a7983 */ /* 0x000ea80000300a00 */
[----:B------:R-:W2:-:S15]  /*71680*/  LDL.LU.64 R8, [R1+0x3ec0] ;  /* 0x003ec00001087983 */ /* 0x000e9e0000300a00 */
[----:B------:R-:W-:-:S01]  /*71690*/  NOP ;  /* 0x0000000000007918 */ /* 0x000fc20000000000 */
[----:B------:R-:W-:Y:S04]  /*716a0*/  STL.64 [R1+0x7c0], R24 ;  /* 0x0007c01801007387 */ /* 0x000fe80000100a00 */
[----:B------:R0:W-:Y:S04]  /*716b0*/  STL.64 [R1+0x7c8], R26 ;  /* 0x0007c81a01007387 */ /* 0x0001e80000100a00 */
[----:B0-----:R-:W3:Y:S04]  /*716c0*/  LDL.LU.64 R26, [R1+0x3eb8] ;  /* 0x003eb800011a7983 */ /* 0x001ee80000300a00 */
[----:B------:R-:W3:Y:S01]  /*716d0*/  LDL.LU.64 R24, [R1+0x3eb0] ;  /* 0x003eb00001187983 */ /* 0x000ee20000300a00 */
[----:B------:R-:W-:-:S02]  /*716e0*/  F2FP.F16.E4M3.UNPACK_B R12, R12 ;  /* 0x0000000cff0c723e */ /* 0x000fc400020006ff */
[----:B------:R-:W-:-:S03]  /*716f0*/  F2FP.F16.E4M3.UNPACK_B R13, R13 ;  /* 0x0000000dff0d723e */ /* 0x000fc600020006ff */
        /* <DEDUP_REMOVED lines=10> */
[----:B------:R-:W-:Y:S02]  /*717a0*/  F2FP.F16.E4M3.UNPACK_B R28, R28 ;  /* 0x0000001cff1c723e */ /* 0x000fe400020006ff */
[----:B------:R-:W-:-:S07]  /*717b0*/  F2FP.F16.E4M3.UNPACK_B R29, R29 ;  /* 0x0000001dff1d723e */ /* 0x000fce00020006ff */
[C---:B--2---:R-:W-:Y:S01]  /*717c0*/  HMMA.16816.F32 R8, R16.reuse, R28, R8 ;  /* 0x0000001c1008723c */ /* 0x044fe20000001808 */
[----:B------:R-:W-:Y:S01]  /*717d0*/  IMAD.MOV.U32 R0, RZ, RZ, R13 ;  /* 0x000000ffff007224 */ /* 0x000fe200078e000d */
[----:B------:R-:W-:Y:S04]  /*717e0*/  STL [R1], R2 ;  /* 0x0000000201007387 */ /* 0x000fe80000100800 */
[----:B------:R-:W-:Y:S04]  /*717f0*/  STL [R1+0x3e28], R0 ;  /* 0x003e280001007387 */ /* 0x000fe80000100800 */
[----:B------:R-:W-:Y:S01]  /*71800*/  STL [R1+0x4], R3 ;  /* 0x0000040301007387 */ /* 0x000fe20000100800 */
        /* <DEDUP_REMOVED lines=10> */
[----:B------:R-:W-:Y:S01]  /*718b0*/  STL.64 [R1+0x3db0], R28 ;  /* 0x003db01c01007387 */ /* 0x000fe20000100a00 */
        /* <DEDUP_REMOVED lines=29> */
[----:B------:R-:W-:Y:S04]  /*71a90*/  STL.64 [R1+0x758], R6 ;  /* 0x0007580601007387 */ /* 0x000fe80000100a00 */
[----:B------:R-:W3:Y:S04]  /*71aa0*/  LDL.LU R25, [R1+0x2d4] ;  /* 0x0002d40001197983 */ /* 0x000ee80000300800 */
[----:B------:R-:W2:Y:S04]  /*71ab0*/  LDL.LU R26, [R1+0x2d8] ;  /* 0x0002d800011a7983 */ /* 0x000ea80000300800 */
[----:B------:R-:W2:Y:S04]  /*71ac0*/  LDL.LU R27, [R1+0x2dc] ;  /* 0x0002dc00011b7983 */ /* 0x000ea80000300800 */
[----:B------:R-:W4:Y:S04]  /*71ad0*/  LDL R12, [R1+0xde8] ;  /* 0x000de800010c7983 */ /* 0x000f280000100800 */
[----:B------:R-:W4:Y:S04]  /*71ae0*/  LDL R13, [R1+0xdec] ;  /* 0x000dec00010d7983 */ /* 0x000f280000100800 */
[----:B0-----:R-:W3:Y:S04]  /*71af0*/  LDL.LU R4, [R1+0x2bf4] ;  /* 0x002bf40001047983 */ /* 0x001ee80000300800 */
[----:B------:R-:W2:Y:S04]  /*71b00*/  LDL.LU R5, [R1+0x2bfc] ;  /* 0x002bfc0001057983 */ /* 0x000ea80000300800 */
[----:B--2---:R0:W-:Y:S04]  /*71b10*/  STL [R1+0x3e48], R5 ;  /* 0x003e480501007387 */ /* 0x0041e80000100800 */
[----:B0-----:R-:W3:Y:S04]  /*71b20*/  LDL.LU R5, [R1+0x2bf8] ;  /* 0x002bf80001057983 */ /* 0x001ee80000300800 */
[----:B------:R-:W2:Y:S04]  /*71b30*/  LDL.LU R6, [R1+0x2c04] ;  /* 0x002c040001067983 */ /* 0x000ea80000300800 */
[----:B--2---:R0:W-:Y:S04]  /*71b40*/  STL [R1+0x3e44], R6 ;  /* 0x003e440601007387 */ /* 0x0041e80000100800 */
[----:B0-----:R-:W2:Y:S04]  /*71b50*/  LDL.LU R6, [R1+0x2c00] ;  /* 0x002c000001067983 */ /* 0x001ea80000300800 */
[----:B------:R-:W4:Y:S04]  /*71b60*/  LDL R10, [R1+0xdf8] ;  /* 0x000df800010a7983 */ /* 0x000f280000100800 */
[----:B----4-:R0:W-:Y:S04]  /*71b70*/  STL [R1+0x3e40], R10 ;  /* 0x003e400a01007387 */ /* 0x0101e80000100800 */
[----:B0-----:R-:W4:Y:S04]  /*71b80*/  LDL.LU R10, [R1+0x2c08] ;  /* 0x002c0800010a7983 */ /* 0x001f280000300800 */
[----:B------:R-:W4:Y:S04]  /*71b90*/  LDL R11, [R1+0xdfc] ;  /* 0x000dfc00010b7983 */ /* 0x000f280000100800 */
[----:B------:R-:W4:Y:S04]  /*71ba0*/  LDL.LU R0, [R1+0x2c10] ;  /* 0x002c100001007983 */ /* 0x000f280000300800 */
[----:B------:R-:W2:Y:S01]  /*71bb0*/  LDL.LU R7, [R1+0x2c0c] ;  /* 0x002c0c0001077983 */ /* 0x000ea20000300800 */
[----:B------:R-:W-:-:S02]  /*71bc0*/  F2FP.F16.E4M3.UNPACK_B R14, R14 ;  /* 0x0000000eff0e723e */ /* 0x000fc400020006ff */
[----:B------:R-:W-:Y:S01]  /*71bd0*/  F2FP.F16.E4M3.UNPACK_B R15, R15 ;  /* 0x0000000fff0f723e */ /* 0x000fe200020006ff */
        /* <DEDUP_REMOVED lines=16> */
[----:B------:R-:W3:Y:S04]  /*71ce0*/  LDL.LU R26, [R1+0x868] ;  /* 0x00086800011a7983 */ /* 0x000ee80000300800 */
[----:B------:R-:W3:Y:S01]  /*71cf0*/  LDL.LU R27, [R1+0x86c] ;  /* 0x00086c00011b7983 */ /* 0x000ee20000300800 */
[----:B--2---:R-:W-:Y:S03]  /*71d00*/  HMMA.16816.F32 R4, R16, R14, R4 ;  /* 0x0000000e1004723c */ /* 0x004fe60000001804 */
        /* <DEDUP_REMOVED lines=12> */
[----:B------:R-:W-:Y:S04]  /*71dd0*/  STL.64 [R1+0x740], R4 ;  /* 0x0007400401007387 */ /* 0x000fe80000100a00 */
[----:B------:R0:W-:Y:S04]  /*71de0*/  STL.64 [R1+0x748], R6 ;  /* 0x0007480601007387 */ /* 0x0001e80000100a00 */
[----:B0-----:R-:W4:Y:S04]  /*71df0*/  LDL.LU.64 R6, [R1+0x3e58] ;  /* 0x003e580001067983 */ /* 0x001f280000300a00 */
[----:B------:R-:W2:Y:S02]  /*71e00*/  LDL.LU.64 R4, [R1+0x3e50] ;  /* 0x003e500001047983 */ /* 0x000ea40000300a00 */
[----:B--2---:R-:W-:-:S02]  /*71e10*/  IMAD R4, R4, 0x100, R5 ;  /* 0x0000010004047824 */ /* 0x004fc400078e0205 */
[----:B------:R-:W4:Y:S01]  /*71e20*/  LDL.LU R5, [R1+0x3e48] ;  /* 0x003e480001057983 */ /* 0x000f220000300800 */
[----:B------:R-:W-:Y:S02]  /*71e30*/  F2FP.F16.E4M3.UNPACK_B R12, R12 ;  /* 0x0000000cff0c723e */ /* 0x000fe400020006ff */
[----:B------:R-:W-:-:S07]  /*71e40*/  F2FP.F16.E4M3.UNPACK_B R13, R13 ;  /* 0x0000000dff0d723e */ /* 0x000fce00020006ff */
[----:B------:R-:W-:Y:S01]  /*71e50*/  HMMA.16816.F32 R24, R16, R12, R24 ;  /* 0x0000000c1018723c */ /* 0x000fe20000001818 */
[----:B----4-:R-:W-:Y:S02]  /*71e60*/  IMAD R5, R5, 0x100, R6 ;  /* 0x0000010005057824 */ /* 0x010fe400078e0206 */
[----:B------:R-:W2:Y:S02]  /*71e70*/  LDL.LU R6, [R1+0x3e44] ;  /* 0x003e440001067983 */ /* 0x000ea40000300800 */
[----:B--2---:R-:W-:Y:S02]  /*71e80*/  IMAD R6, R6, 0x100, R10 ;  /* 0x0000010006067824 */ /* 0x004fe400078e020a */
[----:B------:R-:W2:-:S15]  /*71e90*/  LDL.LU R10, [R1+0x3e40] ;  /* 0x003e4000010a7983 */ /* 0x000e9e0000300800 */
[----:B------:R-:W-:-:S01]  /*71ea0*/  NOP ;  /* 0x0000000000007918 */ /* 0x000fc20000000000 */
        /* <DEDUP_REMOVED lines=10> */
[----:B------:R-:W-:-:S02]  /*71f50*/  F2FP.F16.E4M3.UNPACK_B R11, R11 ;  /* 0x0000000bff0b723e */ /* 0x000fc400020006ff */
[----:B------:R-:W-:Y:S02]  /*71f60*/  F2FP.F16.E4M3.UNPACK_B R8, R8 ;  /* 0x00000008ff08723e */ /* 0x000fe400020006ff */
[----:B------:R-:W-:Y:S01]  /*71f70*/  F2FP.F16.E4M3.UNPACK_B R9, R9 ;  /* 0x00000009ff09723e */ /* 0x000fe200020006ff */
[----:B------:R-:W-:Y:S02]  /*71f80*/  IMAD R7, R7, 0x100, R0 ;  /* 0x0000010007077824 */ /* 0x000fe400078e0200 */
[----:B------:R-:W3:Y:S01]  /*71f90*/  LDL.LU R0, [R1+0x3e28] ;  /* 0x003e280001007983 */ /* 0x000ee20000300800 */
[----:B--2---:R-:W-:-:S03]  /*71fa0*/  F2FP.F16.E4M3.UNPACK_B R10, R10 ;  /* 0x0000000aff0a723e */ /* 0x004fc600020006ff */
[C---:B----4-:R-:W-:Y:S06]  /*71fb0*/  HMMA.16816.F32 R24, R16.reuse, R8, R24 ;  /* 0x000000081018723c */ /* 0x050fec0000001818 */
[----:B---3--:R-:W-:-:S15]  /*71fc0*/  HMMA.16816.F32 R12, R16, R10, R12 ;  /* 0x0000000a100c723c */ /* 0x008fde000000180c */
[----:B------:R-:W-:-:S08]  /*71fd0*/  NOP ;  /* 0x0000000000007918 */ /* 0x000fd00000000000 */
[----:B------:R-:W-:Y:S04]  /*71fe0*/  STL.64 [R1+0x820], R12 ;  /* 0x0008200c01007387 */ /* 0x000fe80000100a00 */
[----:B------:R-:W-:Y:S04]  /*71ff0*/  STL.64 [R1+0x828], R14 ;  /* 0x0008280e01007387 */ /* 0x000fe80000100a00 */
        /* <DEDUP_REMOVED lines=8> */
[----:B------:R-:W-:Y:S04]  /*72080*/  STL [R1+0x3d4c], R8 ;  /* 0x003d4c0801007387 */ /* 0x000fe80000100800 */
[----:B------:R-:W-:Y:S04]  /*72090*/  STL [R1+0x20], R12 ;  /* 0x0000200c01007387 */ /* 0x000fe80000100800 */
[----:B------:R-:W-:Y:S01]  /*720a0*/  STL [R1+0x3d48], R9 ;  /* 0x003d480901007387 */ /* 0x000fe20000100800 */
[----:B------:R-:W-:Y:S03]  /*720b0*/  HMMA.16816.F32 R20, R16, R2, R20 ;  /* 0x000000021014723c */ /* 0x000fe60000001814 */
[----:B------:R-:W-:Y:S04]  /*720c0*/  STL [R1+0x24], R13 ;  /* 0x0000240d01007387 */ /* 0x000fe80000100800 */
[----:B------:R-:W-:Y:S04]  /*720d0*/  STL.64 [R1+0x3de8], R10 ;  /* 0x003de80a01007387 */ /* 0x000fe80000100a00 */
[----:B------:R-:W-:-:S12]  /*720e0*/  STL.64 [R1+0x3e00], R2 ;  /* 0x003e000201007387 */ /* 0x000fd80000100a00 */
        /* <DEDUP_REMOVED lines=21> */
[----:B0-----:R-:W4:Y:S01]  /*72240*/  LDL R26, [R1+0x8] ;  /* 0x00000800011a7983 */ /* 0x001f220000100800 */
[----:B------:R-:W-:-:S03]  /*72250*/  IMAD.MOV.U32 R27, RZ, RZ, R0 ;  /* 0x000000ffff1b7224 */ /* 0x000fc600078e0000 */
[----:B------:R-:W2:Y:S04]  /*72260*/  LDL.LU R0, [R1+0x3e10] ;  /* 0x003e100001007983 */ /* 0x000ea80000300800 */
[----:B------:R-:W3:Y:S04]  /*72270*/  LDL.LU R8, [R1+0x2a0] ;  /* 0x0002a00001087983 */ /* 0x000ee80000300800 */
[----:B------:R-:W3:Y:S04]  /*72280*/  LDL.LU R9, [R1+0x2a4] ;  /* 0x0002a40001097983 */ /* 0x000ee80000300800 */
[----:B------:R-:W4:Y:S04]  /*72290*/  LDL.LU R10, [R1+0x2a8] ;  /* 0x0002a800010a7983 */ /* 0x000f280000300800 */
[----:B------:R-:W4:Y:S04]  /*722a0*/  LDL.LU R11, [R1+0x2ac] ;  /* 0x0002ac00010b7983 */ /* 0x000f280000300800 */
[----:B------:R-:W3:Y:S01]  /*722b0*/  LDL R16, [R1+0x18] ;  /* 0x0000180001107983 */ /* 0x000ee20000100800 */
[----:B--2---:R-:W-:-:S05]  /*722c0*/  IMAD.MOV.U32 R17, RZ, RZ, R0 ;  /* 0x000000ffff117224 */ /* 0x004fca00078e0000 */
[----:B---3--:R0:W-:Y:S04]  /*722d0*/  STL.64 [R1+0x3e08], R16 ;  /* 0x003e081001007387 */ /* 0x0081e80000100a00 */
[----:B0-----:R-:W2:Y:S04]  /*722e0*/  LDL.LU R16, [R1+0x2c0] ;  /* 0x0002c00001107983 */ /* 0x001ea80000300800 */
[----:B------:R-:W2:Y:S04]  /*722f0*/  LDL.LU R17, [R1+0x2c4] ;  /* 0x0002c40001117983 */ /* 0x000ea80000300800 */
[----:B------:R-:W2:Y:S04]  /*72300*/  LDL.LU R18, [R1+0x2c8] ;  /* 0x0002c80001127983 */ /* 0x000ea80000300800 */
[----:B------:R-:W2:Y:S04]  /*72310*/  LDL.LU R19, [R1+0x2cc] ;  /* 0x0002cc0001137983 */ /* 0x000ea80000300800 */
[----:B------:R-:W2:Y:S04]  /*72320*/  LDL.64 R2, [R1+0x28] ;  /* 0x0000280001027983 */ /* 0x000ea80000100a00 */
[----:B----4-:R-:W-:Y:S04]  /*72330*/  STL.64 [R1+0x3df8], R10 ;  /* 0x003df80a01007387 */ /* 0x010fe80000100a00 */
[----:B------:R0:W-:Y:S04]  /*72340*/  STL.64 [R1+0x3df0], R8 ;  /* 0x003df00801007387 */ /* 0x0001e80000100a00 */
[----:B0-----:R-:W3:Y:S04]  /*72350*/  LDL.LU R8, [R1+0x2b0] ;  /* 0x0002b00001087983 */ /* 0x001ee80000300800 */
[----:B------:R-:W3:Y:S04]  /*72360*/  LDL.LU R9, [R1+0x2b4] ;  /* 0x0002b40001097983 */ /* 0x000ee80000300800 */
[----:B------:R-:W3:Y:S04]  /*72370*/  LDL.LU R10, [R1+0x2b8] ;  /* 0x0002b800010a7983 */ /* 0x000ee80000300800 */
[----:B------:R-:W3:Y:S04]  /*72380*/  LDL.LU R11, [R1+0x2bc] ;  /* 0x0002bc00010b7983 */ /* 0x000ee80000300800 */
[----:B------:R0:W-:Y:S04]  /*72390*/  STL.64 [R1+0x3dc8], R24 ;  /* 0x003dc81801007387 */ /* 0x0001e80000100a00 */
[----:B------:R-:W4:Y:S04]  /*723a0*/  LDL.64 R28, [R1] ;  /* 0x00000000011c7983 */ /* 0x000f280000100a00 */
[----:B0-----:R-:W4:Y:S04]  /*723b0*/  LDL.64 R24, [R1+0x10] ;  /* 0x0000100001187983 */ /* 0x001f280000100a00 */
[----:B------:R-:W-:Y:S04]  /*723c0*/  STL.64 [R1+0x3d98], R22 ;  /* 0x003d981601007387 */ /* 0x000fe80000100a00 */
[----:B------:R0:W-:Y:S04]  /*723d0*/  STL.64 [R1+0x3d90], R20 ;  /* 0x003d901401007387 */ /* 0x0001e80000100a00 */
[----:B0-----:R-:W2:Y:S04]  /*723e0*/  LDL.LU R20, [R1+0x260] ;  /* 0x0002600001147983 */ /* 0x001ea80000300800 */
[----:B------:R-:W2:Y:S04]  /*723f0*/  LDL.LU R21, [R1+0x264] ;  /* 0x0002640001157983 */ /* 0x000ea80000300800 */
[----:B------:R-:W3:Y:S04]  /*72400*/  LDL.LU R22, [R1+0x268] ;  /* 0x0002680001167983 */ /* 0x000ee80000300800 */
[----:B------:R-:W3:Y:S01]  /*72410*/  LDL.LU R23, [R1+0x26c] ;  /* 0x00026c0001177983 */ /* 0x000ee20000300800 */
[----:B------:R-:W-:-:S02]  /*72420*/  F2FP.F16.E4M3.UNPACK_B R4, R4 ;  /* 0x00000004ff04723e */ /* 0x000fc400020006ff */
[----:B------:R-:W-:Y:S02]  /*72430*/  F2FP.F16.E4M3.UNPACK_B R5, R5 ;  /* 0x00000005ff05723e */ /* 0x000fe400020006ff */
[----:B------:R-:W-:Y:S02]  /*72440*/  F2FP.F16.E4M3.UNPACK_B R6, R6 ;  /* 0x00000006ff06723e */ /* 0x000fe400020006ff */
[----:B------:R-:W-:Y:S01]  /*72450*/  F2FP.F16.E4M3.UNPACK_B R7, R7 ;  /* 0x00000007ff07723e */ /* 0x000fe200020006ff */
        /* <DEDUP_REMOVED lines=17> */
[----:B------:R0:W-:Y:S04]  /*72570*/  STL.64 [R1+0x720], R16 ;  /* 0x0007201001007387 */ /* 0x0001e80000100a00 */
[----:B------:R1:W-:Y:S04]  /*72580*/  STL.64 [R1+0x728], R18 ;  /* 0x0007281201007387 */ /* 0x0003e80000100a00 */
[----:B0-----:R-:W4:Y:S01]  /*72590*/  LDL.LU.64 R16, [R1+0x3e08] ;  /* 0x003e080001107983 */ /* 0x001f220000300a00 */
[----:B-1----:R-:W-:-:S02]  /*725a0*/  IMAD.MOV.U32 R19, RZ, RZ, R2 ;  /* 0x000000ffff137224 */ /* 0x002fc400078e0002 */
[----:B------:R-:W-:Y:S02]  /*725b0*/  IMAD.MOV.U32 R18, RZ, RZ, R3 ;  /* 0x000000ffff127224 */ /* 0x000fe400078e0003 */
[----:B------:R-:W3:Y:S01]  /*725c0*/  LDL.LU.64 R2, [R1+0x3e00] ;  /* 0x003e000001027983 */ /* 0x000ee20000300a00 */
[----:B----4-:R-:W-:-:S15]  /*725d0*/  HMMA.16816.F32 R8, R4, R16, R8 ;  /* 0x000000100408723c */ /* 0x010fde0000001808 */
[----:B------:R-:W-:-:S08]  /*725e0*/  NOP ;  /* 0x0000000000007918 */ /* 0x000fd00000000000 */
[----:B------:R-:W-:Y:S04]  /*725f0*/  STL.64 [R1+0x710], R8 ;  /* 0x0007100801007387 */ /* 0x000fe80000100a00 */
[----:B------:R0:W-:Y:S04]  /*72600*/  STL.64 [R1+0x718], R10 ;  /* 0x0007180a01007387 */ /* 0x0001e80000100a00 */
[----:B0-----:R-:W4:Y:S04]  /*72610*/  LDL.LU.64 R10, [R1+0x3df8] ;  /* 0x003df800010a7983 */ /* 0x001f280000300a00 */
[----:B------:R-:W4:Y:S04]  /*72620*/  LDL.LU.64 R8, [R1+0x3df0] ;  /* 0x003df00001087983 */ /* 0x000f280000300a00 */
[----:B------:R-:W2:Y:S04]  /*72630*/  LDL.LU R16, [R1+0x2c14] ;  /* 0x002c140001107983 */ /* 0x000ea80000300800 */
[----:B------:R-:W2:Y:S04]  /*72640*/  LDL.LU R17, [R1+0x2c1c] ;  /* 0x002c1c0001117983 */ /* 0x000ea80000300800 */
[----:B------:R-:W-:Y:S01]  /*72650*/  STL.64 [R1+0x3d58], R18 ;  /* 0x003d581201007387 */ /* 0x000fe20000100a00 */
[----:B----4-:R-:W-:Y:S03]  /*72660*/  HMMA.16816.F32 R8, R4, R24, R8 ;  /* 0x000000180408723c */ /* 0x010fe60000001808 */
[----:B--2---:R0:W-:Y:S04]  /*72670*/  STL.64 [R1+0x3d50], R16 ;  /* 0x003d501001007387 */ /* 0x0041e80000100a00 */
[----:B0-----:R-:W2:Y:S04]  /*72680*/  LDL.LU R16, [R1+0x220] ;  /* 0x0002200001107983 */ /* 0x001ea80000300800 */
[----:B------:R-:W2:Y:S04]  /*72690*/  LDL.LU R17, [R1+0x224] ;  /* 0x0002240001117983 */ /* 0x000ea80000300800 */
[----:B------:R-:W2:Y:S04]  /*726a0*/  LDL.LU R18, [R1+0x228] ;  /* 0x0002280001127983 */ /* 0x000ea80000300800 */
[----:B------:R-:W2:Y:S04]  /*726b0*/  LDL.LU R19, [R1+0x22c] ;  /* 0x00022c0001137983 */ /* 0x000ea80000300800 */
[----:B------:R0:W-:Y:S02]  /*726c0*/  STL.64 [R1+0x700], R8 ;  /* 0x0007000801007387 */ /* 0x0001e40000100a00 */
[----:B0-----:R-:W-:-:S02]  /*726d0*/  IMAD.MOV.U32 R8, RZ, RZ, R24 ;  /* 0x000000ffff087224 */ /* 0x001fc400078e0018 */
[----:B------:R-:W-:Y:S02]  /*726e0*/  IMAD.MOV.U32 R9, RZ, RZ, R25 ;  /* 0x000000ffff097224 */ /* 0x000fe400078e0019 */
[C---:B------:R-:W-:Y:S01]  /*726f0*/  HMMA.16816.F32 R24, R4.reuse, R26, R20 ;  /* 0x0000001a0418723c */ /* 0x040fe20000001814 */
[----:B------:R0:W-:Y:S04]  /*72700*/  STL.64 [R1+0x708], R10 ;  /* 0x0007080a01007387 */ /* 0x0001e80000100a00 */
[----:B0-----:R-:W4:Y:S04]  /*72710*/  LDL.LU.64 R10, [R1+0x3de8] ;  /* 0x003de800010a7983 */ /* 0x001f280000300a00 */
[----:B------:R-:W3:Y:S04]  /*72720*/  LDL.LU.64 R22, [R1+0x3de0] ;  /* 0x003de00001167983 */ /* 0x000ee80000300a00 */
[----:B------:R-:W3:Y:S10]  /*72730*/  LDL.LU.64 R20, [R1+0x3dd8] ;  /* 0x003dd80001147983 */ /* 0x000ef40000300a00 */
[----:B------:R-:W-:Y:S04]  /*72740*/  STL.64 [R1+0x6f0], R24 ;  /* 0x0006f01801007387 */ /* 0x000fe80000100a00 */
[----:B------:R0:W-:Y:S04]  /*72750*/  STL.64 [R1+0x6f8], R26 ;  /* 0x0006f81a01007387 */ /* 0x0001e80000100a00 */
[----:B0-----:R-:W2:Y:S04]  /*72760*/  LDL.LU.64 R26, [R1+0x3dd0] ;  /* 0x003dd000011a7983 */ /* 0x001ea80000300a00 */
        /* <DEDUP_REMOVED lines=13> */
[----:B0-----:R-:W3:Y:S04]  /*72840*/  LDL.LU.64 R26, [R1+0x3da8] ;  /* 0x003da800011a7983 */ /* 0x001ee80000300a00 */
[----:B------:R-:W2:Y:S04]  /*72850*/  LDL.LU.64 R24, [R1+0x3da0] ;  /* 0x003da00001187983 */ /* 0x000ea80000300a00 */
[----:B------:R0:W-:Y:S04]  /*72860*/  STL.64 [R1+0x3cb0], R28 ;  /* 0x003cb01c01007387 */ /* 0x0001e80000100a00 */
[----:B0-----:R-:W4:Y:S04]  /*72870*/  LDL.LU R28, [R1+0x2c18] ;  /* 0x002c1800011c7983 */ /* 0x001f280000300800 */
        /* <DEDUP_REMOVED lines=51> */
[----:B----4-:R-:W-:Y:S04]  /*72bb0*/  STL.64 [R1+0x3cc8], R20 ;  /* 0x003cc81401007387 */ /* 0x010fe80000100a00 */
[----:B------:R-:W-:Y:S04]  /*72bc0*/  STL.64 [R1+0x3c88], R14 ;  /* 0x003c880e01007387 */ /* 0x000fe80000100a00 */
[----:B------:R0:W-:Y:S02]  /*72bd0*/  STL.64 [R1+0x3c80], R12 ;  /* 0x003c800c01007387 */ /* 0x0001e40000100a00 */
[----:B0-----:R-:W-:Y:S02]  /*72be0*/  HMMA.16816.F32 R12, R4, R10, R24 ;  /* 0x0000000a040c723c */ /* 0x001fe40000001818 */
[----:B------:R-:W2:-:S15]  /*72bf0*/  LDL.LU R24, [R1+0x1b0] ;  /* 0x0001b00001187983 */ /* 0x000e9e0000300800 */
[----:B------:R-:W-:-:S06]  /*72c00*/  NOP ;  /* 0x0000000000007918 */ /* 0x000fcc0000000000 */
[----:B------:R-:W-:Y:S04]  /*72c10*/  STL.64 [R1+0x640], R12 ;  /* 0x0006400c01007387 */ /* 0x000fe80000100a00 */
[----:B------:R-:W-:Y:S04]  /*72c20*/  STL.64 [R1+0x648], R14 ;  /* 0x0006480e01007387 */ /* 0x000fe80000100a00 */
[----:B------:R-:W2:Y:S04]  /*72c30*/  LDL.LU R25, [R1+0x1b4] ;  /* 0x0001b40001197983 */ /* 0x000ea80000300800 */
[----:B------:R-:W4:Y:S04]  /*72c40*/  LDL.LU R26, [R1+0x1b8] ;  /* 0x0001b800011a7983 */ /* 0x000f280000300800 */
[----:B------:R-:W4:Y:S01]  /*72c50*/  LDL.LU R27, [R1+0x1bc] ;  /* 0x0001bc00011b7983 */ /* 0x000f220000300800 */
[----:B------:R-:W-:-:S02]  /*72c60*/  IMAD.MOV.U32 R22, RZ, RZ, R8 ;  /* 0x000000ffff167224 */ /* 0x000fc400078e0008 */
[----:B------:R-:W-:Y:S01]  /*72c70*/  IMAD.MOV.U32 R23, RZ, RZ, R9 ;  /* 0x000000ffff177224 */ /* 0x000fe200078e0009 */
[----:B----4-:R-:W-:Y:S04]  /*72c80*/  STL.64 [R1+0x3ce0], R26 ;  /* 0x003ce01a01007387 */ /* 0x010fe80000100a00 */
[----:B--2---:R-:W-:Y:S04]  /*72c90*/  STL.64 [R1+0x3cd8], R24 ;  /* 0x003cd81801007387 */ /* 0x004fe80000100a00 */
[----:B------:R-:W2:Y:S04]  /*72ca0*/  LDL.LU R8, [R1+0x3d4c] ;  /* 0x003d4c0001087983 */ /* 0x000ea80000300800 */
[----:B------:R-:W2:Y:S04]  /*72cb0*/  LDL.LU R9, [R1+0x3d48] ;  /* 0x003d480001097983 */ /* 0x000ea80000300800 */
[----:B------:R-:W4:Y:S04]  /*72cc0*/  LDL.64 R20, [R1+0x18] ;  /* 0x0000180001147983 */ /* 0x000f280000100a00 */
[----:B------:R0:W-:Y:S02]  /*72cd0*/  STL.64 [R1+0x3d00], R22 ;  /* 0x003d001601007387 */ /* 0x0001e40000100a00 */
[----:B0-----:R-:W-:-:S02]  /*72ce0*/  IMAD.MOV.U32 R23, RZ, RZ, R18 ;  /* 0x000000ffff177224 */ /* 0x001fc400078e0012 */
[----:B----4-:R0:W-:Y:S04]  /*72cf0*/  STL.64 [R1+0x3cf8], R20 ;  /* 0x003cf81401007387 */ /* 0x0101e80000100a00 */
[----:B------:R-:W4:Y:S04]  /*72d00*/  LDL.LU R24, [R1+0x1c0] ;  /* 0x0001c00001187983 */ /* 0x000f280000300800 */
[----:B------:R-:W4:Y:S04]  /*72d10*/  LDL.LU R25, [R1+0x1c4] ;  /* 0x0001c40001197983 */ /* 0x000f280000300800 */
[----:B------:R-:W3:Y:S04]  /*72d20*/  LDL.LU R26, [R1+0x1c8] ;  /* 0x0001c800011a7983 */ /* 0x000ee80000300800 */
[----:B------:R-:W3:Y:S04]  /*72d30*/  LDL.LU R27, [R1+0x1cc] ;  /* 0x0001cc00011b7983 */ /* 0x000ee80000300800 */
[----:B------:R-:W2:Y:S04]  /*72d40*/  LDL.LU R15, [R1+0x2c28] ;  /* 0x002c2800010f7983 */ /* 0x000ea80000300800 */
[----:B------:R-:W2:Y:S04]  /*72d50*/  LDL.LU R18, [R1+0x2c24] ;  /* 0x002c240001127983 */ /* 0x000ea80000300800 */
[----:B0-----:R-:W4:Y:S01]  /*72d60*/  LDL.64 R20, [R1+0x20] ;  /* 0x0000200001147983 */ /* 0x001f220000100a00 */
[----:B------:R-:W-:-:S05]  /*72d70*/  IMAD.MOV.U32 R22, RZ, RZ, R19 ;  /* 0x000000ffff167224 */ /* 0x000fca00078e0013 */
[----:B------:R-:W-:Y:S04]  /*72d80*/  STL.64 [R1+0x3d30], R22 ;  /* 0x003d301601007387 */ /* 0x000fe80000100a00 */
[----:B----4-:R-:W-:Y:S04]  /*72d90*/  STL.64 [R1+0x3d28], R20 ;  /* 0x003d281401007387 */ /* 0x010fe80000100a00 */
[----:B---3--:R-:W-:Y:S04]  /*72da0*/  STL.64 [R1+0x3cf0], R26 ;  /* 0x003cf01a01007387 */ /* 0x008fe80000100a00 */
[----:B------:R0:W-:Y:S04]  /*72db0*/  STL.64 [R1+0x3ce8], R24 ;  /* 0x003ce81801007387 */ /* 0x0001e80000100a00 */
[----:B0-----:R-:W3:Y:S04]  /*72dc0*/  LDL.LU R24, [R1+0x1d0] ;  /* 0x0001d00001187983 */ /* 0x001ee80000300800 */
[----:B------:R-:W3:Y:S04]  /*72dd0*/  LDL.LU R25, [R1+0x1d4] ;  /* 0x0001d40001197983 */ /* 0x000ee80000300800 */
[----:B------:R-:W4:Y:S04]  /*72de0*/  LDL.LU R26, [R1+0x1d8] ;  /* 0x0001d800011a7983 */ /* 0x000f280000300800 */
[----:B------:R-:W4:Y:S04]  /*72df0*/  LDL.LU R27, [R1+0x1dc] ;  /* 0x0001dc00011b7983 */ /* 0x000f280000300800 */
[----:B------:R-:W2:Y:S04]  /*72e00*/  LDL.LU R19, [R1+0x2c2c] ;  /* 0x002c2c0001137983 */ /* 0x000ea80000300800 */
[----:B------:R-:W3:Y:S04]  /*72e10*/  LDL.LU R20, [R1+0xd00] ;  /* 0x000d000001147983 */ /* 0x000ee80000300800 */
        /* <DEDUP_REMOVED lines=14> */
[----:B------:R-:W4:Y:S01]  /*72f00*/  LDL.LU R27, [R1+0x1ec] ;  /* 0x0001ec00011b7983 */ /* 0x000f220000300800 */
[----:B------:R-:W-:-:S02]  /*72f10*/  IMAD R16, R16, 0x100, R28 ;  /* 0x0000010010107824 */ /* 0x000fc400078e021c */
[----:B------:R-:W-:Y:S02]  /*72f20*/  IMAD R17, R17, 0x100, R29 ;  /* 0x0000010011117824 */ /* 0x000fe400078e021d */
[----:B--2---:R-:W-:Y:S01]  /*72f30*/  IMAD R18, R18, 0x100, R15 ;  /* 0x0000010012127824 */ /* 0x004fe200078e020f */
[C---:B---3--:R-:W-:Y:S01]  /*72f40*/  HMMA.16816.F32 R20, R4.reuse, R8, R20 ;  /* 0x000000080414723c */ /* 0x048fe20000001814 */
[----:B----4-:R-:W-:Y:S04]  /*72f50*/  STL.64 [R1+0x3d20], R26 ;  /* 0x003d201a01007387 */ /* 0x010fe80000100a00 */
[----:B------:R0:W-:Y:S04]  /*72f60*/  STL.64 [R1+0x3d18], R24 ;  /* 0x003d181801007387 */ /* 0x0001e80000100a00 */
[----:B0-----:R-:W2:Y:S04]  /*72f70*/  LDL.LU R24, [R1+0x1f0] ;  /* 0x0001f00001187983 */ /* 0x001ea80000300800 */
[----:B------:R-:W2:Y:S04]  /*72f80*/  LDL.LU R25, [R1+0x1f4] ;  /* 0x0001f40001197983 */ /* 0x000ea80000300800 */
[----:B------:R-:W2:Y:S04]  /*72f90*/  LDL.LU R26, [R1+0x1f8] ;  /* 0x0001f800011a7983 */ /* 0x000ea80000300800 */
[----:B------:R-:W2:Y:S04]  /*72fa0*/  LDL.LU R27, [R1+0x1fc] ;  /* 0x0001fc00011b7983 */ /* 0x000ea80000300800 */
[----:B------:R-:W3:Y:S04]  /*72fb0*/  LDL.64 R28, [R1+0x8] ;  /* 0x00000800011c7983 */ /* 0x000ee80000100a00 */
[----:B------:R0:W-:Y:S04]  /*72fc0*/  STL [R1+0x3c5c], R10 ;  /* 0x003c5c0a01007387 */ /* 0x0001e80000100800 */
[----:B0-----:R-:W4:Y:S04]  /*72fd0*/  LDL.LU R10, [R1+0x2c30] ;  /* 0x002c3000010a7983 */ /* 0x001f280000300800 */
[----:B------:R-:W-:Y:S04]  /*72fe0*/  STL [R1+0x3c58], R11 ;  /* 0x003c580b01007387 */ /* 0x000fe80000100800 */
[----:B------:R-:W3:Y:S04]  /*72ff0*/  LDL.LU R12, [R1+0x180] ;  /* 0x00018000010c7983 */ /* 0x000ee80000300800 */
[----:B------:R-:W3:Y:S04]  /*73000*/  LDL.LU R13, [R1+0x184] ;  /* 0x00018400010d7983 */ /* 0x000ee80000300800 */
[----:B------:R-:W3:Y:S04]  /*73010*/  LDL.LU R14, [R1+0x188] ;  /* 0x00018800010e7983 */ /* 0x000ee80000300800 */
[----:B------:R-:W3:Y:S04]  /*73020*/  LDL.LU R15, [R1+0x18c] ;  /* 0x00018c00010f7983 */ /* 0x000ee80000300800 */
[----:B------:R-:W-:Y:S04]  /*73030*/  STL.64 [R1+0x660], R20 ;  /* 0x0006601401007387 */ /* 0x000fe80000100a00 */
[----:B------:R0:W-:Y:S04]  /*73040*/  STL.64 [R1+0x668], R22 ;  /* 0x0006681601007387 */ /* 0x0001e80000100a00 */
[----:B0-----:R-:W2:Y:S04]  /*73050*/  LDL.LU.64 R22, [R1+0x3d40] ;  /* 0x003d400001167983 */ /* 0x001ea80000300a00 */
[----:B------:R-:W2:Y:S04]  /*73060*/  LDL.LU.64 R20, [R1+0x3d38] ;  /* 0x003d380001147983 */ /* 0x000ea80000300a00 */
[----:B------:R0:W-:Y:S04]  /*73070*/  STL [R1+0x3c40], R8 ;  /* 0x003c400801007387 */ /* 0x0001e80000100800 */
[----:B------:R-:W-:Y:S04]  /*73080*/  STL [R1+0x3c3c], R9 ;  /* 0x003c3c0901007387 */ /* 0x000fe80000100800 */
[----:B0-----:R-:W3:Y:S01]  /*73090*/  LDL R8, [R1] ;  /* 0x0000000001087983 */ /* 0x001ee20000100800 */
[----:B--2---:R-:W-:-:S15]  /*730a0*/  HMMA.16816.F32 R20, R4, R2, R20 ;  /* 0x000000020414723c */ /* 0x004fde0000001814 */
[----:B------:R-:W-:-:S08]  /*730b0*/  NOP ;  /* 0x0000000000007918 */ /* 0x000fd00000000000 */
[----:B------:R-:W-:Y:S04]  /*730c0*/  STL.64 [R1+0x650], R20 ;  /* 0x0006501401007387 */ /* 0x000fe80000100a00 */
[----:B------:R0:W-:Y:S04]  /*730d0*/  STL.64 [R1+0x658], R22 ;  /* 0x0006581601007387 */ /* 0x0001e80000100a00 */
[----:B0-----:R-:W2:Y:S04]  /*730e0*/  LDL.LU.64 R22, [R1+0x3d30] ;  /* 0x003d300001167983 */ /* 0x001ea80000300a00 */
[----:B------:R-:W3:Y:S01]  /*730f0*/  LDL.LU.64 R20, [R1+0x3d28] ;  /* 0x003d280001147983 */ /* 0x000ee20000300a00 */
[----:B----4-:R-:W-:Y:S01]  /*73100*/  IMAD R19, R19, 0x100, R10 ;  /* 0x0000010013137824 */ /* 0x010fe200078e020a */
[----:B------:R-:W-:-:S02]  /*73110*/  F2FP.F16.E4M3.UNPACK_B R16, R16 ;  /* 0x00000010ff10723e */ /* 0x000fc400020006ff */
[----:B------:R-:W-:Y:S02]  /*73120*/  F2FP.F16.E4M3.UNPACK_B R17, R17 ;  /* 0x00000011ff11723e */ /* 0x000fe400020006ff */
[----:B------:R-:W-:Y:S01]  /*73130*/  F2FP.F16.E4M3.UNPACK_B R18, R18 ;  /* 0x00000012ff12723e */ /* 0x000fe200020006ff */
[----:B---3--:R-:W-:Y:S01]  /*73140*/  HMMA.16816.F32 R4, R4, R20, R24 ;  /* 0x000000140404723c */ /* 0x008fe20000001818 */
[----:B------:R-:W2:Y:S04]  /*73150*/  LDL.LU.64 R26, [R1+0x3d20] ;  /* 0x003d2000011a7983 */ /* 0x000ea80000300a00 */
[----:B------:R-:W2:Y:S01]  /*73160*/  LDL.LU.64 R24, [R1+0x3d18] ;  /* 0x003d180001187983 */ /* 0x000ea20000300a00 */
[----:B------:R-:W-:Y:S01]  /*73170*/  F2FP.F16.E4M3.UNPACK_B R19, R19 ;  /* 0x00000013ff13723e */ /* 0x000fe200020006ff */
[----:B------:R-:W-:-:S02]  /*73180*/  IMAD.MOV.U32 R11, RZ, RZ, R20 ;  /* 0x000000ffff0b7224 */ /* 0x000fc400078e0014 */
[----:B------:R-:W-:-:S14]  /*73190*/  IMAD.MOV.U32 R10, RZ, RZ, R21 ;  /* 0x000000ffff0a7224 */ /* 0x000fdc00078e0015 */
        /* <DEDUP_REMOVED lines=152> */
[C---:B------:R-:W-:Y:S06]  /*73b20*/  HMMA.16816.F32 R20, R16.reuse, R2, R20 ;  /* 0x000000021014723c */ /* 0x040fec0000001814 */
[----:B---3--:R-:W-:Y:S06]  /*73b30*/  HMMA.16816.F32 R12, R16, R8, R12 ;  /* 0x00000008100c723c */ /* 0x008fec000000180c */
[----:B------:R-:W-:Y:S04]  /*73b40*/  STL [R1+0x3b58], R9 ;  /* 0x003b580901007387 */ /* 0x000fe80000100800 */
[----:B------:R-:W-:-:S13]  /*73b50*/  STL.64 [R1+0x3bd0], R10 ;  /* 0x003bd00a01007387 */ /* 0x000fda0000100a00 */
[----:B------:R-:W-:Y:S04]  /*73b60*/  STL.64 [R1+0x560], R12 ;  /* 0x0005600c01007387 */ /* 0x000fe80000100a00 */
[----:B------:R2:W-:Y:S02]  /*73b70*/  STL.64 [R1+0x568], R14 ;  /* 0x0005680e01007387 */ /* 0x0005e40000100a00 */
[----:B--2---:R-:W-:Y:S02]  /*73b80*/  HMMA.16816.F32 R12, R16, R28, R24 ;  /* 0x0000001c100c723c */ /* 0x004fe40000001818 */
[----:B------:R0:W-:Y:S04]  /*73b90*/  STL [R1+0x3bc8], R8 ;  /* 0x003bc80801007387 */ /* 0x0001e80000100800 */
[----:B0-----:R-:W2:Y:S04]  /*73ba0*/  LDL.LU R8, [R1+0xc10] ;  /* 0x000c100001087983 */ /* 0x001ea80000300800 */
[----:B------:R-:W-:Y:S04]  /*73bb0*/  STL.64 [R1+0x550], R20 ;  /* 0x0005501401007387 */ /* 0x000fe80000100a00 */
[----:B------:R-:W-:Y:S09]  /*73bc0*/  STL.64 [R1+0x558], R22 ;  /* 0x0005581601007387 */ /* 0x000ff20000100a00 */
        /* <DEDUP_REMOVED lines=348> */
[----:B------:R1:W-:Y:S01]  /*75190*/  STL.64 [R1+0x39a0], R24 ;  /* 0x0039a01801007387 */ /* 0x0003e20000100a00 */
[----:B0-----:R-:W-:-:S02]  /*751a0*/  IMAD.MOV.U32 R26, RZ, RZ, R7 ;  /* 0x000000ffff1a7224 */ /* 0x001fc400078e0007 */
[----:B------:R-:W-:Y:S02]  /*751b0*/  IMAD.MOV.U32 R27, RZ, RZ, R6 ;  /* 0x000000ffff1b7224 */ /* 0x000fe400078e0006 */
        /* <DEDUP_REMOVED lines=323> */
[----:B------:R-:W4:Y:S04]  /*765f0*/  LDL.LU.64 R10, [R1+0x18] ;  /* 0x00001800010a7983 */ /* 0x000f280000300a00 */
        /* <DEDUP_REMOVED lines=21> */
[----:B0-----:R-:W2:Y:S04]  /*76750*/  LDL.LU R20, [R1+0x9d0] ;  /* 0x0009d00001147983 */ /* 0x001ea80000300800 */
[----:B------:R-:W2:Y:S04]  /*76760*/  LDL.LU R21, [R1+0x9d4] ;  /* 0x0009d40001157983 */ /* 0x000ea80000300800 */
[----:B------:R-:W2:Y:S04]  /*76770*/  LDL.LU R22, [R1+0x9d8] ;  /* 0x0009d80001167983 */ /* 0x000ea80000300800 */
[----:B------:R-:W2:Y:S04]  /*76780*/  LDL.LU R23, [R1+0x9dc] ;  /* 0x0009dc0001177983 */ /* 0x000ea80000300800 */
[----:B------:R-:W3:Y:S04]  /*76790*/  LDL.LU.64 R28, [R1] ;  /* 0x00000000011c7983 */ /* 0x000ee80000300a00 */
[----:B------:R-:W3:Y:S04]  /*767a0*/  LDL.LU R24, [R1+0x980] ;  /* 0x0009800001187983 */ /* 0x000ee80000300800 */
[----:B------:R-:W3:Y:S04]  /*767b0*/  LDL.LU R25, [R1+0x984] ;  /* 0x0009840001197983 */ /* 0x000ee80000300800 */
[----:B------:R-:W3:Y:S04]  /*767c0*/  LDL.LU R26, [R1+0x988] ;  /* 0x00098800011a7983 */ /* 0x000ee80000300800 */
[----:B------:R-:W3:Y:S04]  /*767d0*/  LDL.LU R27, [R1+0x98c] ;  /* 0x00098c00011b7983 */ /* 0x000ee80000300800 */
[----:B------:R-:W2:Y:S04]  /*767e0*/  LDL.LU R12, [R1+0x940] ;  /* 0x00094000010c7983 */ /* 0x000ea80000300800 */
[----:B------:R-:W2:Y:S04]  /*767f0*/  LDL.LU R13, [R1+0x944] ;  /* 0x00094400010d7983 */ /* 0x000ea80000300800 */
[----:B------:R-:W3:Y:S04]  /*76800*/  LDL.LU R14, [R1+0x948] ;  /* 0x00094800010e7983 */ /* 0x000ee80000300800 */
[----:B------:R-:W3:Y:S01]  /*76810*/  LDL.LU R15, [R1+0x94c] ;  /* 0x00094c00010f7983 */ /* 0x000ee20000300800 */
[----:B----4-:R-:W-:Y:S01]  /*76820*/  HMMA.16816.F32 R4, R4, R16, R8 ;  /* 0x000000100404723c */ /* 0x010fe20000001808 */
[----:B------:R-:W-:-:S05]  /*76830*/  IMAD R19, R0, 0x100, R19 ;  /* 0x0000010000137824 */ /* 0x000fca00078e0213 */
[----:B------:R-:W-:Y:S02]  /*76840*/  IMAD.MOV.U32 R0, RZ, RZ, R17 ;  /* 0x000000ffff007224 */ /* 0x000fe400078e0011 */
[----:B------:R-:W-:Y:S01]  /*76850*/  IMAD.MOV.U32 R9, RZ, RZ, R16 ;  /* 0x000000ffff097224 */ /* 0x000fe200078e0010 */
[----:B---3--:R-:W-:Y:S04]  /*76860*/  STL.64 [R1+0x3898], R14 ;  /* 0x0038980e01007387 */ /* 0x008fe80000100a00 */
[----:B--2---:R0:W-:Y:S04]  /*76870*/  STL.64 [R1+0x3890], R12 ;  /* 0x0038900c01007387 */ /* 0x0041e80000100a00 */
[----:B0-----:R-:W2:Y:S04]  /*76880*/  LDL.LU R12, [R1+0x950] ;  /* 0x00095000010c7983 */ /* 0x001ea80000300800 */
[----:B------:R-:W2:Y:S04]  /*76890*/  LDL.LU R13, [R1+0x954] ;  /* 0x00095400010d7983 */ /* 0x000ea80000300800 */
[----:B------:R-:W2:Y:S04]  /*768a0*/  LDL.LU R14, [R1+0x958] ;  /* 0x00095800010e7983 */ /* 0x000ea80000300800 */
[----:B------:R-:W2:Y:S04]  /*768b0*/  LDL.LU R15, [R1+0x95c] ;  /* 0x00095c00010f7983 */ /* 0x000ea80000300800 */
[----:B------:R-:W-:Y:S04]  /*768c0*/  STL [R1+0x3878], R2 ;  /* 0x0038780201007387 */ /* 0x000fe80000100800 */
[----:B------:R0:W-:Y:S04]  /*768d0*/  STL [R1+0x3874], R3 ;  /* 0x0038740301007387 */ /* 0x0001e80000100800 */
[----:B0-----:R-:W3:Y:S04]  /*768e0*/  LDL.LU.64 R2, [R1+0x10] ;  /* 0x0000100001027983 */ /* 0x001ee80000300a00 */
[----:B------:R-:W4:Y:S04]  /*768f0*/  LDL.LU.64 R10, [R1+0x3930] ;  /* 0x00393000010a7983 */ /* 0x000f280000300a00 */
[----:B------:R-:W-:Y:S04]  /*76900*/  STL.64 [R1+0x210], R4 ;  /* 0x0002100401007387 */ /* 0x000fe80000100a00 */
[----:B------:R0:W-:Y:S04]  /*76910*/  STL.64 [R1+0x218], R6 ;  /* 0x0002180601007387 */ /* 0x0001e80000100a00 */
[----:B------:R-:W2:Y:S04]  /*76920*/  LDL.LU.64 R16, [R1+0x3928] ;  /* 0x0039280001107983 */ /* 0x000ea80000300a00 */
[----:B0-----:R-:W2:Y:S01]  /*76930*/  LDL.LU.64 R6, [R1+0x28] ;  /* 0x0000280001067983 */ /* 0x001ea20000300a00 */
[----:B------:R-:W-:-:S02]  /*76940*/  F2FP.F16.E4M3.UNPACK_B R18, R18 ;  /* 0x00000012ff12723e */ /* 0x000fc400020006ff */
[----:B------:R-:W-:Y:S01]  /*76950*/  F2FP.F16.E4M3.UNPACK_B R19, R19 ;  /* 0x00000013ff13723e */ /* 0x000fe200020006ff */
[----:B------:R0:W-:Y:S04]  /*76960*/  STL [R1+0x387c], R9 ;  /* 0x00387c0901007387 */ /* 0x0001e80000100800 */
[----:B0-----:R-:W3:Y:S02]  /*76970*/  LDL.LU.64 R8, [R1+0x8] ;  /* 0x0000080001087983 */ /* 0x001ee40000300a00 */
        /* <DEDUP_REMOVED lines=23> */
[----:B------:R-:W2:Y:S01]  /*76af0*/  LDL.LU.64 R20, [R1+0x38e8] ;  /* 0x0038e80001147983 */ /* 0x000ea20000300a00 */
[----:B------:R-:W-:-:S02]  /*76b00*/  IMAD.MOV.U32 R4, RZ, RZ, R7 ;  /* 0x000000ffff047224 */ /* 0x000fc400078e0007 */
[----:B------:R-:W-:Y:S02]  /*76b10*/  IMAD.MOV.U32 R7, RZ, RZ, R10 ;  /* 0x000000ffff077224 */ /* 0x000fe400078e000a */
[----:B------:R-:W-:Y:S02]  /*76b20*/  IMAD.MOV.U32 R5, RZ, RZ, R6 ;  /* 0x000000ffff057224 */ /* 0x000fe400078e0006 */
[----:B------:R-:W-:Y:S02]  /*76b30*/  IMAD.MOV.U32 R10, RZ, RZ, R3 ;  /* 0x000000ffff0a7224 */ /* 0x000fe400078e0003 */
[----:B------:R-:W-:Y:S02]  /*76b40*/  IMAD.MOV.U32 R6, RZ, RZ, R11 ;  /* 0x000000ffff067224 */ /* 0x000fe400078e000b */
[----:B------:R-:W-:Y:S02]  /*76b50*/  IMAD.MOV.U32 R3, RZ, RZ, R8 ;  /* 0x000000ffff037224 */ /* 0x000fe400078e0008 */
        /* <DEDUP_REMOVED lines=93> */
[----:B------:R0:W-:Y:S02]  /*77130*/  STL.64 [R1+0x3808], R20 ;  /* 0x0038081401007387 */ /* 0x0001e40000100a00 */
[----:B0-----:R-:W-:Y:S02]  /*77140*/  IMAD.MOV.U32 R20, RZ, RZ, R9 ;  /* 0x000000ffff147224 */ /* 0x001fe400078e0009 */
[----:B------:R-:W-:Y:S01]  /*77150*/  IMAD.MOV.U32 R21, RZ, RZ, R0 ;  /* 0x000000ffff157224 */ /* 0x000fe200078e0000 */
[----:B----4-:R-:W-:Y:S04]  /*77160*/  STL.64 [R1+0x37e8], R26 ;  /* 0x0037e81a01007387 */ /* 0x010fe80000100a00 */
[----:B--2---:R0:W-:Y:S04]  /*77170*/  STL.64 [R1+0x37e0], R24 ;  /* 0x0037e01801007387 */ /* 0x0041e80000100a00 */
[----:B0-----:R-:W2:Y:S04]  /*77180*/  LDL.LU R24, [R1+0x8f0] ;  /* 0x0008f00001187983 */ /* 0x001ea80000300800 */
[----:B------:R-:W2:Y:S04]  /*77190*/  LDL.LU R25, [R1+0x8f4] ;  /* 0x0008f40001197983 */ /* 0x000ea80000300800 */
[----:B------:R-:W4:Y:S04]  /*771a0*/  LDL.LU R26, [R1+0x8f8] ;  /* 0x0008f800011a7983 */ /* 0x000f280000300800 */
[----:B------:R-:W4:Y:S04]  /*771b0*/  LDL.LU R27, [R1+0x8fc] ;  /* 0x0008fc00011b7983 */ /* 0x000f280000300800 */
[----:B------:R-:W-:Y:S04]  /*771c0*/  STL.64 [R1+0x3838], R22 ;  /* 0x0038381601007387 */ /* 0x000fe80000100a00 */
[----:B------:R0:W-:Y:S04]  /*771d0*/  STL.64 [R1+0x3830], R20 ;  /* 0x0038301401007387 */ /* 0x0001e80000100a00 */
[----:B0-----:R-:W3:Y:S04]  /*771e0*/  LDL.LU R20, [R1+0xc70] ;  /* 0x000c700001147983 */ /* 0x001ee80000300800 */
[----:B------:R-:W3:Y:S04]  /*771f0*/  LDL.LU R21, [R1+0xc74] ;  /* 0x000c740001157983 */ /* 0x000ee80000300800 */
[----:B------:R-:W2:Y:S04]  /*77200*/  LDL.LU R22, [R1+0xc78] ;  /* 0x000c780001167983 */ /* 0x000ea80000300800 */
        /* <DEDUP_REMOVED lines=48> */
[----:B------:R-:W2:Y:S01]  /*77510*/  LDL.LU R11, [R1+0x3868] ;  /* 0x00386800010b7983 */ /* 0x000ea20000300800 */
[----:B------:R-:W-:Y:S01]  /*77520*/  IMAD R6, R6, 0x100, R9 ;  /* 0x0000010006067824 */ /* 0x000fe200078e0209 */
[----:B--2---:R-:W-:-:S15]  /*77530*/  HMMA.16816.F32 R20, R16, R10, R20 ;  /* 0x0000000a1014723c */ /* 0x004fde0000001814 */
[----:B------:R-:W-:-:S08]  /*77540*/  NOP ;  /* 0x0000000000007918 */ /* 0x000fd00000000000 */
[----:B------:R-:W-:Y:S04]  /*77550*/  STL.64 [R1+0x140], R20 ;  /* 0x0001401401007387 */ /* 0x000fe80000100a00 */
[----:B------:R0:W-:Y:S04]  /*77560*/  STL.64 [R1+0x148], R22 ;  /* 0x0001481601007387 */ /* 0x0001e80000100a00 */
[----:B0-----:R-:W2:Y:S04]  /*77570*/  LDL.LU.64 R22, [R1+0x3860] ;  /* 0x0038600001167983 */ /* 0x001ea80000300a00 */
[----:B------:R-:W2:Y:S04]  /*77580*/  LDL.LU.64 R20, [R1+0x3858] ;  /* 0x0038580001147983 */ /* 0x000ea80000300a00 */
        /* <DEDUP_REMOVED lines=16> */
[----:B------:R-:W-:Y:S04]  /*77690*/  STL [R1+0x3724], R2 ;  /* 0x0037240201007387 */ /* 0x000fe80000100800 */
[----:B------:R-:W-:Y:S01]  /*776a0*/  STL [R1+0x3720], R3 ;  /* 0x0037200301007387 */ /* 0x000fe20000100800 */
[----:B------:R-:W-:-:S02]  /*776b0*/  F2FP.F16.E4M3.UNPACK_B R4, R4 ;  /* 0x00000004ff04723e */ /* 0x000fc400020006ff */
[----:B------:R-:W-:Y:S02]  /*776c0*/  F2FP.F16.E4M3.UNPACK_B R5, R5 ;  /* 0x00000005ff05723e */ /* 0x000fe400020006ff */
[----:B------:R-:W-:Y:S01]  /*776d0*/  F2FP.F16.E4M3.UNPACK_B R6, R6 ;  /* 0x00000006ff06723e */ /* 0x000fe200020006ff */
[----:B---3--:R-:W-:Y:S01]  /*776e0*/  HMMA.16816.F32 R16, R16, R20, R24 ;  /* 0x000000141010723c */ /* 0x008fe20000001818 */
[----:B------:R-:W2:Y:S04]  /*776f0*/  LDL.LU.64 R26, [R1+0x3828] ;  /* 0x00382800011a7983 */ /* 0x000ea80000300a00 */
[----:B------:R-:W2:Y:S01]  /*77700*/  LDL.LU.64 R24, [R1+0x3820] ;  /* 0x0038200001187983 */ /* 0x000ea20000300a00 */
[----:B------:R-:W-:-:S15]  /*77710*/  F2FP.F16.E4M3.UNPACK_B R7, R7 ;  /* 0x00000007ff07723e */ /* 0x000fde00020006ff */
[----:B------:R-:W-:-:S02]  /*77720*/  NOP ;  /* 0x0000000000007918 */ /* 0x000fc40000000000 */
[----:B------:R0:W-:Y:S04]  /*77730*/  STL.64 [R1+0x130], R16 ;  /* 0x0001301001007387 */ /* 0x0001e80000100a00 */
[----:B------:R1:W-:Y:S04]  /*77740*/  STL.64 [R1+0x138], R18 ;  /* 0x0001381201007387 */ /* 0x0003e80000100a00 */
[----:B0-----:R-:W3:Y:S04]  /*77750*/  LDL.LU R16, [R1+0x8b0] ;  /* 0x0008b00001107983 */ /* 0x001ee80000300800 */
[----:B------:R-:W3:Y:S04]  /*77760*/  LDL.LU R17, [R1+0x8b4] ;  /* 0x0008b40001117983 */ /* 0x000ee80000300800 */
[----:B-1----:R-:W3:Y:S01]  /*77770*/  LDL.LU R18, [R1+0x8b8] ;  /* 0x0008b80001127983 */ /* 0x002ee20000300800 */
        /* <DEDUP_REMOVED lines=33> */
[----:B------:R-:W-:Y:S01]  /*77990*/  STL.64 [R1+0xe0], R20 ;  /* 0x0000e01401007387 */ /* 0x000fe20000100a00 */
[----:B------:R-:W-:-:S03]  /*779a0*/  IMAD.MOV.U32 R0, RZ, RZ, R23 ;  /* 0x000000ffff007224 */ /* 0x000fc600078e0017 */
[----:B------:R0:W-:Y:S04]  /*779b0*/  STL [R1+0xe8], R22 ;  /* 0x0000e81601007387 */ /* 0x0001e80000100800 */
[----:B0-----:R-:W4:Y:S04]  /*779c0*/  LDL.LU.64 R22, [R1+0x37a8] ;  /* 0x0037a80001167983 */ /* 0x001f280000300a00 */
[----:B------:R-:W4:Y:S04]  /*779d0*/  LDL.LU.64 R20, [R1+0x37a0] ;  /* 0x0037a00001147983 */ /* 0x000f280000300a00 */
[----:B------:R-:W-:Y:S01]  /*779e0*/  STL [R1+0x3000], R0 ;  /* 0x0030000001007387 */ /* 0x000fe20000100800 */
[----:B--2---:R-:W-:-:S15]  /*779f0*/  HMMA.16816.F32 R24, R4, R28, R24 ;  /* 0x0000001c0418723c */ /* 0x004fde0000001818 */
[----:B------:R-:W-:-:S08]  /*77a00*/  NOP ;  /* 0x0000000000007918 */ /* 0x000fd00000000000 */
[----:B------:R-:W-:Y:S04]  /*77a10*/  STL.64 [R1+0xd0], R24 ;  /* 0x0000d01801007387 */ /* 0x000fe80000100a00 */
[----:B------:R0:W-:Y:S04]  /*77a20*/  STL.64 [R1+0xd8], R26 ;  /* 0x0000d81a01007387 */ /* 0x0001e80000100a00 */
[----:B0-----:R-:W3:Y:S04]  /*77a30*/  LDL.LU.64 R26, [R1+0x3798] ;  /* 0x00379800011a7983 */ /* 0x001ee80000300a00 */
[----:B------:R-:W2:Y:S04]  /*77a40*/  LDL.LU.64 R24, [R1+0x3790] ;  /* 0x0037900001187983 */ /* 0x000ea80000300a00 */
[----:B------:R-:W4:Y:S04]  /*77a50*/  LDL.LU R28, [R1+0xd68] ;  /* 0x000d6800011c7983 */ /* 0x000f280000300800 */
[----:B------:R-:W4:Y:S04]  /*77a60*/  LDL.LU R29, [R1+0xd6c] ;  /* 0x000d6c00011d7983 */ /* 0x000f280000300800 */
[----:B------:R-:W4:Y:S01]  /*77a70*/  LDL.LU R0, [R1+0xd4c] ;  /* 0x000d4c0001007983 */ /* 0x000f220000300800 */
[C---:B---3--:R-:W-:Y:S06]  /*77a80*/  HMMA.16816.F32 R16, R4.reuse, R26, R16 ;  /* 0x0000001a0410723c */ /* 0x048fec0000001810 */
[----:B--2---:R-:W-:-:S15]  /*77a90*/  HMMA.16816.F32 R12, R4, R24, R12 ;  /* 0x00000018040c723c */ /* 0x004fde000000180c */
        /* <DEDUP_REMOVED lines=9> */
[----:B------:R-:W4:Y:S04]  /*77b30*/  LDL.LU R9, [R1+0x2cd8] ;  /* 0x002cd80001097983 */ /* 0x000f280000300800 */
        /* <DEDUP_REMOVED lines=14> */
[----:B------:R-:W2:Y:S04]  /*77c20*/  LDL.LU R12, [R1+0x880] ;  /* 0x00088000010c7983 */ /* 0x000ea80000300800 */
[----:B------:R-:W2:Y:S04]  /*77c30*/  LDL.LU R13, [R1+0x884] ;  /* 0x00088400010d7983 */ /* 0x000ea80000300800 */
[----:B------:R-:W2:Y:S04]  /*77c40*/  LDL.LU R14, [R1+0x888] ;  /* 0x00088800010e7983 */ /* 0x000ea80000300800 */
[----:B------:R-:W2:Y:S04]  /*77c50*/  LDL.LU R15, [R1+0x88c] ;  /* 0x00088c00010f7983 */ /* 0x000ea80000300800 */
[----:B0-----:R-:W4:Y:S04]  /*77c60*/  LDL.LU R8, [R1+0x890] ;  /* 0x0008900001087983 */ /* 0x001f280000300800 */
[----:B------:R-:W4:Y:S04]  /*77c70*/  LDL.LU R9, [R1+0x894] ;  /* 0x0008940001097983 */ /* 0x000f280000300800 */
[----:B------:R-:W4:Y:S04]  /*77c80*/  LDL.LU R10, [R1+0x898] ;  /* 0x00089800010a7983 */ /* 0x000f280000300800 */
[----:B------:R-:W4:Y:S04]  /*77c90*/  LDL.LU R11, [R1+0x89c] ;  /* 0x00089c00010b7983 */ /* 0x000f280000300800 */
[----:B------:R-:W3:Y:S04]  /*77ca0*/  LDL.LU R16, [R1+0x2cd4] ;  /* 0x002cd40001107983 */ /* 0x000ee80000300800 */
[----:B------:R-:W2:Y:S04]  /*77cb0*/  LDL.LU R2, [R1+0x2ce0] ;  /* 0x002ce00001027983 */ /* 0x000ea80000300800 */
[----:B------:R-:W3:Y:S04]  /*77cc0*/  LDL.LU R17, [R1+0x2cdc] ;  /* 0x002cdc0001117983 */ /* 0x000ee80000300800 */
[----:B------:R-:W2:Y:S04]  /*77cd0*/  LDL.LU R3, [R1+0x2ce8] ;  /* 0x002ce80001037983 */ /* 0x000ea80000300800 */
        /* <DEDUP_REMOVED lines=14> */
[C---:B------:R-:W-:Y:S06]  /*77dc0*/  HMMA.16816.F32 R8, R4.reuse, R22, R8 ;  /* 0x000000160408723c */ /* 0x040fec0000001808 */
[C---:B--2---:R-:W-:Y:S01]  /*77dd0*/  HMMA.16816.F32 R12, R4.reuse, R20, R12 ;  /* 0x00000014040c723c */ /* 0x044fe2000000180c */
[----:B---3--:R-:W-:Y:S04]  /*77de0*/  STL.64 [R1+0x3718], R26 ;  /* 0x0037181a01007387 */ /* 0x008fe80000100a00 */
[----:B----4-:R0:W-:Y:S04]  /*77df0*/  STL.64 [R1+0x3710], R24 ;  /* 0x0037101801007387 */ /* 0x0101e80000100a00 */
        /* <DEDUP_REMOVED lines=14> */
[----:B------:R-:W4:Y:S04]  /*77ee0*/  LDL.LU R22, [R1+0xd58] ;  /* 0x000d580001167983 */ /* 0x000f280000300800 */
[----:B------:R-:W4:Y:S04]  /*77ef0*/  LDL.LU R23, [R1+0xd5c] ;  /* 0x000d5c0001177983 */ /* 0x000f280000300800 */
        /* <DEDUP_REMOVED lines=27> */
[----:B------:R-:W3:Y:S04]  /*780b0*/  LDL.LU.64 R16, [R1+0x3740] ;  /* 0x0037400001107983 */ /* 0x000ee80000300a00 */
[----:B------:R-:W4:Y:S04]  /*780c0*/  LDL.LU R10, [R1+0x20] ;  /* 0x00002000010a7983 */ /* 0x000f280000300800 */
[----:B------:R-:W4:Y:S01]  /*780d0*/  LDL.LU R11, [R1+0x24] ;  /* 0x00002400010b7983 */ /* 0x000f220000300800 */
[----:B---3--:R-:W-:-:S03]  /*780e0*/  IMAD R16, R16, 0x100, R9 ;  /* 0x0000010010107824 */ /* 0x008fc600078e0209 */
[----:B------:R-:W3:Y:S01]  /*780f0*/  LDL.LU R9, [R1+0x3738] ;  /* 0x0037380001097983 */ /* 0x000ee20000300800 */
[----:B------:R-:W-:Y:S02]  /*78100*/  IMAD R17, R17, 0x100, R2 ;  /* 0x0000010011117824 */ /* 0x000fe400078e0202 */
[----:B--2---:R-:W-:Y:S01]  /*78110*/  IMAD R18, R18, 0x100, R3 ;  /* 0x0000010012127824 */ /* 0x004fe200078e0203 */
[----:B---3--:R-:W-:-:S15]  /*78120*/  HMMA.16816.F32 R24, R4, R8, R24 ;  /* 0x000000080418723c */ /* 0x008fde0000001818 */
[----:B------:R-:W-:-:S08]  /*78130*/  NOP ;  /* 0x0000000000007918 */ /* 0x000fd00000000000 */
[----:B------:R-:W-:Y:S04]  /*78140*/  STL.64 [R1+0x50], R24 ;  /* 0x0000501801007387 */ /* 0x000fe80000100a00 */
[----:B------:R0:W-:Y:S04]  /*78150*/  STL.64 [R1+0x58], R26 ;  /* 0x0000581a01007387 */ /* 0x0001e80000100a00 */
[----:B0-----:R-:W2:Y:S04]  /*78160*/  LDL.LU.64 R26, [R1+0x3730] ;  /* 0x00373000011a7983 */ /* 0x001ea80000300a00 */
[----:B------:R-:W2:Y:S04]  /*78170*/  LDL.LU.64 R24, [R1+0x3728] ;  /* 0x0037280001187983 */ /* 0x000ea80000300a00 */
        /* <DEDUP_REMOVED lines=10> */
[----:B---3--:R-:W-:Y:S01]  /*78220*/  IMAD R19, R19, 0x100, R8 ;  /* 0x0000010013137824 */ /* 0x008fe200078e0208 */
[----:B----4-:R-:W-:-:S02]  /*78230*/  F2FP.F16.E4M3.UNPACK_B R8, R9.H1 ;  /* 0x00000009ff08723e */ /* 0x010fc400030006ff */
[----:B------:R-:W-:-:S03]  /*78240*/  F2FP.F16.E4M3.UNPACK_B R9, R20.H1 ;  /* 0x00000014ff09723e */ /* 0x000fc600030006ff */
[----:B------:R-:W-:Y:S04]  /*78250*/  STL [R1+0x28], R8 ;  /* 0x0000280801007387 */ /* 0x000fe80000100800 */
[----:B------:R-:W-:Y:S01]  /*78260*/  STL [R1+0x2c], R9 ;  /* 0x00002c0901007387 */ /* 0x000fe20000100800 */
[----:B------:R-:W-:Y:S02]  /*78270*/  F2FP.F16.E4M3.UNPACK_B R16, R16 ;  /* 0x00000010ff10723e */ /* 0x000fe400020006ff */
[----:B------:R-:W-:Y:S02]  /*78280*/  F2FP.F16.E4M3.UNPACK_B R17, R17 ;  /* 0x00000011ff11723e */ /* 0x000fe400020006ff */
[----:B------:R-:W-:Y:S02]  /*78290*/  F2FP.F16.E4M3.UNPACK_B R18, R18 ;  /* 0x00000012ff12723e */ /* 0x000fe400020006ff */
[----:B------:R-:W-:Y:S01]  /*782a0*/  F2FP.F16.E4M3.UNPACK_B R19, R19 ;  /* 0x00000013ff13723e */ /* 0x000fe200020006ff */
[----:B--2---:R-:W-:Y:S01]  /*782b0*/  HMMA.16816.F32 R4, R4, R10, R24 ;  /* 0x0000000a0404723c */ /* 0x004fe20000001818 */
[----:B------:R-:W2:Y:S04]  /*782c0*/  LDL.LU.64 R26, [R1+0x3708] ;  /* 0x00370800011a7983 */ /* 0x000ea80000300a00 */
[----:B------:R-:W2:Y:S01]  /*782d0*/  LDL.LU.64 R24, [R1+0x3700] ;  /* 0x0037000001187983 */ /* 0x000ea20000300a00 */
[----:B------:R-:W-:-:S15]  /*782e0*/  F2FP.F16.E4M3.UNPACK_B R2, R21.H1 ;  /* 0x00000015ff02723e */ /* 0x000fde00030006ff */
[----:B------:R-:W-:-:S02]  /*782f0*/  NOP ;  /* 0x0000000000007918 */ /* 0x000fc40000000000 */
[----:B------:R-:W-:Y:S04]  /*78300*/  STL.64 [R1+0x30], R4 ;  /* 0x0000300401007387 */ /* 0x000fe80000100a00 */
[----:B------:R0:W-:Y:S02]  /*78310*/  STL.64 [R1+0x38], R6 ;  /* 0x0000380601007387 */ /* 0x0001e40000100a00 */
[----:B0-----:R-:W-:Y:S01]  /*78320*/  HMMA.16816.F32 R4, R16, R8, R12 ;  /* 0x000000081004723c */ /* 0x001fe2000000180c */
[----:B------:R-:W-:Y:S01]  /*78330*/  F2FP.F16.E4M3.UNPACK_B R3, R0.H1 ;  /* 0x00000000ff03723e */ /* 0x000fe200030006ff */
[----:B------:R-:W-:Y:S04]  /*78340*/  STL [R1+0x20], R2 ;  /* 0x0000200201007387 */ /* 0x000fe80000100800 */
[----:B------:R-:W-:-:S15]  /*78350*/  IMAD.MOV.U32 R0, RZ, RZ, R9 ;  /* 0x000000ffff007224 */ /* 0x000fde00078e0009 */
[----:B------:R-:W-:-:S02]  /*78360*/  NOP ;  /* 0x0000000000007918 */ /* 0x000fc40000000000 */
[----:B------:R-:W-:Y:S04]  /*78370*/  STL.64 [R1+0x870], R4 ;  /* 0x0008700401007387 */ /* 0x000fe80000100a00 */
[----:B------:R-:W-:Y:S04]  /*78380*/  STL.64 [R1+0x878], R6 ;  /* 0x0008780601007387 */ /* 0x000fe80000100a00 */
[----:B------:R0:W-:Y:S01]  /*78390*/  STL [R1+0x3640], R0 ;  /* 0x0036400001007387 */ /* 0x0001e20000100800 */
[----:B------:R-:W-:-:S03]  /*783a0*/  F2FP.F16.E4M3.UNPACK_B R8, R22.H1 ;  /* 0x00000016ff08723e */ /* 0x000fc600030006ff */
[----:B------:R-:W-:Y:S04]  /*783b0*/  STL [R1+0x24], R3 ;  /* 0x0000240301007387 */ /* 0x000fe80000100800 */
[----:B------:R-:W-:Y:S01]  /*783c0*/  STL [R1+0x18], R8 ;  /* 0x0000180801007387 */ /* 0x000fe20000100800 */
[----:B0-----:R-:W-:-:S05]  /*783d0*/  F2FP.F16.E4M3.UNPACK_B R0, R23.H1 ;  /* 0x00000017ff00723e */ /* 0x001fca00030006ff */
[----:B------:R0:W-:Y:S02]  /*783e0*/  STL [R1+0x1c], R0 ;  /* 0x00001c0001007387 */ /* 0x0001e40000100800 */
[----:B0-----:R-:W-:Y:S01]  /*783f0*/  F2FP.F16.E4M3.UNPACK_B R0, R29.H1 ;  /* 0x0000001dff00723e */ /* 0x001fe200030006ff */
[----:B--2---:R-:W-:Y:S07]  /*78400*/  HMMA.16816.F32 R4, R16, R2, R24 ;  /* 0x000000021004723c */ /* 0x004fee0000001818 */
[----:B------:R-:W-:-:S15]  /*78410*/  F2FP.F16.E4M3.UNPACK_B R2, R28.H1 ;  /* 0x0000001cff02723e */ /* 0x000fde00030006ff */
[----:B------:R-:W-:-:S01]  /*78420*/  NOP ;  /* 0x0000000000007918 */ /* 0x000fc20000000000 */
[----:B------:R-:W-:Y:S04]  /*78430*/  STL.64 [R1+0x880], R4 ;  /* 0x0008800401007387 */ /* 0x000fe80000100a00 */
[----:B------:R-:W-:Y:S04]  /*78440*/  STL.64 [R1+0x888], R6 ;  /* 0x0008880601007387 */ /* 0x000fe80000100a00 */
[----:B------:R-:W2:Y:S04]  /*78450*/  LDL.LU R8, [R1+0x760] ;  /* 0x0007600001087983 */ /* 0x000ea80000300800 */
[----:B------:R-:W-:Y:S04]  /*78460*/  STL [R1+0x10], R2 ;  /* 0x0000100201007387 */ /* 0x000fe80000100800 */
[----:B------:R-:W-:Y:S04]  /*78470*/  STL [R1+0x14], R0 ;  /* 0x0000140001007387 */ /* 0x000fe80000100800 */
        /* <DEDUP_REMOVED lines=16> */
[----:B0-----:R-:W3:Y:S04]  /*78580*/  LDL.LU R8, [R1+0xd78] ;  /* 0x000d780001087983 */ /* 0x001ee80000300800 */
[----:B------:R-:W3:Y:S04]  /*78590*/  LDL.LU R9, [R1+0xd7c] ;  /* 0x000d7c0001097983 */ /* 0x000ee80000300800 */
[----:B---3--:R0:W-:Y:S04]  /*785a0*/  STL.64 [R1+0x36e8], R8 ;  /* 0x0036e80801007387 */ /* 0x0081e80000100a00 */
[----:B0-----:R-:W3:Y:S04]  /*785b0*/  LDL.64 R8, [R1+0x18] ;  /* 0x0000180001087983 */ /* 0x001ee80000100a00 */
[----:B--2---:R0:W-:Y:S04]  /*785c0*/  STL.64 [R1+0x36d0], R10 ;  /* 0x0036d00a01007387 */ /* 0x0041e80000100a00 */
[----:B0-----:R-:W2:Y:S04]  /*785d0*/  LDL.64 R10, [R1+0x10] ;  /* 0x00001000010a7983 */ /* 0x001ea80000100a00 */
[----:B------:R-:W4:Y:S04]  /*785e0*/  LDL.LU R2, [R1+0xd88] ;  /* 0x000d880001027983 */ /* 0x000f280000300800 */
[----:B------:R-:W4:Y:S04]  /*785f0*/  LDL.LU R3, [R1+0xd8c] ;  /* 0x000d8c0001037983 */ /* 0x000f280000300800 */
[----:B------:R-:W4:Y:S04]  /*78600*/  LDL.LU R28, [R1+0xd98] ;  /* 0x000d9800011c7983 */ /* 0x000f280000300800 */
[----:B------:R-:W4:Y:S04]  /*78610*/  LDL.LU R29, [R1+0xd9c] ;  /* 0x000d9c00011d7983 */ /* 0x000f280000300800 */
[----:B------:R-:W4:Y:S04]  /*78620*/  LDL.LU R26, [R1+0xda8] ;  /* 0x000da800011a7983 */ /* 0x000f280000300800 */
[----:B------:R-:W4:Y:S04]  /*78630*/  LDL.LU R27, [R1+0xdac] ;  /* 0x000dac00011b7983 */ /* 0x000f280000300800 */
        /* <DEDUP_REMOVED lines=37> */
[----:B------:R-:W2:Y:S01]  /*78890*/  LDL.LU.64 R4, [R1+0x36f0] ;  /* 0x0036f00001047983 */ /* 0x000ea20000300a00 */
[----:B------:R-:W-:-:S03]  /*788a0*/  IMAD.MOV.U32 R0, RZ, RZ, R9 ;  /* 0x000000ffff007224 */ /* 0x000fc600078e0009 */
[----:B------:R-:W4:Y:S04]  /*788b0*/  LDL.LU.64 R8, [R1+0x36e8] ;  /* 0x0036e80001087983 */ /* 0x000f280000300a00 */
[----:B------:R-:W-:Y:S01]  /*788c0*/  STL [R1+0x3644], R0 ;  /* 0x0036440001007387 */ /* 0x000fe20000100800 */
[----:B--2---:R-:W-:-:S15]  /*788d0*/  HMMA.16816.F32 R4, R16, R10, R4 ;  /* 0x0000000a1004723c */ /* 0x004fde0000001804 */
[----:B------:R-:W-:-:S08]  /*788e0*/  NOP ;  /* 0x0000000000007918 */ /* 0x000fd00000000000 */
[----:B------:R-:W-:Y:S04]  /*788f0*/  STL.64 [R1+0x980], R4 ;  /* 0x0009800401007387 */ /* 0x000fe80000100a00 */
[----:B------:R0:W-:Y:S04]  /*78900*/  STL.64 [R1+0x988], R6 ;  /* 0x0009880601007387 */ /* 0x0001e80000100a00 */
[----:B0-----:R-:W2:Y:S04]  /*78910*/  LDL.LU.64 R6, [R1+0x36e0] ;  /* 0x0036e00001067983 */ /* 0x001ea80000300a00 */
[----:B------:R-:W2:Y:S01]  /*78920*/  LDL.LU.64 R4, [R1+0x36d8] ;  /* 0x0036d80001047983 */ /* 0x000ea20000300a00 */
[----:B----4-:R-:W-:-:S02]  /*78930*/  F2FP.F16.E4M3.UNPACK_B R8, R8.H1 ;  /* 0x00000008ff08723e */ /* 0x010fc400030006ff */
[----:B------:R-:W-:Y:S01]  /*78940*/  F2FP.F16.E4M3.UNPACK_B R9, R9.H1 ;  /* 0x00000009ff09723e */ /* 0x000fe200030006ff */
[----:B------:R-:W-:Y:S02]  /*78950*/  IMAD.MOV.U32 R0, RZ, RZ, R11 ;  /* 0x000000ffff007224 */ /* 0x000fe400078e000b */
[----:B------:R-:W4:Y:S04]  /*78960*/  LDL.LU.64 R10, [R1+0x36d0] ;  /* 0x0036d000010a7983 */ /* 0x000f280000300a00 */
[----:B------:R-:W-:Y:S04]  /*78970*/  STL [R1+0x8], R8 ;  /* 0x0000080801007387 */ /* 0x000fe80000100800 */
[----:B------:R0:W-:Y:S04]  /*78980*/  STL [R1+0x3648], R0 ;  /* 0x0036480001007387 */ /* 0x0001e80000100800 */
[----:B------:R-:W-:Y:S01]  /*78990*/  STL [R1+0xc], R9 ;  /* 0x00000c0901007387 */ /* 0x000fe20000100800 */
[----:B0-----:R-:W-:Y:S01]  /*789a0*/  IMAD.MOV.U32 R0, RZ, RZ, R9 ;  /* 0x000000ffff007224 */ /* 0x001fe200078e0009 */
[----:B--2---:R-:W-:-:S15]  /*789b0*/  HMMA.16816.F32 R4, R16, R8, R4 ;  /* 0x000000081004723c */ /* 0x004fde0000001804 */
[----:B------:R-:W-:-:S08]  /*789c0*/  NOP ;  /* 0x0000000000007918 */ /* 0x000fd00000000000 */
[----:B------:R-:W-:Y:S04]  /*789d0*/  STL.64 [R1+0x9a0], R4 ;  /* 0x0009a00401007387 */ /* 0x000fe80000100a00 */
[----:B------:R0:W-:Y:S04]  /*789e0*/  STL.64 [R1+0x9a8], R6 ;  /* 0x0009a80601007387 */ /* 0x0001e80000100a00 */
[----:B0-----:R-:W2:Y:S04]  /*789f0*/  LDL.LU.64 R6, [R1+0x36c8] ;  /* 0x0036c80001067983 */ /* 0x001ea80000300a00 */
[----:B------:R-:W2:Y:S04]  /*78a00*/  LDL.LU.64 R4, [R1+0x36c0] ;  /* 0x0036c00001047983 */ /* 0x000ea80000300a00 */
[----:B------:R-:W4:Y:S01]  /*78a10*/  LDL.LU.64 R8, [R1+0x36b8] ;  /* 0x0036b80001087983 */ /* 0x000f220000300a00 */
[----:B------:R-:W-:-:S02]  /*78a20*/  F2FP.F16.E4M3.UNPACK_B R2, R2.H1 ;  /* 0x00000002ff02723e */ /* 0x000fc400030006ff */
[----:B------:R-:W-:-:S03]  /*78a30*/  F2FP.F16.E4M3.UNPACK_B R3, R3.H1 ;  /* 0x00000003ff03723e */ /* 0x000fc600030006ff */
[----:B------:R-:W-:Y:S04]  /*78a40*/  STL [R1], R2 ;  /* 0x0000000201007387 */ /* 0x000fe80000100800 */
[----:B------:R-:W-:Y:S04]  /*78a50*/  STL [R1+0x3660], R0 ;  /* 0x0036600001007387 */ /* 0x000fe80000100800 */
[----:B------:R-:W-:Y:S01]  /*78a60*/  STL [R1+0x4], R3 ;  /* 0x0000040301007387 */ /* 0x000fe20000100800 */
[----:B----4-:R-:W-:-:S15]  /*78a70*/  HMMA.16816.F32 R8, R16, R2, R8 ;  /* 0x000000021008723c */ /* 0x010fde0000001808 */
[----:B------:R-:W-:-:S08]  /*78a80*/  NOP ;  /* 0x0000000000007918 */ /* 0x000fd00000000000 */
[----:B------:R-:W-:Y:S04]  /*78a90*/  STL.64 [R1+0x9b0], R8 ;  /* 0x0009b00801007387 */ /* 0x000fe80000100a00 */
[----:B------:R0:W-:Y:S04]  /*78aa0*/  STL.64 [R1+0x9b8], R10 ;  /* 0x0009b80a01007387 */ /* 0x0001e80000100a00 */
[----:B0-----:R-:W4:Y:S04]  /*78ab0*/  LDL.LU.64 R10, [R1+0x36b0] ;  /* 0x0036b000010a7983 */ /* 0x001f280000300a00 */
[----:B------:R-:W4:Y:S01]  /*78ac0*/  LDL.LU.64 R8, [R1+0x36a8] ;  /* 0x0036a80001087983 */ /* 0x000f220000300a00 */
[----:B------:R-:W-:-:S02]  /*78ad0*/  F2FP.F16.E4M3.UNPACK_B R28, R28.H1 ;  /* 0x0000001cff1c723e */ /* 0x000fc400030006ff */
[----:B------:R-:W-:Y:S02]  /*78ae0*/  F2FP.F16.E4M3.UNPACK_B R29, R29.H1 ;  /* 0x0000001dff1d723e */ /* 0x000fe400030006ff */
[----:B------:R-:W-:Y:S02]  /*78af0*/  F2FP.F16.E4M3.UNPACK_B R26, R26.H1 ;  /* 0x0000001aff1a723e */ /* 0x000fe400030006ff */
[----:B------:R-:W-:-:S03]  /*78b00*/  F2FP.F16.E4M3.UNPACK_B R27, R27.H1 ;  /* 0x0000001bff1b723e */ /* 0x000fc600030006ff */
[----:B----4-:R-:W-:-:S15]  /*78b10*/  HMMA.16816.F32 R8, R16, R28, R8 ;  /* 0x0000001c1008723c */ /* 0x010fde0000001808 */
[----:B------:R-:W-:-:S08]  /*78b20*/  NOP ;  /* 0x0000000000007918 */ /* 0x000fd00000000000 */
[----:B------:R-:W-:Y:S04]  /*78b30*/  STL.64 [R1+0x9d0], R8 ;  /* 0x0009d00801007387 */ /* 0x000fe80000100a00 */
[----:B------:R0:W-:Y:S04]  /*78b40*/  STL.64 [R1+0x9d8], R10 ;  /* 0x0009d80a01007387 */ /* 0x0001e80000100a00 */
[----:B0-----:R-:W4:Y:S04]  /*78b50*/  LDL.LU.64 R10, [R1+0x36a0] ;  /* 0x0036a000010a7983 */ /* 0x001f280000300a00 */
[----:B------:R-:W4:Y:S01]  /*78b60*/  LDL.LU.64 R8, [R1+0x3698] ;  /* 0x0036980001087983 */ /* 0x000f220000300a00 */
[----:B--2---:R-:W-:Y:S01]  /*78b70*/  HMMA.16816.F32 R4, R16, R26, R4 ;  /* 0x0000001a1004723c */ /* 0x004fe20000001804 */
[----:B---3--:R-:W-:-:S02]  /*78b80*/  F2FP.F16.E4M3.UNPACK_B R24, R24.H1 ;  /* 0x00000018ff18723e */ /* 0x008fc400030006ff */
[----:B------:R-:W-:Y:S01]  /*78b90*/  F2FP.F16.E4M3.UNPACK_B R25, R25.H1 ;  /* 0x00000019ff19723e */ /* 0x000fe200030006ff */
[----:B------:R-:W-:Y:S04]  /*78ba0*/  STL [R1+0x367c], R28 ;  /* 0x00367c1c01007387 */ /* 0x000fe80000100800 */
[----:B------:R-:W-:-:S15]  /*78bb0*/  STL [R1+0x3678], R29 ;  /* 0x0036781d01007387 */ /* 0x000fde0000100800 */
[----:B------:R-:W-:Y:S04]  /*78bc0*/  STL.64 [R1+0xac0], R4 ;  /* 0x000ac00401007387 */ /* 0x000fe80000100a00 */
[----:B------:R4:W-:Y:S01]  /*78bd0*/  STL.64 [R1+0xac8], R6 ;  /* 0x000ac80601007387 */ /* 0x0009e20000100a00 */
[----:B------:R-:W-:Y:S02]  /*78be0*/  F2FP.F16.E4M3.UNPACK_B R22, R22.H1 ;  /* 0x00000016ff16723e */ /* 0x000fe400030006ff */
[----:B------:R-:W-:Y:S01]  /*78bf0*/  F2FP.F16.E4M3.UNPACK_B R23, R23.H1 ;  /* 0x00000017ff17723e */ /* 0x000fe200030006ff */
[----:B------:R-:W-:Y:S04]  /*78c00*/  STL.64 [R1+0x35a0], R26 ;  /* 0x0035a01a01007387 */ /* 0x000fe80000100a00 */
[----:B------:R-:W-:Y:S01]  /*78c10*/  STL.64 [R1+0x3598], R24 ;  /* 0x0035981801007387 */ /* 0x000fe20000100a00 */
[----:B----4-:R-:W-:-:S15]  /*78c20*/  HMMA.16816.F32 R4, R16, R24, R8 ;  /* 0x000000181004723c */ /* 0x010fde0000001808 */
[----:B------:R-:W-:-:S08]  /*78c30*/  NOP ;  /* 0x0000000000007918 */ /* 0x000fd00000000000 */
[----:B------:R-:W-:Y:S04]  /*78c40*/  STL.64 [R1+0xbe0], R4 ;  /* 0x000be00401007387 */ /* 0x000fe80000100a00 */
[----:B------:R0:W-:Y:S04]  /*78c50*/  STL.64 [R1+0xbe8], R6 ;  /* 0x000be80601007387 */ /* 0x0001e80000100a00 */
[----:B------:R-:W2:Y:S04]  /*78c60*/  LDL.LU R10, [R1+0xde8] ;  /* 0x000de800010a7983 */ /* 0x000ea80000300800 */
[----:B------:R-:W3:Y:S01]  /*78c70*/  LDL.LU R11, [R1+0xdec] ;  /* 0x000dec00010b7983 */ /* 0x000ee20000300800 */
[----:B0-----:R-:W-:-:S15]  /*78c80*/  HMMA.16816.F32 R4, R16, R22, R12 ;  /* 0x000000161004723c */ /* 0x001fde000000180c */
[----:B------:R-:W-:-:S08]  /*78c90*/  NOP ;  /* 0x0000000000007918 */ /* 0x000fd00000000000 */
[----:B------:R-:W-:Y:S04]  /*78ca0*/  STL.64 [R1+0xbf0], R4 ;  /* 0x000bf00401007387 */ /* 0x000fe80000100a00 */
[----:B------:R-:W-:Y:S04]  /*78cb0*/  STL.64 [R1+0xbf8], R6 ;  /* 0x000bf80601007387 */ /* 0x000fe80000100a00 */
[----:B------:R-:W4:Y:S04]  /*78cc0*/  LDL.LU R12, [R1+0x2cf4] ;  /* 0x002cf400010c7983 */ /* 0x000f280000300800 */
[----:B------:R-:W2:Y:S04]  /*78cd0*/  LDL.LU R28, [R1+0x2d00] ;  /* 0x002d0000011c7983 */ /* 0x000ea80000300800 */
[----:B--2---:R0:W-:Y:S04]  /*78ce0*/  STL [R1+0x3680], R28 ;  /* 0x0036801c01007387 */ /* 0x0041e80000100800 */
[----:B0-----:R-:W2:Y:S04]  /*78cf0*/  LDL.LU R28, [R1+0x2cf8] ;  /* 0x002cf800011c7983 */ /* 0x001ea80000300800 */
[----:B------:R-:W4:Y:S04]  /*78d00*/  LDL.LU R13, [R1+0x2cfc] ;  /* 0x002cfc00010d7983 */ /* 0x000f280000300800 */
[----:B------:R-:W2:Y:S04]  /*78d10*/  LDL.LU R29, [R1+0x2d08] ;  /* 0x002d0800011d7983 */ /* 0x000ea80000300800 */
[----:B------:R-:W3:Y:S04]  /*78d20*/  LDL.LU R14, [R1+0x2d04] ;  /* 0x002d0400010e7983 */ /* 0x000ee80000300800 */
[----:B------:R-:W2:Y:S04]  /*78d30*/  LDL.LU R8, [R1+0xdf8] ;  /* 0x000df80001087983 */ /* 0x000ea80000300800 */
[----:B------:R-:W2:Y:S04]  /*78d40*/  LDL.LU R9, [R1+0xdfc] ;  /* 0x000dfc0001097983 */ /* 0x000ea80000300800 */
[----:B------:R-:W2:Y:S04]  /*78d50*/  LDL.LU R0, [R1+0x2d10] ;  /* 0x002d100001007983 */ /* 0x000ea80000300800 */
[----:B------:R-:W3:Y:S04]  /*78d60*/  LDL.LU R15, [R1+0x2d0c] ;  /* 0x002d0c00010f7983 */ /* 0x000ee80000300800 */
[----:B---3--:R-:W-:Y:S04]  /*78d70*/  STL.64 [R1+0x3690], R14 ;  /* 0x0036900e01007387 */ /* 0x008fe80000100a00 */
[----:B----4-:R0:W-:Y:S04]  /*78d80*/  STL.64 [R1+0x3688], R12 ;  /* 0x0036880c01007387 */ /* 0x0101e80000100a00 */
[----:B0-----:R-:W3:Y:S04]  /*78d90*/  LDL.LU R12, [R1+0x740] ;  /* 0x00074000010c7983 */ /* 0x001ee80000300800 */
[----:B------:R-:W3:Y:S04]  /*78da0*/  LDL.LU R13, [R1+0x744] ;  /* 0x00074400010d7983 */ /* 0x000ee80000300800 */
[----:B------:R-:W3:Y:S04]  /*78db0*/  LDL.LU R14, [R1+0x748] ;  /* 0x00074800010e7983 */ /* 0x000ee80000300800 */
[----:B------:R-:W3:Y:S04]  /*78dc0*/  LDL.LU R15, [R1+0x74c] ;  /* 0x00074c00010f7983 */ /* 0x000ee80000300800 */
[----:B------:R-:W4:Y:S04]  /*78dd0*/  LDL.LU R6, [R1+0xe08] ;  /* 0x000e080001067983 */ /* 0x000f280000300800 */
[----:B------:R-:W4:Y:S04]  /*78de0*/  LDL.LU R7, [R1+0xe0c] ;  /* 0x000e0c0001077983 */ /* 0x000f280000300800 */
[----:B------:R-:W2:Y:S04]  /*78df0*/  LDL.LU R4, [R1+0xe18] ;  /* 0x000e180001047983 */ /* 0x000ea80000300800 */
[----:B------:R-:W2:Y:S01]  /*78e00*/  LDL.LU R5, [R1+0xe1c] ;  /* 0x000e1c0001057983 */ /* 0x000ea20000300800 */
        /* <DEDUP_REMOVED lines=10> */
[----:B------:R-:W2:Y:S04]  /*78eb0*/  LDL.LU R24, [R1+0x810] ;  /* 0x0008100001187983 */ /* 0x000ea80000300800 */
[----:B------:R-:W2:Y:S04]  /*78ec0*/  LDL.LU R25, [R1+0x814] ;  /* 0x0008140001197983 */ /* 0x000ea80000300800 */
[----:B------:R-:W4:Y:S04]  /*78ed0*/  LDL.LU R26, [R1+0x818] ;  /* 0x00081800011a7983 */ /* 0x000f280000300800 */
[----:B------:R-:W4:Y:S01]  /*78ee0*/  LDL.LU R27, [R1+0x81c] ;  /* 0x00081c00011b7983 */ /* 0x000f220000300800 */
[----:B---3--:R-:W-:Y:S03]  /*78ef0*/  HMMA.16816.F32 R12, R16, R20, R12 ;  /* 0x00000014100c723c */ /* 0x008fe6000000180c */
        /* <DEDUP_REMOVED lines=12> */
[----:B0-----:R-:W3:Y:S04]  /*78fc0*/  LDL.LU R20, [R1+0x850] ;  /* 0x0008500001147983 */ /* 0x001ee80000300800 */
[----:B------:R-:W3:Y:S04]  /*78fd0*/  LDL.LU R21, [R1+0x854] ;  /* 0x0008540001157983 */ /* 0x000ee80000300800 */
[----:B------:R-:W3:Y:S04]  /*78fe0*/  LDL.LU R22, [R1+0x858] ;  /* 0x0008580001167983 */ /* 0x000ee80000300800 */
[----:B------:R-:W3:Y:S01]  /*78ff0*/  LDL.LU R23, [R1+0x85c] ;  /* 0x00085c0001177983 */ /* 0x000ee20000300800 */
[----:B------:R-:W-:-:S02]  /*79000*/  F2FP.F16.E4M3.UNPACK_B R10, R10.H1 ;  /* 0x0000000aff0a723e */ /* 0x000fc400030006ff */
[----:B------:R-:W-:Y:S02]  /*79010*/  F2FP.F16.E4M3.UNPACK_B R11, R11.H1 ;  /* 0x0000000bff0b723e */ /* 0x000fe400030006ff */
[----:B------:R-:W-:Y:S02]  /*79020*/  F2FP.F16.E4M3.UNPACK_B R8, R8.H1 ;  /* 0x00000008ff08723e */ /* 0x000fe400030006ff */
[----:B------:R-:W-:Y:S01]  /*79030*/  F2FP.F16.E4M3.UNPACK_B R9, R9.H1 ;  /* 0x00000009ff09723e */ /* 0x000fe200030006ff */
[----:B----4-:R-:W-:Y:S02]  /*79040*/  IMAD R12, R12, 0x100, R28 ;  /* 0x000001000c0c7824 */ /* 0x010fe400078e021c */
[----:B------:R-:W4:Y:S01]  /*79050*/  LDL.LU R28, [R1+0x3680] ;  /* 0x00368000011c7983 */ /* 0x000f220000300800 */
[C---:B------:R-:W-:Y:S06]  /*79060*/  HMMA.16816.F32 R4, R16.reuse, R10, R4 ;  /* 0x0000000a1004723c */ /* 0x040fec0000001804 */
[----:B--2---:R-:W-:Y:S01]  /*79070*/  HMMA.16816.F32 R24, R16, R8, R24 ;  /* 0x000000081018723c */ /* 0x004fe20000001818 */
[----:B---3--:R-:W-:-:S02]  /*79080*/  IMAD R14, R14, 0x100, R29 ;  /* 0x000001000e0e7824 */ /* 0x008fc400078e021d */
[----:B------:R-:W-:Y:S02]  /*79090*/  IMAD R15, R15, 0x100, R0 ;  /* 0x000001000f0f7824 */ /* 0x000fe400078e0200 */
[----:B----4-:R-:W-:Y:S02]  /*790a0*/  IMAD R13, R13, 0x100, R28 ;  /* 0x000001000d0d7824 */ /* 0x010fe400078e021c */
[----:B------:R-:W2:Y:S04]  /*790b0*/  LDL.LU R28, [R1+0x367c] ;  /* 0x00367c00011c7983 */ /* 0x000ea80000300800 */
[----:B------:R-:W2:Y:S06]  /*790c0*/  LDL.LU R29, [R1+0x3678] ;  /* 0x00367800011d7983 */ /* 0x000eac0000300800 */
[----:B------:R-:W-:Y:S04]  /*790d0*/  STL.64 [R1+0xd10], R4 ;  /* 0x000d100401007387 */ /* 0x000fe80000100a00 */
[----:B------:R0:W-:Y:S04]  /*790e0*/  STL.64 [R1+0xd18], R6 ;  /* 0x000d180601007387 */ /* 0x0001e80000100a00 */
[----:B0-----:R-:W3:Y:S04]  /*790f0*/  LDL.LU.64 R6, [R1+0x3670] ;  /* 0x0036700001067983 */ /* 0x001ee80000300a00 */
[----:B------:R-:W4:Y:S04]  /*79100*/  LDL.LU.64 R4, [R1+0x3668] ;  /* 0x0036680001047983 */ /* 0x000f280000300a00 */
[----:B------:R-:W2:Y:S04]  /*79110*/  LDL.LU R0, [R1+0x3660] ;  /* 0x0036600001007983 */ /* 0x000ea80000300800 */
[----:B------:R-:W-:Y:S04]  /*79120*/  STL.64 [R1+0xd20], R24 ;  /* 0x000d201801007387 */ /* 0x000fe80000100a00 */
[----:B------:R0:W-:Y:S04]  /*79130*/  STL.64 [R1+0xd28], R26 ;  /* 0x000d281a01007387 */ /* 0x0001e80000100a00 */
[----:B0-----:R-:W2:Y:S04]  /*79140*/  LDL.LU.64 R26, [R1+0x3658] ;  /* 0x00365800011a7983 */ /* 0x001ea80000300a00 */
[----:B------:R-:W2:Y:S04]  /*79150*/  LDL.LU.64 R24, [R1+0x3650] ;  /* 0x0036500001187983 */ /* 0x000ea80000300a00 */
[----:B------:R-:W-:Y:S04]  /*79160*/  STL.64 [R1+0x3560], R10 ;  /* 0x0035600a01007387 */ /* 0x000fe80000100a00 */
[----:B------:R0:W-:Y:S04]  /*79170*/  STL.64 [R1+0x3558], R8 ;  /* 0x0035580801007387 */ /* 0x0001e80000100a00 */
[----:B0-----:R-:W2:Y:S04]  /*79180*/  LDL.LU R8, [R1+0x860] ;  /* 0x0008600001087983 */ /* 0x001ea80000300800 */
[----:B------:R-:W2:Y:S04]  /*79190*/  LDL.LU R9, [R1+0x864] ;  /* 0x0008640001097983 */ /* 0x000ea80000300800 */
[----:B------:R-:W2:Y:S04]  /*791a0*/  LDL.LU R10, [R1+0x868] ;  /* 0x00086800010a7983 */ /* 0x000ea80000300800 */
[----:B------:R-:W2:Y:S01]  /*791b0*/  LDL.LU R11, [R1+0x86c] ;  /* 0x00086c00010b7983 */ /* 0x000ea20000300800 */
[----:B------:R-:W-:-:S02]  /*791c0*/  F2FP.F16.E4M3.UNPACK_B R2, R2.H1 ;  /* 0x00000002ff02723e */ /* 0x000fc400030006ff */
[----:B------:R-:W-:Y:S02]  /*791d0*/  F2FP.F16.E4M3.UNPACK_B R3, R3.H1 ;  /* 0x00000003ff03723e */ /* 0x000fe400030006ff */
[----:B---3--:R-:W-:Y:S02]  /*791e0*/  F2FP.F16.E4M3.UNPACK_B R6, R6.H1 ;  /* 0x00000006ff06723e */ /* 0x008fe400030006ff */
[----:B------:R-:W-:Y:S02]  /*791f0*/  F2FP.F16.E4M3.UNPACK_B R7, R7.H1 ;  /* 0x00000007ff07723e */ /* 0x000fe400030006ff */
[----:B----4-:R-:W-:Y:S02]  /*79200*/  F2FP.F16.E4M3.UNPACK_B R4, R4.H1 ;  /* 0x00000004ff04723e */ /* 0x010fe400030006ff */
[----:B------:R-:W-:Y:S01]  /*79210*/  F2FP.F16.E4M3.UNPACK_B R5, R5.H1 ;  /* 0x00000005ff05723e */ /* 0x000fe200030006ff */
[----:B------:R-:W-:Y:S02]  /*79220*/  STL [R1+0x3540], R7 ;  /* 0x0035400701007387 */ /* 0x000fe40000100800 */
[----:B--2---:R-:W-:-:S15]  /*79230*/  HMMA.16816.F32 R8, R16, R6, R8 ;  /* 0x000000061008723c */ /* 0x004fde0000001808 */
[----:B------:R-:W-:-:S08]  /*79240*/  NOP ;  /* 0x0000000000007918 */ /* 0x000fd00000000000 */
[----:B------:R-:W-:Y:S04]  /*79250*/  STL.64 [R1+0xc20], R8 ;  /* 0x000c200801007387 */ /* 0x000fe80000100a00 */
[----:B------:R0:W-:Y:S04]  /*79260*/  STL.64 [R1+0xc28], R10 ;  /* 0x000c280a01007387 */ /* 0x0001e80000100a00 */
[----:B------:R-:W-:Y:S04]  /*79270*/  STL [R1+0x3618], R6 ;  /* 0x0036180601007387 */ /* 0x000fe80000100800 */
[----:B------:R1:W-:Y:S01]  /*79280*/  STL.64 [R1+0x3610], R4 ;  /* 0x0036100401007387 */ /* 0x0003e20000100a00 */
        /* <DEDUP_REMOVED lines=16> */
[----:B0-----:R-:W2:Y:S04]  /*79390*/  LDL R26, [R1] ;  /* 0x00000000011a7983 */ /* 0x001ea80000100800 */
[----:B------:R-:W2:Y:S04]  /*793a0*/  LDL R27, [R1+0x4] ;  /* 0x00000400011b7983 */ /* 0x000ea80000100800 */
[----:B----4-:R0:W-:Y:S02]  /*793b0*/  STL.64 [R1+0x35a8], R24 ;  /* 0x0035a81801007387 */ /* 0x0101e40000100a00 */
[----:B0-----:R-:W-:-:S02]  /*793c0*/  IMAD.MOV.U32 R25, RZ, RZ, R0 ;  /* 0x000000ffff197224 */ /* 0x001fc400078e0000 */
        /* <DEDUP_REMOVED lines=8> */
[----:B------:R-:W2:Y:S04]  /*79450*/  LDL.LU R0, [R1+0x3648] ;  /* 0x0036480001007983 */ /* 0x000ea80000300800 */
[----:B----4-:R-:W-:Y:S04]  /*79460*/  STL.64 [R1+0x35e0], R24 ;  /* 0x0035e01801007387 */ /* 0x010fe80000100a00 */
[----:B---3--:R-:W-:Y:S04]  /*79470*/  STL.64 [R1+0x35c0], R22 ;  /* 0x0035c01601007387 */ /* 0x008fe80000100a00 */
[----:B--2---:R0:W-:Y:S01]  /*79480*/  STL.64 [R1+0x35b8], R20 ;  /* 0x0035b81401007387 */ /* 0x0041e20000100a00 */
[----:B------:R-:W-:-:S03]  /*79490*/  IMAD.MOV.U32 R27, RZ, RZ, R0 ;  /* 0x000000ffff1b7224 */ /* 0x000fc600078e0000 */
        /* <DEDUP_REMOVED lines=16> */
[----:B------:R-:W3:Y:S04]  /*795a0*/  LDL.LU R4, [R1+0x710] ;  /* 0x0007100001047983 */ /* 0x000ee80000300800 */
[----:B------:R-:W3:Y:S04]  /*795b0*/  LDL.LU R5, [R1+0x714] ;  /* 0x0007140001057983 */ /* 0x000ee80000300800 */
[----:B------:R-:W4:Y:S04]  /*795c0*/  LDL.LU R6, [R1+0x718] ;  /* 0x0007180001067983 */ /* 0x000f280000300800 */
[----:B------:R-:W4:Y:S04]  /*795d0*/  LDL.LU R7, [R1+0x71c] ;  /* 0x00071c0001077983 */ /* 0x000f280000300800 */
[----:B----4-:R0:W-:Y:S04]  /*795e0*/  STL.64 [R1+0x3628], R6 ;  /* 0x0036280601007387 */ /* 0x0101e80000100a00 */
[----:B0-----:R-:W4:Y:S04]  /*795f0*/  LDL R6, [R1+0x28] ;  /* 0x0000280001067983 */ /* 0x001f280000100800 */
[----:B---3--:R-:W-:Y:S04]  /*79600*/  STL.64 [R1+0x3620], R4 ;  /* 0x0036200401007387 */ /* 0x008fe80000100a00 */
[----:B------:R-:W3:Y:S04]  /*79610*/  LDL.64 R26, [R1+0x20] ;  /* 0x00002000011a7983 */ /* 0x000ee80000100a00 */
[----:B---3--:R-:W-:Y:S04]  /*79620*/  STL.64 [R1+0x3638], R26 ;  /* 0x0036381a01007387 */ /* 0x008fe80000100a00 */
[----:B------:R0:W-:Y:S04]  /*79630*/  STL.64 [R1+0x3630], R24 ;  /* 0x0036301801007387 */ /* 0x0001e80000100a00 */
[----:B0-----:R-:W4:Y:S04]  /*79640*/  LDL.LU R24, [R1+0x720] ;  /* 0x0007200001187983 */ /* 0x001f280000300800 */
        /* <DEDUP_REMOVED lines=19> */
[----:B------:R-:W-:-:S02]  /*79780*/  F2FP.F16.E4M3.UNPACK_B R12, R12 ;  /* 0x0000000cff0c723e */ /* 0x000fc400020006ff */
[----:B------:R-:W-:Y:S02]  /*79790*/  F2FP.F16.E4M3.UNPACK_B R13, R13 ;  /* 0x0000000dff0d723e */ /* 0x000fe400020006ff */
[----:B------:R-:W-:Y:S02]  /*797a0*/  F2FP.F16.E4M3.UNPACK_B R14, R14 ;  /* 0x0000000eff0e723e */ /* 0x000fe400020006ff */
[----:B------:R-:W-:Y:S01]  /*797b0*/  F2FP.F16.E4M3.UNPACK_B R15, R15 ;  /* 0x0000000fff0f723e */ /* 0x000fe200020006ff */
[----:B------:R-:W-:Y:S01]  /*797c0*/  IMAD.MOV.U32 R7, RZ, RZ, R0 ;  /* 0x000000ffff077224 */ /* 0x000fe200078e0000 */
        /* <DEDUP_REMOVED lines=10> */
[C---:B------:R-:W-:Y:S03]  /*79870*/  HMMA.16816.F32 R4, R12.reuse, R6, R24 ;  /* 0x000000060c04723c */ /* 0x040fe60000001818 */
[----:B--2---:R-:W-:Y:S04]  /*79880*/  STL.64 [R1+0x3550], R18 ;  /* 0x0035501201007387 */ /* 0x004fe80000100a00 */
[----:B----4-:R0:W-:Y:S04]  /*79890*/  STL.64 [R1+0x3548], R16 ;  /* 0x0035481001007387 */ /* 0x0101e80000100a00 */
[----:B0-----:R-:W2:Y:S04]  /*798a0*/  LDL.LU R16, [R1+0x670] ;  /* 0x0006700001107983 */ /* 0x001ea80000300800 */
[----:B------:R-:W2:Y:S04]  /*798b0*/  LDL.LU R17, [R1+0x674] ;  /* 0x0006740001117983 */ /* 0x000ea80000300800 */
[----:B------:R-:W2:Y:S04]  /*798c0*/  LDL.LU R18, [R1+0x678] ;  /* 0x0006780001127983 */ /* 0x000ea80000300800 */
[----:B------:R-:W2:Y:S04]  /*798d0*/  LDL.LU R19, [R1+0x67c] ;  /* 0x00067c0001137983 */ /* 0x000ea80000300800 */
[----:B------:R-:W4:Y:S04]  /*798e0*/  LDL.LU.64 R26, [R1+0x3638] ;  /* 0x00363800011a7983 */ /* 0x000f280000300a00 */
[----:B------:R-:W3:Y:S04]  /*798f0*/  LDL.LU.64 R24, [R1+0x3630] ;  /* 0x0036300001187983 */ /* 0x000ee80000300a00 */
[----:B------:R-:W-:Y:S04]  /*79900*/  STL.64 [R1+0xd00], R4 ;  /* 0x000d000401007387 */ /* 0x000fe80000100a00 */
[----:B------:R0:W-:Y:S04]  /*79910*/  STL.64 [R1+0xd08], R6 ;  /* 0x000d080601007387 */ /* 0x0001e80000100a00 */
[----:B0-----:R-:W4:Y:S04]  /*79920*/  LDL.LU.64 R6, [R1+0x3628] ;  /* 0x0036280001067983 */ /* 0x001f280000300a00 */
[----:B------:R-:W4:Y:S02]  /*79930*/  LDL.LU.64 R4, [R1+0x3620] ;  /* 0x0036200001047983 */ /* 0x000f240000300a00 */
[----:B----4-:R-:W-:Y:S06]  /*79940*/  HMMA.16816.F32 R4, R12, R26, R4 ;  /* 0x0000001a0c04723c */ /* 0x010fec0000001804 */
[----:B------:R-:W-:-:S15]  /*79950*/  IMAD.MOV.U32 R0, RZ, RZ, R27 ;  /* 0x000000ffff007224 */ /* 0x000fde00078e001b */
[----:B------:R-:W-:-:S02]  /*79960*/  NOP ;  /* 0x0000000000007918 */ /* 0x000fc40000000000 */
[----:B------:R-:W-:Y:S04]  /*79970*/  STL.64 [R1+0xcf0], R4 ;  /* 0x000cf00401007387 */ /* 0x000fe80000100a00 */
[----:B------:R0:W-:Y:S02]  /*79980*/  STL.64 [R1+0xcf8], R6 ;  /* 0x000cf80601007387 */ /* 0x0001e40000100a00 */
[----:B0-----:R-:W-:Y:S02]  /*79990*/  IMAD.MOV.U32 R7, RZ, RZ, R26 ;  /* 0x000000ffff077224 */ /* 0x001fe400078e001a */
[----:B------:R-:W4:Y:S01]  /*799a0*/  LDL.LU R6, [R1+0x3618] ;  /* 0x0036180001067983 */ /* 0x000f220000300800 */
[----:B---3--:R-:W-:Y:S03]  /*799b0*/  HMMA.16816.F32 R24, R12, R24, R20 ;  /* 0x000000180c18723c */ /* 0x008fe60000001814 */
[----:B------:R-:W3:Y:S04]  /*799c0*/  LDL.LU.64 R4, [R1+0x3610] ;  /* 0x0036100001047983 */ /* 0x000ee80000300a00 */
[----:B------:R-:W2:Y:S04]  /*799d0*/  LDL.LU.64 R22, [R1+0x3608] ;  /* 0x0036080001167983 */ /* 0x000ea80000300a00 */
[----:B------:R-:W2:-:S12]  /*799e0*/  LDL.LU.64 R20, [R1+0x3600] ;  /* 0x0036000001147983 */ /* 0x000e980000300a00 */
        /* <DEDUP_REMOVED lines=66> */
[----:B------:R-:W3:Y:S04]  /*79e10*/  LDL.LU R23, [R1+0x2d20] ;  /* 0x002d200001177983 */ /* 0x000ee80000300800 */
[----:B------:R-:W-:Y:S01]  /*79e20*/  STL.64 [R1+0x3478], R20 ;  /* 0x0034781401007387 */ /* 0x000fe20000100a00 */
[----:B--2---:R-:W-:-:S15]  /*79e30*/  HMMA.16816.F32 R16, R12, R10, R16 ;  /* 0x0000000a0c10723c */ /* 0x004fde0000001810 */
[----:B------:R-:W-:-:S08]  /*79e40*/  NOP ;  /* 0x0000000000007918 */ /* 0x000fd00000000000 */
[----:B------:R-:W-:Y:S04]  /*79e50*/  STL.64 [R1+0xc50], R16 ;  /* 0x000c501001007387 */ /* 0x000fe80000100a00 */
[----:B------:R0:W-:Y:S04]  /*79e60*/  STL.64 [R1+0xc58], R18 ;  /* 0x000c581201007387 */ /* 0x0001e80000100a00 */
[----:B0-----:R-:W2:Y:S04]  /*79e70*/  LDL.LU.64 R18, [R1+0x3550] ;  /* 0x0035500001127983 */ /* 0x001ea80000300a00 */
[----:B------:R-:W3:Y:S04]  /*79e80*/  LDL.LU.64 R16, [R1+0x3548] ;  /* 0x0035480001107983 */ /* 0x000ee80000300a00 */
[----:B----4-:R-:W-:Y:S04]  /*79e90*/  STL [R1+0x3454], R8 ;  /* 0x0034540801007387 */ /* 0x010fe80000100800 */
[----:B------:R-:W-:Y:S01]  /*79ea0*/  STL [R1+0x3450], R9 ;  /* 0x0034500901007387 */ /* 0x000fe20000100800 */
[----:B---3--:R-:W-:-:S02]  /*79eb0*/  IMAD R16, R16, 0x100, R22 ;  /* 0x0000010010107824 */ /* 0x008fc400078e0216 */
[----:B------:R-:W-:Y:S02]  /*79ec0*/  IMAD R17, R17, 0x100, R23 ;  /* 0x0000010011117824 */ /* 0x000fe400078e0217 */
[----:B------:R-:W-:-:S15]  /*79ed0*/  HMMA.16816.F32 R20, R12, R8, R24 ;  /* 0x000000080c14723c */ /* 0x000fde0000001818 */
[----:B------:R-:W-:-:S08]  /*79ee0*/  NOP ;  /* 0x0000000000007918 */ /* 0x000fd00000000000 */
[----:B------:R0:W-:Y:S04]  /*79ef0*/  STL.64 [R1+0xc40], R20 ;  /* 0x000c401401007387 */ /* 0x0001e80000100a00 */
[----:B------:R1:W-:Y:S04]  /*79f00*/  STL.64 [R1+0xc48], R22 ;  /* 0x000c481601007387 */ /* 0x0003e80000100a00 */
[----:B------:R-:W-:Y:S04]  /*79f10*/  STL.64 [R1+0x34d0], R10 ;  /* 0x0034d00a01007387 */ /* 0x000fe80000100a00 */
        /* <DEDUP_REMOVED lines=12> */
[----:B--2---:R0:W-:Y:S04]  /*79fe0*/  STL.64 [R1+0x34d8], R8 ;  /* 0x0034d80801007387 */ /* 0x0041e80000100a00 */
[----:B------:R-:W2:Y:S04]  /*79ff0*/  LDL.LU R10, [R1+0x5f8] ;  /* 0x0005f800010a7983 */ /* 0x000ea80000300800 */
[----:B------:R-:W2:Y:S04]  /*7a000*/  LDL.LU R11, [R1+0x5fc] ;  /* 0x0005fc00010b7983 */ /* 0x000ea80000300800 */
[----:B0-----:R-:W3:Y:S04]  /*7a010*/  LDL.64 R8, [R1+0x18] ;  /* 0x0000180001087983 */ /* 0x001ee80000100a00 */
[----:B--2---:R0:W-:Y:S04]  /*7a020*/  STL.64 [R1+0x34f8], R10 ;  /* 0x0034f80a01007387 */ /* 0x0041e80000100a00 */
[----:B---3--:R-:W-:Y:S04]  /*7a030*/  STL.64 [R1+0x34f0], R8 ;  /* 0x0034f00801007387 */ /* 0x008fe80000100a00 */
[----:B----4-:R-:W-:Y:S04]  /*7a040*/  STL.64 [R1+0x34b8], R22 ;  /* 0x0034b81601007387 */ /* 0x010fe80000100a00 */
[----:B------:R1:W-:Y:S01]  /*7a050*/  STL.64 [R1+0x34b0], R20 ;  /* 0x0034b01401007387 */ /* 0x0003e20000100a00 */
[----:B0-----:R-:W-:-:S03]  /*7a060*/  IMAD.MOV.U32 R10, RZ, RZ, R7 ;  /* 0x000000ffff0a7224 */ /* 0x001fc600078e0007 */
[----:B-1----:R-:W2:Y:S04]  /*7a070*/  LDL.LU R20, [R1+0x5d0] ;  /* 0x0005d00001147983 */ /* 0x002ea80000300800 */
[----:B------:R-:W2:Y:S04]  /*7a080*/  LDL.LU R21, [R1+0x5d4] ;  /* 0x0005d40001157983 */ /* 0x000ea80000300800 */
[----:B------:R-:W3:Y:S04]  /*7a090*/  LDL.LU R22, [R1+0x5d8] ;  /* 0x0005d80001167983 */ /* 0x000ee80000300800 */
[----:B------:R-:W3:Y:S04]  /*7a0a0*/  LDL.LU R23, [R1+0x5dc] ;  /* 0x0005dc0001177983 */ /* 0x000ee80000300800 */
[----:B------:R-:W4:Y:S04]  /*7a0b0*/  LDL.LU R7, [R1+0x3540] ;  /* 0x0035400001077983 */ /* 0x000f280000300800 */
[----:B------:R-:W2:Y:S01]  /*7a0c0*/  LDL.64 R8, [R1+0x28] ;  /* 0x0000280001087983 */ /* 0x000ea20000100a00 */
[----:B------:R-:W-:-:S05]  /*7a0d0*/  IMAD.MOV.U32 R11, RZ, RZ, R0 ;  /* 0x000000ffff0b7224 */ /* 0x000fca00078e0000 */
        /* <DEDUP_REMOVED lines=30> */
[----:B----4-:R-:W-:Y:S01]  /*7a2c0*/  HMMA.16816.F32 R8, R12, R6, R8 ;  /* 0x000000060c08723c */ /* 0x010fe20000001808 */
        /* <DEDUP_REMOVED lines=11> */
[----:B------:R-:W4:Y:S04]  /*7a380*/  LDL.LU R26, [R1+0x5c8] ;  /* 0x0005c800011a7983 */ /* 0x000f280000300800 */
[----:B------:R-:W4:Y:S04]  /*7a390*/  LDL.LU R27, [R1+0x5cc] ;  /* 0x0005cc00011b7983 */ /* 0x000f280000300800 */
        /* <DEDUP_REMOVED lines=9> */
[----:B------:R-:W2:Y:S04]  /*7a430*/  LDL.LU.64 R8, [R1+0x3520] ;  /* 0x0035200001087983 */ /* 0x000ea80000300a00 */
[----:B------:R-:W-:Y:S04]  /*7a440*/  STL.64 [R1+0x3448], R6 ;  /* 0x0034480601007387 */ /* 0x000fe80000100a00 */
[----:B------:R0:W-:Y:S04]  /*7a450*/  STL.64 [R1+0x3440], R4 ;  /* 0x0034400401007387 */ /* 0x0001e80000100a00 */
[----:B0-----:R-:W3:Y:S04]  /*7a460*/  LDL.LU R4, [R1+0x620] ;  /* 0x0006200001047983 */ /* 0x001ee80000300800 */
[----:B------:R-:W3:Y:S04]  /*7a470*/  LDL.LU R5, [R1+0x624] ;  /* 0x0006240001057983 */ /* 0x000ee80000300800 */
[----:B------:R-:W3:Y:S04]  /*7a480*/  LDL.LU R6, [R1+0x628] ;  /* 0x0006280001067983 */ /* 0x000ee80000300800 */
[----:B------:R-:W3:Y:S01]  /*7a490*/  LDL.LU R7, [R1+0x62c] ;  /* 0x00062c0001077983 */ /* 0x000ee20000300800 */
[----:B--2---:R-:W-:Y:S03]  /*7a4a0*/  HMMA.16816.F32 R12, R12, R2, R8 ;  /* 0x000000020c0c723c */ /* 0x004fe60000001808 */
[----:B------:R-:W2:Y:S04]  /*7a4b0*/  LDL.LU.64 R10, [R1+0x3518] ;  /* 0x00351800010a7983 */ /* 0x000ea80000300a00 */
[----:B------:R-:W3:Y:S01]  /*7a4c0*/  LDL.LU.64 R8, [R1+0x3510] ;  /* 0x0035100001087983 */ /* 0x000ee20000300a00 */
[----:B------:R-:W-:-:S02]  /*7a4d0*/  F2FP.F16.E4M3.UNPACK_B R16, R16 ;  /* 0x00000010ff10723e */ /* 0x000fc400020006ff */
[----:B------:R-:W-:Y:S02]  /*7a4e0*/  F2FP.F16.E4M3.UNPACK_B R17, R17 ;  /* 0x00000011ff11723e */ /* 0x000fe400020006ff */
[----:B------:R-:W-:Y:S02]  /*7a4f0*/  F2FP.F16.E4M3.UNPACK_B R18, R18 ;  /* 0x00000012ff12723e */ /* 0x000fe400020006ff */
[----:B------:R-:W-:-:S09]  /*7a500*/  F2FP.F16.E4M3.UNPACK_B R19, R19 ;  /* 0x00000013ff13723e */ /* 0x000fd200020006ff */
[----:B------:R0:W-:Y:S04]  /*7a510*/  STL.64 [R1+0x9c0], R12 ;  /* 0x0009c00c01007387 */ /* 0x0001e80000100a00 */
[----:B------:R1:W-:Y:S04]  /*7a520*/  STL.64 [R1+0x9c8], R14 ;  /* 0x0009c80e01007387 */ /* 0x0003e80000100a00 */
[----:B0-----:R-:W4:Y:S04]  /*7a530*/  LDL.64 R12, [R1+0x10] ;  /* 0x00001000010c7983 */ /* 0x001f280000100a00 */
[----:B-1----:R-:W4:Y:S01]  /*7a540*/  LDL.64 R14, [R1+0x8] ;  /* 0x00000800010e7983 */ /* 0x002f220000100a00 */
[----:B---3--:R-:W-:Y:S06]  /*7a550*/  HMMA.16816.F32 R4, R16, R8, R4 ;  /* 0x000000081004723c */ /* 0x008fec0000001804 */
[----:B------:R-:W-:-:S15]  /*7a560*/  IMAD.MOV.U32 R0, RZ, RZ, R9 ;  /* 0x000000ffff007224 */ /* 0x000fde00078e0009 */
[----:B------:R-:W-:-:S02]  /*7a570*/  NOP ;  /* 0x0000000000007918 */ /* 0x000fc40000000000 */
[----:B------:R0:W-:Y:S02]  /*7a580*/  STL.64 [R1+0xaa0], R4 ;  /* 0x000aa00401007387 */ /* 0x0001e40000100a00 */
[----:B0-----:R-:W-:Y:S02]  /*7a590*/  IMAD.MOV.U32 R4, RZ, RZ, R8 ;  /* 0x000000ffff047224 */ /* 0x001fe400078e0008 */
[----:B--2---:R-:W-:Y:S01]  /*7a5a0*/  HMMA.16816.F32 R8, R16, R10, R20 ;  /* 0x0000000a1008723c */ /* 0x004fe20000001814 */
[----:B------:R-:W-:Y:S04]  /*7a5b0*/  STL.64 [R1+0xaa8], R6 ;  /* 0x000aa80601007387 */ /* 0x000fe80000100a00 */
[----:B------:R-:W2:Y:S04]  /*7a5c0*/  LDL.LU.64 R22, [R1+0x3508] ;  /* 0x0035080001167983 */ /* 0x000ea80000300a00 */
[----:B------:R-:W2:-:S14]  /*7a5d0*/  LDL.LU.64 R20, [R1+0x3500] ;  /* 0x0035000001147983 */ /* 0x000e9c0000300a00 */
[----:B------:R-:W-:Y:S04]  /*7a5e0*/  STL.64 [R1+0xa90], R8 ;  /* 0x000a900801007387 */ /* 0x000fe80000100a00 */
[----:B------:R0:W-:Y:S04]  /*7a5f0*/  STL.64 [R1+0xa98], R10 ;  /* 0x000a980a01007387 */ /* 0x0001e80000100a00 */
[----:B0-----:R-:W3:Y:S04]  /*7a600*/  LDL.LU.64 R10, [R1+0x34f8] ;  /* 0x0034f800010a7983 */ /* 0x001ee80000300a00 */
[----:B------:R-:W2:Y:S02]  /*7a610*/  LDL.LU.64 R8, [R1+0x34f0] ;  /* 0x0034f00001087983 */ /* 0x000ea40000300a00 */
[----:B--2---:R-:W-:Y:S06]  /*7a620*/  HMMA.16816.F32 R20, R16, R8, R20 ;  /* 0x000000081014723c */ /* 0x004fec0000001814 */
[----:B------:R-:W-:-:S02]  /*7a630*/  IMAD.MOV.U32 R6, RZ, RZ, R8 ;  /* 0x000000ffff067224 */ /* 0x000fc400078e0008 */
[----:B------:R-:W-:-:S15]  /*7a640*/  IMAD.MOV.U32 R5, RZ, RZ, R9 ;  /* 0x000000ffff057224 */ /* 0x000fde00078e0009 */
[----:B------:R-:W-:Y:S04]  /*7a650*/  STL.64 [R1+0xa80], R20 ;  /* 0x000a801401007387 */ /* 0x000fe80000100a00 */
[----:B------:R0:W-:Y:S04]  /*7a660*/  STL.64 [R1+0xa88], R22 ;  /* 0x000a881601007387 */ /* 0x0001e80000100a00 */
[----:B0-----:R-:W2:Y:S04]  /*7a670*/  LDL.LU.64 R22, [R1+0x34e8] ;  /* 0x0034e80001167983 */ /* 0x001ea80000300a00 */
[----:B------:R-:W2:Y:S04]  /*7a680*/  LDL.LU.64 R20, [R1+0x34e0] ;  /* 0x0034e00001147983 */ /* 0x000ea80000300a00 */
[----:B------:R-:W3:Y:S01]  /*7a690*/  LDL.LU.64 R8, [R1+0x34d8] ;  /* 0x0034d80001087983 */ /* 0x000ee20000300a00 */
[----:B----4-:R-:W-:Y:S01]  /*7a6a0*/  IMAD.MOV.U32 R7, RZ, RZ, R13 ;  /* 0x000000ffff077224 */ /* 0x010fe200078e000d */
[C---:B---3--:R-:W-:Y:S06]  /*7a6b0*/  HMMA.16816.F32 R8, R16.reuse, R12, R8 ;  /* 0x0000000c1008723c */ /* 0x048fec0000001808 */
[----:B--2---:R-:W-:-:S15]  /*7a6c0*/  HMMA.16816.F32 R20, R16, R14, R20 ;  /* 0x0000000e1014723c */ /* 0x004fde0000001814 */
[----:B------:R-:W-:-:S02]  /*7a6d0*/  NOP ;  /* 0x0000000000007918 */ /* 0x000fc40000000000 */
[----:B------:R-:W-:Y:S04]  /*7a6e0*/  STL.64 [R1+0xa70], R8 ;  /* 0x000a700801007387 */ /* 0x000fe80000100a00 */
[----:B------:R0:W-:Y:S04]  /*7a6f0*/  STL.64 [R1+0xa78], R10 ;  /* 0x000a780a01007387 */ /* 0x0001e80000100a00 */
[----:B0-----:R-:W2:Y:S04]  /*7a700*/  LDL.LU.64 R10, [R1+0x34d0] ;  /* 0x0034d000010a7983 */ /* 0x001ea80000300a00 */
        /* <DEDUP_REMOVED lines=9> */
[----:B------:R-:W4:Y:S01]  /*7a7a0*/  LDL.LU.64 R20, [R1+0x34c0] ;  /* 0x0034c00001147983 */ /* 0x000f220000300a00 */
[----:B------:R-:W-:-:S02]  /*7a7b0*/  IMAD.MOV.U32 R8, RZ, RZ, R12 ;  /* 0x000000ffff087224 */ /* 0x000fc400078e000c */
[----:B------:R-:W-:Y:S02]  /*7a7c0*/  IMAD.MOV.U32 R12, RZ, RZ, R14 ;  /* 0x000000ffff0c7224 */ /* 0x000fe400078e000e */
[----:B------:R-:W-:Y:S02]  /*7a7d0*/  IMAD.MOV.U32 R14, RZ, RZ, R28 ;  /* 0x000000ffff0e7224 */ /* 0x000fe400078e001c */
[----:B------:R-:W-:Y:S01]  /*7a7e0*/  IMAD.MOV.U32 R13, RZ, RZ, R29 ;  /* 0x000000ffff0d7224 */ /* 0x000fe200078e001d */
[----:B----4-:R-:W-:-:S15]  /*7a7f0*/  HMMA.16816.F32 R20, R16, R28, R20 ;  /* 0x0000001c1014723c */ /* 0x010fde0000001814 */
[----:B------:R-:W-:-:S08]  /*7a800*/  NOP ;  /* 0x0000000000007918 */ /* 0x000fd00000000000 */
[----:B------:R-:W-:Y:S04]  /*7a810*/  STL.64 [R1+0xa50], R20 ;  /* 0x000a501401007387 */ /* 0x000fe80000100a00 */
[----:B------:R0:W-:Y:S04]  /*7a820*/  STL.64 [R1+0xa58], R22 ;  /* 0x000a581601007387 */ /* 0x0001e80000100a00 */
[----:B0-----:R-:W4:Y:S04]  /*7a830*/  LDL.LU.64 R22, [R1+0x34b8] ;  /* 0x0034b80001167983 */ /* 0x001f280000300a00 */
[----:B------:R-:W4:Y:S04]  /*7a840*/  LDL.LU.64 R20, [R1+0x34b0] ;  /* 0x0034b00001147983 */ /* 0x000f280000300a00 */
        /* <DEDUP_REMOVED lines=21> */
[----:B0-----:R-:W2:Y:S04]  /*7a9a0*/  LDL.LU R24, [R1+0x580] ;  /* 0x0005800001187983 */ /* 0x001ea80000300800 */
[----:B------:R-:W2:Y:S04]  /*7a9b0*/  LDL.LU R25, [R1+0x584] ;  /* 0x0005840001197983 */ /* 0x000ea80000300800 */
[----:B------:R-:W2:Y:S04]  /*7a9c0*/  LDL.LU R26, [R1+0x588] ;  /* 0x00058800011a7983 */ /* 0x000ea80000300800 */
[----:B------:R-:W2:Y:S01]  /*7a9d0*/  LDL.LU R27, [R1+0x58c] ;  /* 0x00058c00011b7983 */ /* 0x000ea20000300800 */
[C---:B---3--:R-:W-:Y:S06]  /*7a9e0*/  HMMA.16816.F32 R4, R16.reuse, R22, R4 ;  /* 0x000000161004723c */ /* 0x048fec0000001804 */
[----:B--2---:R-:W-:-:S15]  /*7a9f0*/  HMMA.16816.F32 R24, R16, R20, R24 ;  /* 0x000000141018723c */ /* 0x004fde0000001818 */
        /* <DEDUP_REMOVED lines=11> */
[----:B--2---:R0:W-:Y:S04]  /*7aab0*/  STL.64 [R1+0x3388], R26 ;  /* 0x0033881a01007387 */ /* 0x0041e80000100a00 */
[----:B----4-:R-:W-:Y:S01]  /*7aac0*/  STL.64 [R1+0x3380], R24 ;  /* 0x0033801801007387 */ /* 0x010fe20000100a00 */
[----:B0-----:R-:W-:-:S02]  /*7aad0*/  IMAD.MOV.U32 R26, RZ, RZ, R14 ;  /* 0x000000ffff1a7224 */ /* 0x001fc400078e000e */
[----:B------:R-:W-:-:S05]  /*7aae0*/  IMAD.MOV.U32 R27, RZ, RZ, R13 ;  /* 0x000000ffff1b7224 */ /* 0x000fca00078e000d */
[----:B------:R-:W-:Y:S04]  /*7aaf0*/  STL.64 [R1+0x33a0], R26 ;  /* 0x0033a01a01007387 */ /* 0x000fe80000100a00 */
[----:B------:R-:W-:Y:S04]  /*7ab00*/  STL.64 [R1+0x3368], R22 ;  /* 0x0033681601007387 */ /* 0x000fe80000100a00 */
[----:B------:R0:W-:Y:S04]  /*7ab10*/  STL.64 [R1+0x3360], R20 ;  /* 0x0033601401007387 */ /* 0x0001e80000100a00 */
[----:B0-----:R-:W2:Y:S04]  /*7ab20*/  LDL.LU R20, [R1+0x430] ;  /* 0x0004300001147983 */ /* 0x001ea80000300800 */
[----:B------:R-:W2:Y:S04]  /*7ab30*/  LDL.LU R21, [R1+0x434] ;  /* 0x0004340001157983 */ /* 0x000ea80000300800 */
[----:B------:R-:W4:Y:S04]  /*7ab40*/  LDL.LU R22, [R1+0x438] ;  /* 0x0004380001167983 */ /* 0x000f280000300800 */
[----:B------:R-:W4:Y:S01]  /*7ab50*/  LDL.LU R23, [R1+0x43c] ;  /* 0x00043c0001177983 */ /* 0x000f220000300800 */
[----:B------:R-:W-:-:S02]  /*7ab60*/  IMAD.MOV.U32 R9, RZ, RZ, R15 ;  /* 0x000000ffff097224 */ /* 0x000fc400078e000f */
[----:B------:R-:W-:Y:S02]  /*7ab70*/  IMAD.MOV.U32 R24, RZ, RZ, R12 ;  /* 0x000000ffff187224 */ /* 0x000fe400078e000c */
        /* <DEDUP_REMOVED lines=16> */
[----:B------:R-:W4:Y:S04]  /*7ac80*/  LDL.LU R23, [R1+0x46c] ;  /* 0x00046c0001177983 */ /* 0x000f280000300800 */
[----:B------:R-:W2:Y:S01]  /*7ac90*/  LDL.64 R26, [R1+0x20] ;  /* 0x00002000011a7983 */ /* 0x000ea20000100a00 */
[----:B------:R-:W-:-:S02]  /*7aca0*/  IMAD.MOV.U32 R24, RZ, RZ, R6 ;  /* 0x000000ffff187224 */ /* 0x000fc400078e0006 */
[----:B---3--:R-:W-:Y:S01]  /*7acb0*/  IMAD.MOV.U32 R25, RZ, RZ, R5 ;  /* 0x000000ffff197224 */ /* 0x008fe200078e0005 */
[----:B--2---:R0:W-:Y:S04]  /*7acc0*/  STL.64 [R1+0x3400], R26 ;  /* 0x0034001a01007387 */ /* 0x0041e80000100a00 */
[----:B------:R-:W-:Y:S04]  /*7acd0*/  STL.64 [R1+0x33f8], R24 ;  /* 0x0033f81801007387 */ /* 0x000fe80000100a00 */
[----:B----4-:R-:W-:Y:S04]  /*7ace0*/  STL.64 [R1+0x33c8], R22 ;  /* 0x0033c81601007387 */ /* 0x010fe80000100a00 */
[----:B------:R1:W-:Y:S01]  /*7acf0*/  STL.64 [R1+0x33c0], R20 ;  /* 0x0033c01401007387 */ /* 0x0003e20000100a00 */
[----:B0-----:R-:W-:-:S02]  /*7ad00*/  IMAD.MOV.U32 R26, RZ, RZ, R4 ;  /* 0x000000ffff1a7224 */ /* 0x001fc400078e0004 */
[----:B------:R-:W-:Y:S01]  /*7ad10*/  IMAD.MOV.U32 R27, RZ, RZ, R0 ;  /* 0x000000ffff1b7224 */ /* 0x000fe200078e0000 */
[----:B-1----:R-:W2:Y:S04]  /*7ad20*/  LDL.LU R20, [R1+0x470] ;  /* 0x0004700001147983 */ /* 0x002ea80000300800 */
[----:B------:R-:W2:Y:S04]  /*7ad30*/  LDL.LU R21, [R1+0x474] ;  /* 0x0004740001157983 */ /* 0x000ea80000300800 */
[----:B------:R-:W3:Y:S04]  /*7ad40*/  LDL.LU R22, [R1+0x478] ;  /* 0x0004780001167983 */ /* 0x000ee80000300800 */
[----:B------:R-:W3:Y:S04]  /*7ad50*/  LDL.LU R23, [R1+0x47c] ;  /* 0x00047c0001177983 */ /* 0x000ee80000300800 */
[----:B------:R0:W-:Y:S04]  /*7ad60*/  STL.64 [R1+0x3418], R26 ;  /* 0x0034181a01007387 */ /* 0x0001e80000100a00 */
[----:B------:R-:W4:Y:S04]  /*7ad70*/  LDL.LU R24, [R1+0x4b0] ;  /* 0x0004b00001187983 */ /* 0x000f280000300800 */
[----:B------:R-:W4:Y:S04]  /*7ad80*/  LDL.LU R25, [R1+0x4b4] ;  /* 0x0004b40001197983 */ /* 0x000f280000300800 */
[----:B0-----:R-:W2:Y:S04]  /*7ad90*/  LDL.LU R26, [R1+0x4b8] ;  /* 0x0004b800011a7983 */ /* 0x001ea80000300800 */
[----:B------:R-:W2:Y:S04]  /*7ada0*/  LDL.LU R27, [R1+0x4bc] ;  /* 0x0004bc00011b7983 */ /* 0x000ea80000300800 */
        /* <DEDUP_REMOVED lines=23> */
[----:B------:R-:W-:Y:S04]  /*7af20*/  STL.64 [R1+0x3438], R26 ;  /* 0x0034381a01007387 */ /* 0x000fe80000100a00 */
[----:B------:R0:W-:Y:S04]  /*7af30*/  STL.64 [R1+0x3430], R24 ;  /* 0x0034301801007387 */ /* 0x0001e80000100a00 */
[----:B0-----:R-:W4:Y:S04]  /*7af40*/  LDL.LU R24, [R1+0x560] ;  /* 0x0005600001187983 */ /* 0x001f280000300800 */
        /* <DEDUP_REMOVED lines=15> */
[----:B------:R-:W-:Y:S01]  /*7b040*/  HMMA.16816.F32 R4, R16, R10, R4 ;  /* 0x0000000a1004723c */ /* 0x000fe20000001804 */
        /* <DEDUP_REMOVED lines=12> */
[----:B------:R-:W3:Y:S04]  /*7b110*/  LDL.LU R8, [R1+0x3454] ;  /* 0x0034540001087983 */ /* 0x000ee80000300800 */
[----:B------:R-:W3:Y:S02]  /*7b120*/  LDL.LU R9, [R1+0x3450] ;  /* 0x0034500001097983 */ /* 0x000ee40000300800 */
[----:B---3--:R-:W-:-:S15]  /*7b130*/  HMMA.16816.F32 R4, R16, R8, R4 ;  /* 0x000000081004723c */ /* 0x008fde0000001804 */
[----:B------:R-:W-:-:S08]  /*7b140*/  NOP ;  /* 0x0000000000007918 */ /* 0x000fd00000000000 */
[----:B------:R-:W-:Y:S04]  /*7b150*/  STL.64 [R1+0x9e0], R4 ;  /* 0x0009e00401007387 */ /* 0x000fe80000100a00 */
[----:B------:R0:W-:Y:S04]  /*7b160*/  STL.64 [R1+0x9e8], R6 ;  /* 0x0009e80601007387 */ /* 0x0001e80000100a00 */
[----:B0-----:R-:W4:Y:S04]  /*7b170*/  LDL.LU.64 R6, [R1+0x3448] ;  /* 0x0034480001067983 */ /* 0x001f280000300a00 */
[----:B------:R-:W3:Y:S04]  /*7b180*/  LDL.LU.64 R4, [R1+0x3440] ;  /* 0x0034400001047983 */ /* 0x000ee80000300a00 */
[----:B------:R0:W-:Y:S04]  /*7b190*/  STL [R1+0x332c], R8 ;  /* 0x00332c0801007387 */ /* 0x0001e80000100800 */
[----:B0-----:R-:W2:Y:S04]  /*7b1a0*/  LDL.LU R8, [R1+0x2d48] ;  /* 0x002d480001087983 */ /* 0x001ea80000300800 */
[----:B------:R-:W-:Y:S01]  /*7b1b0*/  STL [R1+0x3328], R9 ;  /* 0x0033280901007387 */ /* 0x000fe20000100800 */
[----:B----4-:R-:W-:-:S15]  /*7b1c0*/  HMMA.16816.F32 R24, R16, R6, R24 ;  /* 0x000000061018723c */ /* 0x010fde0000001818 */
        /* <DEDUP_REMOVED lines=12> */
[----:B--2---:R-:W-:-:S02]  /*7b290*/  IMAD R14, R14, 0x100, R8 ;  /* 0x000001000e0e7824 */ /* 0x004fc400078e0208 */
[----:B------:R-:W-:Y:S01]  /*7b2a0*/  IMAD R15, R0, 0x100, R15 ;  /* 0x00000100000f7824 */ /* 0x000fe200078e020f */
[----:B------:R-:W-:Y:S02]  /*7b2b0*/  F2FP.F16.E4M3.UNPACK_B R12, R12 ;  /* 0x0000000cff0c723e */ /* 0x000fe400020006ff */
[----:B------:R-:W-:Y:S02]  /*7b2c0*/  F2FP.F16.E4M3.UNPACK_B R13, R13 ;  /* 0x0000000dff0d723e */ /* 0x000fe400020006ff */
[----:B------:R-:W-:Y:S01]  /*7b2d0*/  F2FP.F16.E4M3.UNPACK_B R14, R14 ;  /* 0x0000000eff0e723e */ /* 0x000fe200020006ff */
[----:B---3--:R-:W-:Y:S01]  /*7b2e0*/  HMMA.16816.F32 R16, R16, R2, R24 ;  /* 0x000000021010723c */ /* 0x008fe20000001818 */
[----:B------:R-:W2:Y:S01]  /*7b2f0*/  LDL.LU.64 R26, [R1+0x3418] ;  /* 0x00341800011a7983 */ /* 0x000ea20000300a00 */
[----:B------:R-:W-:-:S15]  /*7b300*/  F2FP.F16.E4M3.UNPACK_B R15, R15 ;  /* 0x0000000fff0f723e */ /* 0x000fde00020006ff */
[----:B------:R-:W-:-:S06]  /*7b310*/  NOP ;  /* 0x0000000000007918 */ /* 0x000fcc0000000000 */
        /* <DEDUP_REMOVED lines=19> */
[----:B------:R-:W4:Y:S01]  /*7b450*/  LDL.LU.64 R20, [R1+0x33e8] ;  /* 0x0033e80001147983 */ /* 0x000f220000300a00 */
[----:B------:R-:W-:-:S02]  /*7b460*/  IMAD.MOV.U32 R7, RZ, RZ, R26 ;  /* 0x000000ffff077224 */ /* 0x000fc400078e001a */
[----:B------:R-:W-:Y:S02]  /*7b470*/  IMAD.MOV.U32 R0, RZ, RZ, R27 ;  /* 0x000000ffff007224 */ /* 0x000fe400078e001b */
[----:B----4-:R-:W-:Y:S01]  /*7b480*/  HMMA.16816.F32 R24, R12, R24, R20 ;  /* 0x000000180c18723c */ /* 0x010fe20000001814 */
[----:B------:R-:W2:Y:S04]  /*7b490*/  LDL.LU.64 R22, [R1+0x33e0] ;  /* 0x0033e00001167983 */ /* 0x000ea80000300a00 */
[----:B------:R-:W2:-:S15]  /*7b4a0*/  LDL.LU.64 R20, [R1+0x33d8] ;  /* 0x0033d80001147983 */ /* 0x000e9e0000300a00 */
[----:B------:R-:W-:-:S03]  /*7b4b0*/  NOP ;  /* 0x0000000000007918 */ /* 0x000fc60000000000 */
        /* <DEDUP_REMOVED lines=39> */
[----:B0-----:R-:W4:Y:S04]  /*7b730*/  LDL.64 R26, [R1+0x18] ;  /* 0x00001800011a7983 */ /* 0x001f280000100a00 */
[----:B------:R-:W-:Y:S04]  /*7b740*/  STL.64 [R1+0x8e0], R16 ;  /* 0x0008e01001007387 */ /* 0x000fe80000100a00 */
[----:B------:R-:W-:Y:S04]  /*7b750*/  STL.64 [R1+0x8e8], R18 ;  /* 0x0008e81201007387 */ /* 0x000fe80000100a00 */
[----:B------:R0:W-:Y:S02]  /*7b760*/  STL.64 [R1+0x3288], R24 ;  /* 0x0032881801007387 */ /* 0x0001e40000100a00 */
[----:B0-----:R-:W-:-:S02]  /*7b770*/  IMAD.MOV.U32 R24, RZ, RZ, R7 ;  /* 0x000000ffff187224 */ /* 0x001fc400078e0007 */
[----:B------:R-:W2:Y:S04]  /*7b780*/  LDL.LU R7, [R1+0x2d68] ;  /* 0x002d680001077983 */ /* 0x000ea80000300800 */
[----:B--2---:R-:W-:Y:S04]  /*7b790*/  STL.64 [R1+0x3320], R6 ;  /* 0x0033200601007387 */ /* 0x004fe80000100a00 */
        /* <DEDUP_REMOVED lines=59> */
[----:B------:R-:W4:Y:S04]  /*7bb50*/  LDL.LU.64 R4, [R1+0x3340] ;  /* 0x0033400001047983 */ /* 0x000f280000300a00 */
[----:B------:R-:W-:Y:S04]  /*7bb60*/  STL.64 [R1+0x3270], R22 ;  /* 0x0032701601007387 */ /* 0x000fe80000100a00 */
[----:B------:R0:W-:Y:S01]  /*7bb70*/  STL.64 [R1+0x3268], R20 ;  /* 0x0032681401007387 */ /* 0x0001e20000100a00 */
[----:B---3--:R-:W-:-:S02]  /*7bb80*/  IMAD R16, R16, 0x100, R8 ;  /* 0x0000010010107824 */ /* 0x008fc400078e0208 */
[----:B------:R-:W-:Y:S01]  /*7bb90*/  IMAD R17, R17, 0x100, R9 ;  /* 0x0000010011117824 */ /* 0x000fe200078e0209 */
[----:B0-----:R-:W3:Y:S04]  /*7bba0*/  LDL.LU R20, [R1+0x3a0] ;  /* 0x0003a00001147983 */ /* 0x001ee80000300800 */
[----:B------:R-:W3:Y:S04]  /*7bbb0*/  LDL.LU R21, [R1+0x3a4] ;  /* 0x0003a40001157983 */ /* 0x000ee80000300800 */
[----:B------:R-:W3:Y:S04]  /*7bbc0*/  LDL.LU R22, [R1+0x3a8] ;  /* 0x0003a80001167983 */ /* 0x000ee80000300800 */
[----:B------:R-:W3:Y:S01]  /*7bbd0*/  LDL.LU R23, [R1+0x3ac] ;  /* 0x0003ac0001177983 */ /* 0x000ee20000300800 */
        /* <DEDUP_REMOVED lines=13> */
[----:B------:R-:W3:Y:S04]  /*7bcb0*/  LDL.LU.64 R4, [R1+0x3318] ;  /* 0x0033180001047983 */ /* 0x000ee80000300a00 */
[----:B------:R-:W-:Y:S04]  /*7bcc0*/  STL [R1+0x3234], R8 ;  /* 0x0032340801007387 */ /* 0x000fe80000100800 */
[----:B------:R0:W-:Y:S04]  /*7bcd0*/  STL [R1+0x3230], R9 ;  /* 0x0032300901007387 */ /* 0x0001e80000100800 */
[----:B0-----:R-:W3:Y:S01]  /*7bce0*/  LDL.64 R8, [R1+0x28] ;  /* 0x0000280001087983 */ /* 0x001ee20000100a00 */
[----:B----4-:R-:W-:-:S03]  /*7bcf0*/  IMAD R18, R18, 0x100, R7 ;  /* 0x0000010012127824 */ /* 0x010fc600078e0207 */
[----:B------:R-:W2:Y:S02]  /*7bd00*/  LDL.LU R7, [R1+0x3310] ;  /* 0x0033100001077983 */ /* 0x000ea40000300800 */
        /* <DEDUP_REMOVED lines=20> */
[----:B------:R-:W3:-:S15]  /*7be50*/  LDL.LU.64 R24, [R1+0x32e0] ;  /* 0x0032e00001187983 */ /* 0x000ede0000300a00 */
[----:B------:R-:W-:-:S01]  /*7be60*/  NOP ;  /* 0x0000000000007918 */ /* 0x000fc20000000000 */
[----:B------:R0:W-:Y:S04]  /*7be70*/  STL.64 [R1+0x410], R12 ;  /* 0x0004100c01007387 */ /* 0x0001e80000100a00 */
[----:B------:R1:W-:Y:S04]  /*7be80*/  STL.64 [R1+0x418], R14 ;  /* 0x0004180e01007387 */ /* 0x0003e80000100a00 */
[----:B0-----:R-:W4:Y:S04]  /*7be90*/  LDL.LU R12, [R1+0x3c0] ;  /* 0x0003c000010c7983 */ /* 0x001f280000300800 */
[----:B------:R-:W4:Y:S04]  /*7bea0*/  LDL.LU R13, [R1+0x3c4] ;  /* 0x0003c400010d7983 */ /* 0x000f280000300800 */
[----:B-1----:R-:W4:Y:S04]  /*7beb0*/  LDL.LU R14, [R1+0x3c8] ;  /* 0x0003c800010e7983 */ /* 0x002f280000300800 */
[----:B------:R-:W4:Y:S01]  /*7bec0*/  LDL.LU R15, [R1+0x3cc] ;  /* 0x0003cc00010f7983 */ /* 0x000f220000300800 */
[----:B------:R-:W-:Y:S01]  /*7bed0*/  IMAD R19, R0, 0x100, R19 ;  /* 0x0000010000137824 */ /* 0x000fe200078e0213 */
[----:B------:R-:W-:-:S02]  /*7bee0*/  F2FP.F16.E4M3.UNPACK_B R16, R16 ;  /* 0x00000010ff10723e */ /* 0x000fc400020006ff */
[----:B------:R-:W-:Y:S02]  /*7bef0*/  F2FP.F16.E4M3.UNPACK_B R17, R17 ;  /* 0x00000011ff11723e */ /* 0x000fe400020006ff */
[----:B------:R-:W-:Y:S02]  /*7bf00*/  F2FP.F16.E4M3.UNPACK_B R18, R18 ;  /* 0x00000012ff12723e */ /* 0x000fe400020006ff */
[----:B------:R-:W-:Y:S01]  /*7bf10*/  F2FP.F16.E4M3.UNPACK_B R19, R19 ;  /* 0x00000013ff13723e */ /* 0x000fe200020006ff */
[----:B------:R-:W-:-:S05]  /*7bf20*/  IMAD.MOV.U32 R0, RZ, RZ, R9 ;  /* 0x000000ffff007224 */ /* 0x000fca00078e0009 */
[----:B------:R-:W-:Y:S01]  /*7bf30*/  STL [R1+0x3218], R0 ;  /* 0x0032180001007387 */ /* 0x000fe20000100800 */
[----:B----4-:R-:W-:-:S15]  /*7bf40*/  HMMA.16816.F32 R12, R16, R8, R12 ;  /* 0x00000008100c723c */ /* 0x010fde000000180c */
[----:B------:R-:W-:-:S08]  /*7bf50*/  NOP ;  /* 0x0000000000007918 */ /* 0x000fd00000000000 */
[----:B------:R-:W-:Y:S04]  /*7bf60*/  STL.64 [R1+0x430], R12 ;  /* 0x0004300c01007387 */ /* 0x000fe80000100a00 */
[----:B------:R3:W-:Y:S02]  /*7bf70*/  STL.64 [R1+0x438], R14 ;  /* 0x0004380e01007387 */ /* 0x0007e40000100a00 */
        /* <DEDUP_REMOVED lines=18> */
[----:B---3--:R0:W-:Y:S04]  /*7c0a0*/  STL.64 [R1+0x32a0], R22 ;  /* 0x0032a01601007387 */ /* 0x0081e80000100a00 */
[----:B--2---:R1:W-:Y:S04]  /*7c0b0*/  STL.64 [R1+0x3298], R20 ;  /* 0x0032981401007387 */ /* 0x0043e80000100a00 */
[----:B------:R-:W2:Y:S04]  /*7c0c0*/  LDL.LU R24, [R1+0x360] ;  /* 0x0003600001187983 */ /* 0x000ea80000300800 */
[----:B------:R-:W2:Y:S04]  /*7c0d0*/  LDL.LU R25, [R1+0x364] ;  /* 0x0003640001197983 */ /* 0x000ea80000300800 */
[----:B------:R-:W3:Y:S04]  /*7c0e0*/  LDL.LU R26, [R1+0x368] ;  /* 0x00036800011a7983 */ /* 0x000ee80000300800 */
[----:B------:R-:W3:Y:S04]  /*7c0f0*/  LDL.LU R27, [R1+0x36c] ;  /* 0x00036c00011b7983 */ /* 0x000ee80000300800 */
[----:B---3--:R-:W-:Y:S04]  /*7c100*/  STL.64 [R1+0x32b0], R26 ;  /* 0x0032b01a01007387 */ /* 0x008fe80000100a00 */
[----:B--2---:R-:W-:Y:S04]  /*7c110*/  STL.64 [R1+0x32a8], R24 ;  /* 0x0032a81801007387 */ /* 0x004fe80000100a00 */
[----:B0-----:R-:W2:Y:S04]  /*7c120*/  LDL R22, [R1] ;  /* 0x0000000001167983 */ /* 0x001ea80000100800 */
[----:B------:R-:W2:Y:S04]  /*7c130*/  LDL R23, [R1+0x4] ;  /* 0x0000040001177983 */ /* 0x000ea80000100800 */
[----:B--2---:R0:W-:Y:S04]  /*7c140*/  STL.64 [R1+0x32b8], R22 ;  /* 0x0032b81601007387 */ /* 0x0041e80000100a00 */
[----:B-1----:R-:W2:Y:S04]  /*7c150*/  LDL.LU R20, [R1+0x380] ;  /* 0x0003800001147983 */ /* 0x002ea80000300800 */
[----:B------:R-:W2:Y:S04]  /*7c160*/  LDL.LU R21, [R1+0x384] ;  /* 0x0003840001157983 */ /* 0x000ea80000300800 */
[----:B0-----:R-:W3:Y:S04]  /*7c170*/  LDL.LU R22, [R1+0x388] ;  /* 0x0003880001167983 */ /* 0x001ee80000300800 */
[----:B------:R-:W3:Y:S04]  /*7c180*/  LDL.LU R23, [R1+0x38c] ;  /* 0x00038c0001177983 */ /* 0x000ee80000300800 */
[----:B---3--:R0:W-:Y:S04]  /*7c190*/  STL.64 [R1+0x32c8], R22 ;  /* 0x0032c81601007387 */ /* 0x0081e80000100a00 */
[----:B0-----:R-:W3:Y:S04]  /*7c1a0*/  LDL R22, [R1+0x10] ;  /* 0x0000100001167983 */ /* 0x001ee80000100800 */
[----:B------:R-:W3:Y:S04]  /*7c1b0*/  LDL R23, [R1+0x14] ;  /* 0x0000140001177983 */ /* 0x000ee80000100800 */
[----:B--2---:R-:W-:Y:S04]  /*7c1c0*/  STL.64 [R1+0x32c0], R20 ;  /* 0x0032c01401007387 */ /* 0x004fe80000100a00 */
[----:B------:R-:W2:Y:S04]  /*7c1d0*/  LDL.64 R14, [R1+0x8] ;  /* 0x00000800010e7983 */ /* 0x000ea80000100a00 */
        /* <DEDUP_REMOVED lines=11> */
[----:B------:R-:W2:Y:S04]  /*7c290*/  LDL.LU R12, [R1+0x2d74] ;  /* 0x002d7400010c7983 */ /* 0x000ea80000300800 */
[----:B------:R-:W4:Y:S04]  /*7c2a0*/  LDL.LU R9, [R1+0x2d80] ;  /* 0x002d800001097983 */ /* 0x000f280000300800 */
[----:B------:R-:W-:Y:S04]  /*7c2b0*/  STL.64 [R1+0x3250], R10 ;  /* 0x0032500a01007387 */ /* 0x000fe80000100a00 */
[----:B----4-:R0:W-:Y:S04]  /*7c2c0*/  STL.64 [R1+0x3248], R8 ;  /* 0x0032480801007387 */ /* 0x0101e80000100a00 */
[----:B0-----:R-:W4:Y:S04]  /*7c2d0*/  LDL.LU R8, [R1+0x320] ;  /* 0x0003200001087983 */ /* 0x001f280000300800 */
[----:B------:R-:W4:Y:S04]  /*7c2e0*/  LDL.LU R9, [R1+0x324] ;  /* 0x0003240001097983 */ /* 0x000f280000300800 */
[----:B------:R-:W2:Y:S04]  /*7c2f0*/  LDL.LU R10, [R1+0x328] ;  /* 0x00032800010a7983 */ /* 0x000ea80000300800 */
[----:B------:R-:W2:Y:S01]  /*7c300*/  LDL.LU R11, [R1+0x32c] ;  /* 0x00032c00010b7983 */ /* 0x000ea20000300800 */
[C---:B---3--:R-:W-:Y:S03]  /*7c310*/  HMMA.16816.F32 R20, R16.reuse, R22, R24 ;  /* 0x000000161014723c */ /* 0x048fe60000001818 */
[----:B--2---:R-:W-:Y:S04]  /*7c320*/  STL.64 [R1+0x3260], R10 ;  /* 0x0032600a01007387 */ /* 0x004fe80000100a00 */
[----:B----4-:R0:W-:Y:S04]  /*7c330*/  STL.64 [R1+0x3258], R8 ;  /* 0x0032580801007387 */ /* 0x0101e80000100a00 */
[----:B0-----:R-:W2:Y:S04]  /*7c340*/  LDL.LU R8, [R1+0x330] ;  /* 0x0003300001087983 */ /* 0x001ea80000300800 */
[----:B------:R-:W2:Y:S04]  /*7c350*/  LDL.LU R9, [R1+0x334] ;  /* 0x0003340001097983 */ /* 0x000ea80000300800 */
[----:B------:R-:W2:Y:S04]  /*7c360*/  LDL.LU R10, [R1+0x338] ;  /* 0x00033800010a7983 */ /* 0x000ea80000300800 */
[----:B------:R-:W2:Y:S04]  /*7c370*/  LDL.LU R11, [R1+0x33c] ;  /* 0x00033c00010b7983 */ /* 0x000ea80000300800 */
        /* <DEDUP_REMOVED lines=12> */
[----:B------:R-:W4:Y:S04]  /*7c440*/  LDL.LU.64 R26, [R1+0x32d8] ;  /* 0x0032d800011a7983 */ /* 0x000f280000300a00 */
        /* <DEDUP_REMOVED lines=9> */
[----:B0-----:R-:W4:Y:S01]  /*7c4e0*/  LDL.LU.64 R22, [R1+0x32b8] ;  /* 0x0032b80001167983 */ /* 0x001f220000300a00 */
[----:B------:R-:W-:-:S03]  /*7c4f0*/  IMAD.MOV.U32 R0, RZ, RZ, R15 ;  /* 0x000000ffff007224 */ /* 0x000fc600078e000f */
[----:B------:R-:W3:Y:S04]  /*7c500*/  LDL.LU R14, [R1+0x2d84] ;  /* 0x002d8400010e7983 */ /* 0x000ee80000300800 */
[----:B------:R-:W3:Y:S01]  /*7c510*/  LDL.LU R15, [R1+0x2d8c] ;  /* 0x002d8c00010f7983 */ /* 0x000ee20000300800 */
[----:B----4-:R-:W-:Y:S03]  /*7c520*/  HMMA.16816.F32 R20, R16, R22, R24 ;  /* 0x000000161014723c */ /* 0x010fe60000001818 */
[----:B------:R-:W4:Y:S04]  /*7c530*/  LDL.LU.64 R26, [R1+0x32b0] ;  /* 0x0032b000011a7983 */ /* 0x000f280000300a00 */
[----:B------:R-:W4:-:S15]  /*7c540*/  LDL.LU.64 R24, [R1+0x32a8] ;  /* 0x0032a80001187983 */ /* 0x000f1e0000300a00 */
[----:B------:R-:W-:-:S01]  /*7c550*/  NOP ;  /* 0x0000000000007918 */ /* 0x000fc20000000000 */
[----:B------:R-:W-:Y:S04]  /*7c560*/  STL.64 [R1+0x480], R20 ;  /* 0x0004801401007387 */ /* 0x000fe80000100a00 */
[----:B------:R0:W-:Y:S04]  /*7c570*/  STL.64 [R1+0x488], R22 ;  /* 0x0004881601007387 */ /* 0x0001e80000100a00 */
[----:B0-----:R-:W2:Y:S04]  /*7c580*/  LDL.LU.64 R22, [R1+0x32a0] ;  /* 0x0032a00001167983 */ /* 0x001ea80000300a00 */
        /* <DEDUP_REMOVED lines=46> */
[----:B--2---:R-:W-:Y:S01]  /*7c870*/  HMMA.16816.F32 R4, R16, R10, R4 ;  /* 0x0000000a1004723c */ /* 0x004fe20000001804 */
[----:B----4-:R-:W-:-:S02]  /*7c880*/  IMAD R12, R12, 0x100, R8 ;  /* 0x000001000c0c7824 */ /* 0x010fc400078e0208 */
[----:B------:R-:W-:-:S15]  /*7c890*/  IMAD R13, R13, 0x100, R9 ;  /* 0x000001000d0d7824 */ /* 0x000fde00078e0209 */
[----:B------:R-:W-:-:S05]  /*7c8a0*/  NOP ;  /* 0x0000000000007918 */ /* 0x000fca0000000000 */
        /* <DEDUP_REMOVED lines=22> */
[----:B---3--:R-:W-:Y:S06]  /*7ca10*/  HMMA.16816.F32 R8, R16, R4, R20 ;  /* 0x000000041008723c */ /* 0x008fec0000001814 */
[----:B------:R-:W-:Y:S04]  /*7ca20*/  STL [R1+0x3128], R5 ;  /* 0x0031280501007387 */ /* 0x000fe80000100800 */
[----:B------:R-:W-:-:S13]  /*7ca30*/  STL.64 [R1+0x31a0], R6 ;  /* 0x0031a00601007387 */ /* 0x000fda0000100a00 */
[----:B------:R-:W-:Y:S04]  /*7ca40*/  STL.64 [R1+0x520], R8 ;  /* 0x0005200801007387 */ /* 0x000fe80000100a00 */
[----:B------:R-:W-:Y:S04]  /*7ca50*/  STL.64 [R1+0x528], R10 ;  /* 0x0005280a01007387 */ /* 0x000fe80000100a00 */
[----:B------:R0:W-:Y:S04]  /*7ca60*/  STL [R1+0x3198], R4 ;  /* 0x0031980401007387 */ /* 0x0001e80000100800 */
[----:B------:R-:W2:Y:S01]  /*7ca70*/  LDL.LU R20, [R1+0x260] ;  /* 0x0002600001147983 */ /* 0x000ea20000300800 */
[----:B0-----:R-:W-:-:S15]  /*7ca80*/  HMMA.16816.F32 R4, R16, R2, R24 ;  /* 0x000000021004723c */ /* 0x001fde0000001818 */
[----:B------:R-:W-:-:S08]  /*7ca90*/  NOP ;  /* 0x0000000000007918 */ /* 0x000fd00000000000 */
[----:B------:R0:W-:Y:S04]  /*7caa0*/  STL.64 [R1+0x510], R4 ;  /* 0x0005100401007387 */ /* 0x0001e80000100a00 */
[----:B------:R1:W-:Y:S04]  /*7cab0*/  STL.64 [R1+0x518], R6 ;  /* 0x0005180601007387 */ /* 0x0003e80000100a00 */
        /* <DEDUP_REMOVED lines=8> */
[----:B----4-:R-:W-:Y:S04]  /*7cb40*/  STL.64 [R1+0x31a8], R24 ;  /* 0x0031a81801007387 */ /* 0x010fe80000100a00 */
[----:B0-----:R-:W4:Y:S04]  /*7cb50*/  LDL.LU R4, [R1+0x290] ;  /* 0x0002900001047983 */ /* 0x001f280000300800 */
[----:B------:R-:W4:Y:S04]  /*7cb60*/  LDL.LU R5, [R1+0x294] ;  /* 0x0002940001057983 */ /* 0x000f280000300800 */
[----:B-1----:R-:W3:Y:S04]  /*7cb70*/  LDL.LU R6, [R1+0x298] ;  /* 0x0002980001067983 */ /* 0x002ee80000300800 */
[----:B------:R-:W3:Y:S04]  /*7cb80*/  LDL.LU R7, [R1+0x29c] ;  /* 0x00029c0001077983 */ /* 0x000ee80000300800 */
[----:B---3--:R-:W-:Y:S04]  /*7cb90*/  STL.64 [R1+0x31c0], R6 ;  /* 0x0031c00601007387 */ /* 0x008fe80000100a00 */
[----:B----4-:R0:W-:Y:S04]  /*7cba0*/  STL.64 [R1+0x31b8], R4 ;  /* 0x0031b80401007387 */ /* 0x0101e80000100a00 */
[----:B--2---:R-:W2:Y:S01]  /*7cbb0*/  LDL R26, [R1+0x8] ;  /* 0x00000800011a7983 */ /* 0x004ea20000100800 */
[----:B------:R-:W-:-:S03]  /*7cbc0*/  IMAD.MOV.U32 R27, RZ, RZ, R0 ;  /* 0x000000ffff1b7224 */ /* 0x000fc600078e0000 */
[----:B------:R-:W3:Y:S04]  /*7cbd0*/  LDL.LU R0, [R1+0x321c] ;  /* 0x00321c0001007983 */ /* 0x000ee80000300800 */
[----:B--2---:R1:W-:Y:S04]  /*7cbe0*/  STL.64 [R1+0x31c8], R26 ;  /* 0x0031c81a01007387 */ /* 0x0043e80000100a00 */
[----:B0-----:R-:W2:Y:S04]  /*7cbf0*/  LDL.LU R4, [R1+0x2a0] ;  /* 0x0002a00001047983 */ /* 0x001ea80000300800 */
[----:B------:R-:W2:Y:S04]  /*7cc00*/  LDL.LU R5, [R1+0x2a4] ;  /* 0x0002a40001057983 */ /* 0x000ea80000300800 */
[----:B------:R-:W4:Y:S04]  /*7cc10*/  LDL.LU R6, [R1+0x2a8] ;  /* 0x0002a80001067983 */ /* 0x000f280000300800 */
[----:B------:R-:W4:Y:S04]  /*7cc20*/  LDL.LU R7, [R1+0x2ac] ;  /* 0x0002ac0001077983 */ /* 0x000f280000300800 */
[----:B----4-:R-:W-:Y:S04]  /*7cc30*/  STL.64 [R1+0x31d8], R6 ;  /* 0x0031d80601007387 */ /* 0x010fe80000100a00 */
[----:B--2---:R0:W-:Y:S04]  /*7cc40*/  STL.64 [R1+0x31d0], R4 ;  /* 0x0031d00401007387 */ /* 0x0041e80000100a00 */
[----:B------:R-:W2:Y:S04]  /*7cc50*/  LDL R24, [R1+0x10] ;  /* 0x0000100001187983 */ /* 0x000ea80000100800 */
[----:B------:R-:W2:Y:S04]  /*7cc60*/  LDL R25, [R1+0x14] ;  /* 0x0000140001197983 */ /* 0x000ea80000100800 */
[----:B-1----:R-:W4:Y:S01]  /*7cc70*/  LDL R26, [R1+0x18] ;  /* 0x00001800011a7983 */ /* 0x002f220000100800 */
[----:B---3--:R-:W-:-:S03]  /*7cc80*/  IMAD.MOV.U32 R27, RZ, RZ, R0 ;  /* 0x000000ffff1b7224 */ /* 0x008fc600078e0000 */
[----:B------:R-:W3:Y:S04]  /*7cc90*/  LDL.LU R0, [R1+0x3218] ;  /* 0x0032180001007983 */ /* 0x000ee80000300800 */
[----:B--2---:R1:W-:Y:S04]  /*7cca0*/  STL.64 [R1+0x31e0], R24 ;  /* 0x0031e01801007387 */ /* 0x0043e80000100a00 */
[----:B----4-:R-:W-:Y:S04]  /*7ccb0*/  STL.64 [R1+0x31f8], R26 ;  /* 0x0031f81a01007387 */ /* 0x010fe80000100a00 */
[----:B0-----:R-:W2:Y:S04]  /*7ccc0*/  LDL.LU R4, [R1+0x2b0] ;  /* 0x0002b00001047983 */ /* 0x001ea80000300800 */
[----:B------:R-:W2:Y:S04]  /*7ccd0*/  LDL.LU R5, [R1+0x2b4] ;  /* 0x0002b40001057983 */ /* 0x000ea80000300800 */
[----:B------:R-:W4:Y:S04]  /*7cce0*/  LDL.LU R6, [R1+0x2b8] ;  /* 0x0002b80001067983 */ /* 0x000f280000300800 */
[----:B------:R-:W4:Y:S04]  /*7ccf0*/  LDL.LU R7, [R1+0x2bc] ;  /* 0x0002bc0001077983 */ /* 0x000f280000300800 */
[----:B------:R-:W3:Y:S04]  /*7cd00*/  LDL R16, [R1+0x28] ;  /* 0x0000280001107983 */ /* 0x000ee80000100800 */
[----:B-1----:R-:W2:Y:S04]  /*7cd10*/  LDL R24, [R1+0x20] ;  /* 0x0000200001187983 */ /* 0x002ea80000100800 */
[----:B------:R-:W2:Y:S04]  /*7cd20*/  LDL R25, [R1+0x24] ;  /* 0x0000240001197983 */ /* 0x000ea80000100800 */
[----:B--2---:R0:W-:Y:S04]  /*7cd30*/  STL.64 [R1+0x3210], R24 ;  /* 0x0032101801007387 */ /* 0x0041e80000100a00 */
[----:B0-----:R-:W2:Y:S04]  /*7cd40*/  LDL.LU R24, [R1+0x2e0] ;  /* 0x0002e00001187983 */ /* 0x001ea80000300800 */
[----:B------:R-:W2:Y:S04]  /*7cd50*/  LDL.LU R25, [R1+0x2e4] ;  /* 0x0002e40001197983 */ /* 0x000ea80000300800 */
[----:B------:R-:W2:Y:S04]  /*7cd60*/  LDL.LU R26, [R1+0x2e8] ;  /* 0x0002e800011a7983 */ /* 0x000ea80000300800 */
[----:B------:R-:W2:Y:S04]  /*7cd70*/  LDL.LU R27, [R1+0x2ec] ;  /* 0x0002ec00011b7983 */ /* 0x000ea80000300800 */
[----:B----4-:R-:W-:Y:S04]  /*7cd80*/  STL.64 [R1+0x31f0], R6 ;  /* 0x0031f00601007387 */ /* 0x010fe80000100a00 */
[----:B------:R0:W-:Y:S04]  /*7cd90*/  STL.64 [R1+0x31e8], R4 ;  /* 0x0031e80401007387 */ /* 0x0001e80000100a00 */
[----:B0-----:R-:W4:Y:S04]  /*7cda0*/  LDL.LU R4, [R1+0x2c0] ;  /* 0x0002c00001047983 */ /* 0x001f280000300800 */
[----:B------:R-:W4:Y:S04]  /*7cdb0*/  LDL.LU R5, [R1+0x2c4] ;  /* 0x0002c40001057983 */ /* 0x000f280000300800 */
[----:B------:R-:W2:Y:S04]  /*7cdc0*/  LDL.LU R6, [R1+0x2c8] ;  /* 0x0002c80001067983 */ /* 0x000ea80000300800 */
[----:B------:R-:W2:Y:S01]  /*7cdd0*/  LDL.LU R7, [R1+0x2cc] ;  /* 0x0002cc0001077983 */ /* 0x000ea20000300800 */
[----:B------:R-:W-:-:S02]  /*7cde0*/  IMAD R14, R14, 0x100, R28 ;  /* 0x000001000e0e7824 */ /* 0x000fc400078e021c */
[----:B------:R-:W-:Y:S01]  /*7cdf0*/  IMAD R15, R15, 0x100, R29 ;  /* 0x000001000f0f7824 */ /* 0x000fe200078e021d */
[----:B------:R-:W-:Y:S02]  /*7ce00*/  F2FP.F16.E4M3.UNPACK_B R12, R12 ;  /* 0x0000000cff0c723e */ /* 0x000fe400020006ff */
[----:B------:R-:W-:Y:S01]  /*7ce10*/  F2FP.F16.E4M3.UNPACK_B R13, R13 ;  /* 0x0000000dff0d723e */ /* 0x000fe200020006ff */
[----:B---3--:R-:W-:Y:S01]  /*7ce20*/  IMAD.MOV.U32 R17, RZ, RZ, R0 ;  /* 0x000000ffff117224 */ /* 0x008fe200078e0000 */
[----:B------:R-:W-:Y:S01]  /*7ce30*/  F2FP.F16.E4M3.UNPACK_B R14, R14 ;  /* 0x0000000eff0e723e */ /* 0x000fe200020006ff */
[----:B--2---:R-:W-:Y:S04]  /*7ce40*/  STL.64 [R1+0x3208], R6 ;  /* 0x0032080601007387 */ /* 0x004fe80000100a00 */
[----:B----4-:R0:W-:Y:S04]  /*7ce50*/  STL.64 [R1+0x3200], R4 ;  /* 0x0032000401007387 */ /* 0x0101e80000100a00 */
[----:B0-----:R-:W2:Y:S04]  /*7ce60*/  LDL.LU R4, [R1+0x2d0] ;  /* 0x0002d00001047983 */ /* 0x001ea80000300800 */
[----:B------:R-:W2:Y:S04]  /*7ce70*/  LDL.LU R5, [R1+0x2d4] ;  /* 0x0002d40001057983 */ /* 0x000ea80000300800 */
[----:B------:R-:W2:Y:S04]  /*7ce80*/  LDL.LU R6, [R1+0x2d8] ;  /* 0x0002d80001067983 */ /* 0x000ea80000300800 */
[----:B------:R-:W2:Y:S04]  /*7ce90*/  LDL.LU R7, [R1+0x2dc] ;  /* 0x0002dc0001077983 */ /* 0x000ea80000300800 */
[----:B------:R-:W3:Y:S04]  /*7cea0*/  LDL.64 R28, [R1] ;  /* 0x00000000011c7983 */ /* 0x000ee80000100a00 */
[----:B------:R-:W-:Y:S04]  /*7ceb0*/  STL.64 [R1+0x3178], R22 ;  /* 0x0031781601007387 */ /* 0x000fe80000100a00 */
[----:B------:R0:W-:Y:S04]  /*7cec0*/  STL.64 [R1+0x3170], R20 ;  /* 0x0031701401007387 */ /* 0x0001e80000100a00 */
[----:B0-----:R-:W4:Y:S04]  /*7ced0*/  LDL.LU R20, [R1+0x270] ;  /* 0x0002700001147983 */ /* 0x001f280000300800 */
[----:B------:R-:W4:Y:S04]  /*7cee0*/  LDL.LU R21, [R1+0x274] ;  /* 0x0002740001157983 */ /* 0x000f280000300800 */
[----:B------:R-:W4:Y:S04]  /*7cef0*/  LDL.LU R22, [R1+0x278] ;  /* 0x0002780001167983 */ /* 0x000f280000300800 */
[----:B------:R-:W4:Y:S04]  /*7cf00*/  LDL.LU R23, [R1+0x27c] ;  /* 0x00027c0001177983 */ /* 0x000f280000300800 */
[----:B------:R-:W2:Y:S04]  /*7cf10*/  LDL.LU R8, [R1+0x240] ;  /* 0x0002400001087983 */ /* 0x000ea80000300800 */
[----:B------:R-:W2:Y:S04]  /*7cf20*/  LDL.LU R9, [R1+0x244] ;  /* 0x0002440001097983 */ /* 0x000ea80000300800 */
[----:B------:R-:W3:Y:S04]  /*7cf30*/  LDL.LU R10, [R1+0x248] ;  /* 0x00024800010a7983 */ /* 0x000ee80000300800 */
[----:B------:R-:W3:Y:S01]  /*7cf40*/  LDL.LU R11, [R1+0x24c] ;  /* 0x00024c00010b7983 */ /* 0x000ee20000300800 */
[----:B------:R-:W-:-:S07]  /*7cf50*/  F2FP.F16.E4M3.UNPACK_B R15, R15 ;  /* 0x0000000fff0f723e */ /* 0x000fce00020006ff */
[C---:B------:R-:W-:Y:S01]  /*7cf60*/  HMMA.16816.F32 R24, R12.reuse, R16, R24 ;  /* 0x000000100c18723c */ /* 0x040fe20000001818 */
        /* <DEDUP_REMOVED lines=8> */
[----:B------:R0:W-:Y:S04]  /*7cff0*/  STL.64 [R1+0x530], R24 ;  /* 0x0005301801007387 */ /* 0x0001e80000100a00 */
[----:B------:R1:W-:Y:S04]  /*7d000*/  STL.64 [R1+0x538], R26 ;  /* 0x0005381a01007387 */ /* 0x0003e80000100a00 */
[----:B0-----:R-:W1:Y:S04]  /*7d010*/  LDL.LU.64 R24, [R1+0x3210] ;  /* 0x0032100001187983 */ /* 0x001e680000300a00 */
[----:B------:R-:W4:Y:S04]  /*7d020*/  LDL.LU R16, [R1+0x2d94] ;  /* 0x002d940001107983 */ /* 0x000f280000300800 */
[----:B------:R-:W4:Y:S01]  /*7d030*/  LDL.LU R17, [R1+0x2d9c] ;  /* 0x002d9c0001117983 */ /* 0x000f220000300800 */
[C---:B-1----:R-:W-:Y:S03]  /*7d040*/  HMMA.16816.F32 R24, R12.reuse, R24, R4 ;  /* 0x000000180c18723c */ /* 0x042fe60000001804 */
[----:B---3--:R-:W-:Y:S04]  /*7d050*/  STL.64 [R1+0x3138], R18 ;  /* 0x0031381201007387 */ /* 0x008fe80000100a00 */
[----:B----4-:R0:W-:Y:S04]  /*7d060*/  STL.64 [R1+0x3130], R16 ;  /* 0x0031301001007387 */ /* 0x0101e80000100a00 */
[----:B0-----:R-:W3:Y:S04]  /*7d070*/  LDL.LU R16, [R1+0x230] ;  /* 0x0002300001107983 */ /* 0x001ee80000300800 */
[----:B------:R-:W3:Y:S04]  /*7d080*/  LDL.LU R17, [R1+0x234] ;  /* 0x0002340001117983 */ /* 0x000ee80000300800 */
[----:B------:R-:W3:Y:S04]  /*7d090*/  LDL.LU R18, [R1+0x238] ;  /* 0x0002380001127983 */ /* 0x000ee80000300800 */
[----:B------:R-:W3:Y:S04]  /*7d0a0*/  LDL.LU R19, [R1+0x23c] ;  /* 0x00023c0001137983 */ /* 0x000ee80000300800 */
[----:B------:R-:W4:Y:S04]  /*7d0b0*/  LDL.LU.64 R6, [R1+0x3208] ;  /* 0x0032080001067983 */ /* 0x000f280000300a00 */
[----:B------:R-:W4:Y:S04]  /*7d0c0*/  LDL.LU.64 R4, [R1+0x3200] ;  /* 0x0032000001047983 */ /* 0x000f280000300a00 */
        /* <DEDUP_REMOVED lines=19> */
[----:B------:R-:W4:Y:S01]  /*7d200*/  LDL.LU.64 R4, [R1+0x31b8] ;  /* 0x0031b80001047983 */ /* 0x000f220000300a00 */
[----:B------:R-:W-:-:S15]  /*7d210*/  IMAD.MOV.U32 R0, RZ, RZ, R29 ;  /* 0x000000ffff007224 */ /* 0x000fde00078e001d */
[----:B------:R-:W-:-:S01]  /*7d220*/  NOP ;  /* 0x0000000000007918 */ /* 0x000fc20000000000 */
[----:B------:R-:W-:Y:S04]  /*7d230*/  STL.64 [R1+0x570], R24 ;  /* 0x0005701801007387 */ /* 0x000fe80000100a00 */
[----:B------:R0:W-:Y:S04]  /*7d240*/  STL.64 [R1+0x578], R26 ;  /* 0x0005781a01007387 */ /* 0x0001e80000100a00 */
[----:B0-----:R-:W2:Y:S04]  /*7d250*/  LDL.LU.64 R26, [R1+0x31b0] ;  /* 0x0031b000011a7983 */ /* 0x001ea80000300a00 */
[----:B------:R-:W2:Y:S01]  /*7d260*/  LDL.LU.64 R24, [R1+0x31a8] ;  /* 0x0031a80001187983 */ /* 0x000ea20000300a00 */
[----:B----4-:R-:W-:-:S15]  /*7d270*/  HMMA.16816.F32 R4, R12, R28, R4 ;  /* 0x0000001c0c04723c */ /* 0x010fde0000001804 */
[----:B------:R-:W-:-:S08]  /*7d280*/  NOP ;  /* 0x0000000000007918 */ /* 0x000fd00000000000 */
[----:B------:R0:W-:Y:S04]  /*7d290*/  STL.64 [R1+0x580], R4 ;  /* 0x0005800401007387 */ /* 0x0001e80000100a00 */
[----:B------:R1:W-:Y:S01]  /*7d2a0*/  STL.64 [R1+0x588], R6 ;  /* 0x0005880601007387 */ /* 0x0003e20000100a00 */
[----:B0-----:R-:W-:-:S03]  /*7d2b0*/  IMAD.MOV.U32 R5, RZ, RZ, R28 ;  /* 0x000000ffff057224 */ /* 0x001fc600078e001c */
[----:B-1----:R-:W4:Y:S04]  /*7d2c0*/  LDL.LU.64 R6, [R1+0x31a0] ;  /* 0x0031a00001067983 */ /* 0x002f280000300a00 */
[----:B------:R-:W4:Y:S04]  /*7d2d0*/  LDL.LU R4, [R1+0x3198] ;  /* 0x0031980001047983 */ /* 0x000f280000300800 */
[----:B------:R-:W2:Y:S02]  /*7d2e0*/  LDL.LU.64 R28, [R1+0x3190] ;  /* 0x00319000011c7983 */ /* 0x000ea40000300a00 */
[----:B--2---:R-:W-:-:S15]  /*7d2f0*/  HMMA.16816.F32 R24, R12, R28, R24 ;  /* 0x0000001c0c18723c */ /* 0x004fde0000001818 */
        /* <DEDUP_REMOVED lines=49> */
[----:B------:R-:W4:Y:S04]  /*7d610*/  LDL.LU.64 R16, [R1+0x3130] ;  /* 0x0031300001107983 */ /* 0x000f280000300a00 */
[----:B------:R0:W-:Y:S04]  /*7d620*/  STL.64 [R1+0x30d8], R10 ;  /* 0x0030d80a01007387 */ /* 0x0001e80000100a00 */
[----:B0-----:R-:W4:Y:S04]  /*7d630*/  LDL.LU R10, [R1+0x2d98] ;  /* 0x002d9800010a7983 */ /* 0x001f280000300800 */
[----:B------:R-:W2:Y:S01]  /*7d640*/  LDL.LU R11, [R1+0x2da0] ;  /* 0x002da000010b7983 */ /* 0x000ea20000300800 */
[----:B---3--:R-:W-:Y:S06]  /*7d650*/  HMMA.16816.F32 R20, R12, R8, R20 ;  /* 0x000000080c14723c */ /* 0x008fec0000001814 */
[----:B------:R-:W-:Y:S04]  /*7d660*/  STL [R1+0x3044], R8 ;  /* 0x0030440801007387 */ /* 0x000fe80000100800 */
[----:B------:R-:W-:-:S13]  /*7d670*/  STL [R1+0x3040], R9 ;  /* 0x0030400901007387 */ /* 0x000fda0000100800 */
[----:B------:R0:W-:Y:S04]  /*7d680*/  STL.64 [R1+0x5f0], R20 ;  /* 0x0005f01401007387 */ /* 0x0001e80000100a00 */
[----:B------:R1:W-:Y:S04]  /*7d690*/  STL.64 [R1+0x5f8], R22 ;  /* 0x0005f81601007387 */ /* 0x0003e80000100a00 */
[----:B0-----:R-:W3:Y:S01]  /*7d6a0*/  LDL.LU R20, [R1+0x180] ;  /* 0x0001800001147983 */ /* 0x001ee20000300800 */
[----:B----4-:R-:W-:Y:S02]  /*7d6b0*/  IMAD R16, R16, 0x100, R10 ;  /* 0x0000010010107824 */ /* 0x010fe400078e020a */
[----:B--2---:R-:W-:-:S02]  /*7d6c0*/  IMAD R17, R17, 0x100, R11 ;  /* 0x0000010011117824 */ /* 0x004fc400078e020b */
[----:B------:R-:W-:-:S15]  /*7d6d0*/  HMMA.16816.F32 R8, R12, R6, R24 ;  /* 0x000000060c08723c */ /* 0x000fde0000001818 */
        /* <DEDUP_REMOVED lines=10> */
[----:B---3--:R0:W-:Y:S02]  /*7d780*/  STL.64 [R1+0x3098], R26 ;  /* 0x0030981a01007387 */ /* 0x0081e40000100a00 */
[----:B0-----:R-:W-:-:S02]  /*7d790*/  IMAD.MOV.U32 R26, RZ, RZ, R5 ;  /* 0x000000ffff1a7224 */ /* 0x001fc400078e0005 */
        /* <DEDUP_REMOVED lines=8> */
[----:B------:R-:W3:Y:S04]  /*7d820*/  LDL.LU.64 R8, [R1+0x20] ;  /* 0x0000200001087983 */ /* 0x000ee80000300a00 */
[----:B---3--:R0:W-:Y:S04]  /*7d830*/  STL.64 [R1+0x30f0], R8 ;  /* 0x0030f00801007387 */ /* 0x0081e80000100a00 */
[----:B0-----:R-:W3:Y:S04]  /*7d840*/  LDL.LU.64 R8, [R1+0x28] ;  /* 0x0000280001087983 */ /* 0x001ee80000300a00 */
[----:B------:R-:W2:Y:S04]  /*7d850*/  LDL.LU.64 R10, [R1+0x18] ;  /* 0x00001800010a7983 */ /* 0x000ea80000300a00 */
        /* <DEDUP_REMOVED lines=14> */
[----:B------:R-:W3:Y:S04]  /*7d940*/  LDL.LU.64 R28, [R1+0x10] ;  /* 0x00001000011c7983 */ /* 0x000ee80000300a00 */
[----:B------:R-:W4:Y:S01]  /*7d950*/  LDL.64 R24, [R1+0x8] ;  /* 0x0000080001187983 */ /* 0x000f220000100a00 */
[----:B------:R-:W-:-:S05]  /*7d960*/  IMAD.MOV.U32 R27, RZ, RZ, R0 ;  /* 0x000000ffff1b7224 */ /* 0x000fca00078e0000 */
        /* <DEDUP_REMOVED lines=37> */
[----:B------:R-:W-:Y:S01]  /*7dbc0*/  STL [R1+0x3048], R5 ;  /* 0x0030480501007387 */ /* 0x000fe20000100800 */
[----:B------:R-:W-:-:S02]  /*7dbd0*/  F2FP.F16.E4M3.UNPACK_B R16, R16 ;  /* 0x00000010ff10723e */ /* 0x000fc400020006ff */
[----:B------:R-:W-:Y:S02]  /*7dbe0*/  F2FP.F16.E4M3.UNPACK_B R17, R17 ;  /* 0x00000011ff11723e */ /* 0x000fe400020006ff */
[----:B------:R-:W-:Y:S02]  /*7dbf0*/  F2FP.F16.E4M3.UNPACK_B R18, R18 ;  /* 0x00000012ff12723e */ /* 0x000fe400020006ff */
[----:B------:R-:W-:Y:S01]  /*7dc00*/  F2FP.F16.E4M3.UNPACK_B R19, R19 ;  /* 0x00000013ff13723e */ /* 0x000fe200020006ff */
[----:B----4-:R-:W-:Y:S01]  /*7dc10*/  HMMA.16816.F32 R12, R12, R2, R8 ;  /* 0x000000020c0c723c */ /* 0x010fe20000001808 */
[----:B------:R-:W4:Y:S04]  /*7dc20*/  LDL.LU.64 R10, [R1+0x3110] ;  /* 0x00311000010a7983 */ /* 0x000f280000300a00 */
[----:B------:R-:W2:-:S15]  /*7dc30*/  LDL.LU.64 R8, [R1+0x3108] ;  /* 0x0031080001087983 */ /* 0x000e9e0000300a00 */
[----:B------:R-:W-:-:S03]  /*7dc40*/  NOP ;  /* 0x0000000000007918 */ /* 0x000fc60000000000 */
[----:B------:R0:W-:Y:S04]  /*7dc50*/  STL.64 [R1+0x610], R12 ;  /* 0x0006100c01007387 */ /* 0x0001e80000100a00 */
[----:B------:R1:W-:Y:S04]  /*7dc60*/  STL.64 [R1+0x618], R14 ;  /* 0x0006180e01007387 */ /* 0x0003e80000100a00 */
[----:B0-----:R-:W3:Y:S04]  /*7dc70*/  LDL.LU R12, [R1+0x1f0] ;  /* 0x0001f000010c7983 */ /* 0x001ee80000300800 */
[----:B------:R-:W3:Y:S04]  /*7dc80*/  LDL.LU R13, [R1+0x1f4] ;  /* 0x0001f400010d7983 */ /* 0x000ee80000300800 */
[----:B-1----:R-:W3:Y:S04]  /*7dc90*/  LDL.LU R14, [R1+0x1f8] ;  /* 0x0001f800010e7983 */ /* 0x002ee80000300800 */
[----:B------:R-:W3:Y:S01]  /*7dca0*/  LDL.LU R15, [R1+0x1fc] ;  /* 0x0001fc00010f7983 */ /* 0x000ee20000300800 */
[----:B--2---:R-:W-:Y:S06]  /*7dcb0*/  HMMA.16816.F32 R24, R16, R8, R24 ;  /* 0x000000081018723c */ /* 0x004fec0000001818 */
[----:B------:R-:W-:-:S02]  /*7dcc0*/  IMAD.MOV.U32 R7, RZ, RZ, R8 ;  /* 0x000000ffff077224 */ /* 0x000fc400078e0008 */
[----:B------:R-:W-:-:S15]  /*7dcd0*/  IMAD.MOV.U32 R6, RZ, RZ, R9 ;  /* 0x000000ffff067224 */ /* 0x000fde00078e0009 */
[----:B------:R-:W-:Y:S04]  /*7dce0*/  STL.64 [R1+0x630], R24 ;  /* 0x0006301801007387 */ /* 0x000fe80000100a00 */
[----:B------:R0:W-:Y:S04]  /*7dcf0*/  STL.64 [R1+0x638], R26 ;  /* 0x0006381a01007387 */ /* 0x0001e80000100a00 */
[----:B0-----:R-:W4:Y:S04]  /*7dd00*/  LDL.LU.64 R26, [R1+0x3100] ;  /* 0x00310000011a7983 */ /* 0x001f280000300a00 */
[----:B------:R-:W4:Y:S04]  /*7dd10*/  LDL.LU.64 R24, [R1+0x30f8] ;  /* 0x0030f80001187983 */ /* 0x000f280000300a00 */
[----:B------:R-:W3:Y:S02]  /*7dd20*/  LDL.LU.64 R8, [R1+0x30f0] ;  /* 0x0030f00001087983 */ /* 0x000ee40000300a00 */
[C---:B---3--:R-:W-:Y:S06]  /*7dd30*/  HMMA.16816.F32 R12, R16.reuse, R8, R12 ;  /* 0x00000008100c723c */ /* 0x048fec000000180c */
[----:B----4-:R-:W-:-:S15]  /*7dd40*/  HMMA.16816.F32 R24, R16, R10, R24 ;  /* 0x0000000a1018723c */ /* 0x010fde0000001818 */
[----:B------:R-:W-:-:S02]  /*7dd50*/  NOP ;  /* 0x0000000000007918 */ /* 0x000fc40000000000 */
[----:B------:R0:W-:Y:S04]  /*7dd60*/  STL.64 [R1+0x640], R12 ;  /* 0x0006400c01007387 */ /* 0x0001e80000100a00 */
[----:B------:R-:W-:Y:S04]  /*7dd70*/  STL.64 [R1+0x648], R14 ;  /* 0x0006480e01007387 */ /* 0x000fe80000100a00 */
[----:B0-----:R-:W2:Y:S04]  /*7dd80*/  LDL.LU R12, [R1+0x2db4] ;  /* 0x002db400010c7983 */ /* 0x001ea80000300800 */
[----:B------:R-:W-:Y:S04]  /*7dd90*/  STL.64 [R1+0x650], R24 ;  /* 0x0006501801007387 */ /* 0x000fe80000100a00 */
[----:B------:R0:W-:Y:S04]  /*7dda0*/  STL.64 [R1+0x658], R26 ;  /* 0x0006581a01007387 */ /* 0x0001e80000100a00 */
[----:B0-----:R-:W3:Y:S04]  /*7ddb0*/  LDL.LU.64 R26, [R1+0x30e8] ;  /* 0x0030e800011a7983 */ /* 0x001ee80000300a00 */
[----:B------:R-:W3:Y:S01]  /*7ddc0*/  LDL.LU.64 R24, [R1+0x30e0] ;  /* 0x0030e00001187983 */ /* 0x000ee20000300a00 */
[----:B------:R-:W-:-:S02]  /*7ddd0*/  IMAD.MOV.U32 R15, RZ, RZ, R10 ;  /* 0x000000ffff0f7224 */ /* 0x000fc400078e000a */
[----:B------:R-:W-:Y:S02]  /*7dde0*/  IMAD.MOV.U32 R14, RZ, RZ, R11 ;  /* 0x000000ffff0e7224 */ /* 0x000fe400078e000b */
[----:B------:R-:W-:Y:S01]  /*7ddf0*/  IMAD.MOV.U32 R13, RZ, RZ, R8 ;  /* 0x000000ffff0d7224 */ /* 0x000fe200078e0008 */
[----:B------:R-:W4:Y:S04]  /*7de00*/  LDL.LU.64 R10, [R1+0x30d8] ;  /* 0x0030d800010a7983 */ /* 0x000f280000300a00 */
[----:B------:R-:W-:Y:S01]  /*7de10*/  STL.64 [R1+0x3058], R14 ;  /* 0x0030580e01007387 */ /* 0x000fe20000100a00 */
[----:B---3--:R-:W-:Y:S03]  /*7de20*/  HMMA.16816.F32 R24, R16, R28, R24 ;  /* 0x0000001c1018723c */ /* 0x008fe60000001818 */
        /* <DEDUP_REMOVED lines=8> */
[----:B------:R-:W4:Y:S01]  /*7deb0*/  LDL.LU.64 R24, [R1+0x30c8] ;  /* 0x0030c80001187983 */ /* 0x000f220000300a00 */
[----:B------:R-:W-:-:S02]  /*7dec0*/  IMAD.MOV.U32 R5, RZ, RZ, R28 ;  /* 0x000000ffff057224 */ /* 0x000fc400078e001c */
[----:B------:R-:W-:Y:S02]  /*7ded0*/  IMAD.MOV.U32 R8, RZ, RZ, R29 ;  /* 0x000000ffff087224 */ /* 0x000fe400078e001d */
[----:B------:R-:W2:Y:S01]  /*7dee0*/  LDL.LU.64 R28, [R1+0x30c0] ;  /* 0x0030c000011c7983 */ /* 0x000ea20000300a00 */
[----:B----4-:R-:W-:-:S15]  /*7def0*/  HMMA.16816.F32 R20, R16, R24, R20 ;  /* 0x000000181014723c */ /* 0x010fde0000001814 */
[----:B------:R-:W-:-:S08]  /*7df00*/  NOP ;  /* 0x0000000000007918 */ /* 0x000fd00000000000 */
[----:B------:R-:W-:Y:S04]  /*7df10*/  STL.64 [R1+0x670], R20 ;  /* 0x0006701401007387 */ /* 0x000fe80000100a00 */
[----:B------:R0:W-:Y:S04]  /*7df20*/  STL.64 [R1+0x678], R22 ;  /* 0x0006781601007387 */ /* 0x0001e80000100a00 */
[----:B0-----:R-:W3:Y:S04]  /*7df30*/  LDL.LU.64 R22, [R1+0x30b8] ;  /* 0x0030b80001167983 */ /* 0x001ee80000300a00 */
[----:B------:R-:W3:Y:S01]  /*7df40*/  LDL.LU.64 R20, [R1+0x30b0] ;  /* 0x0030b00001147983 */ /* 0x000ee20000300a00 */
[----:B------:R-:W-:-:S02]  /*7df50*/  IMAD.MOV.U32 R0, RZ, RZ, R25 ;  /* 0x000000ffff007224 */ /* 0x000fc400078e0019 */
[----:B---3--:R-:W-:Y:S01]  /*7df60*/  HMMA.16816.F32 R24, R16, R26, R20 ;  /* 0x0000001a1018723c */ /* 0x008fe20000001814 */
[----:B------:R-:W3:Y:S04]  /*7df70*/  LDL.LU.64 R22, [R1+0x30a8] ;  /* 0x0030a80001167983 */ /* 0x000ee80000300a00 */
[----:B------:R-:W3:-:S15]  /*7df80*/  LDL.LU.64 R20, [R1+0x30a0] ;  /* 0x0030a00001147983 */ /* 0x000ede0000300a00 */
[----:B------:R-:W-:-:S03]  /*7df90*/  NOP ;  /* 0x0000000000007918 */ /* 0x000fc60000000000 */
        /* <DEDUP_REMOVED lines=42> */
[----:B0-----:R-:W3:Y:S04]  /*7e240*/  LDL.LU R27, [R1+0x2db8] ;  /* 0x002db800011b7983 */ /* 0x001ee80000300800 */
[----:B----4-:R-:W-:Y:S04]  /*7e250*/  STL.64 [R1+0x2f90], R24 ;  /* 0x002f901801007387 */ /* 0x010fe80000100a00 */
[----:B------:R-:W-:Y:S04]  /*7e260*/  STL.64 [R1+0x2f78], R22 ;  /* 0x002f781601007387 */ /* 0x000fe80000100a00 */
        /* <DEDUP_REMOVED lines=10> */
[----:B------:R-:W2:Y:S01]  /*7e310*/  LDL.LU R23, [R1+0x15c] ;  /* 0x00015c0001177983 */ /* 0x000ea20000300800 */
[----:B---3--:R-:W-:-:S02]  /*7e320*/  IMAD R12, R12, 0x100, R27 ;  /* 0x000001000c0c7824 */ /* 0x008fc400078e021b */
[----:B------:R-:W-:Y:S02]  /*7e330*/  IMAD.MOV.U32 R26, RZ, RZ, R5 ;  /* 0x000000ffff1a7224 */ /* 0x000fe400078e0005 */
[----:B------:R-:W-:Y:S02]  /*7e340*/  IMAD.MOV.U32 R27, RZ, RZ, R8 ;  /* 0x000000ffff1b7224 */ /* 0x000fe400078e0008 */
[----:B------:R-:W-:Y:S02]  /*7e350*/  IMAD.MOV.U32 R24, RZ, RZ, R15 ;  /* 0x000000ffff187224 */ /* 0x000fe400078e000f */
[----:B------:R-:W-:Y:S01]  /*7e360*/  IMAD.MOV.U32 R25, RZ, RZ, R14 ;  /* 0x000000ffff197224 */ /* 0x000fe200078e000e */
[----:B--2---:R-:W-:-:S15]  /*7e370*/  HMMA.16816.F32 R20, R16, R10, R20 ;  /* 0x0000000a1014723c */ /* 0x004fde0000001814 */
[----:B------:R-:W-:-:S08]  /*7e380*/  NOP ;  /* 0x0000000000007918 */ /* 0x000fd00000000000 */
[----:B------:R0:W-:Y:S04]  /*7e390*/  STL.64 [R1+0x7c0], R20 ;  /* 0x0007c01401007387 */ /* 0x0001e80000100a00 */
[----:B------:R1:W-:Y:S04]  /*7e3a0*/  STL.64 [R1+0x7c8], R22 ;  /* 0x0007c81601007387 */ /* 0x0003e80000100a00 */
[----:B------:R-:W2:Y:S04]  /*7e3b0*/  LDL.LU R5, [R1+0x3048] ;  /* 0x0030480001057983 */ /* 0x000ea80000300800 */
[----:B------:R-:W3:Y:S04]  /*7e3c0*/  LDL.LU R8, [R1+0x3044] ;  /* 0x0030440001087983 */ /* 0x000ee80000300800 */
[----:B------:R4:W-:Y:S04]  /*7e3d0*/  STL.64 [R1+0x2fb0], R26 ;  /* 0x002fb01a01007387 */ /* 0x0009e80000100a00 */
[----:B------:R4:W-:Y:S04]  /*7e3e0*/  STL.64 [R1+0x2fc8], R24 ;  /* 0x002fc81801007387 */ /* 0x0009e80000100a00 */
[----:B0-----:R-:W2:Y:S04]  /*7e3f0*/  LDL.LU R20, [R1+0xf0] ;  /* 0x0000f00001147983 */ /* 0x001ea80000300800 */
[----:B------:R-:W2:Y:S04]  /*7e400*/  LDL.LU R21, [R1+0xf4] ;  /* 0x0000f40001157983 */ /* 0x000ea80000300800 */
[----:B-1----:R-:W3:Y:S04]  /*7e410*/  LDL.LU R22, [R1+0xf8] ;  /* 0x0000f80001167983 */ /* 0x002ee80000300800 */
[----:B------:R-:W3:Y:S01]  /*7e420*/  LDL.LU R23, [R1+0xfc] ;  /* 0x0000fc0001177983 */ /* 0x000ee20000300800 */
[----:B----4-:R-:W-:-:S02]  /*7e430*/  IMAD.MOV.U32 R26, RZ, RZ, R13 ;  /* 0x000000ffff1a7224 */ /* 0x010fc400078e000d */
[----:B------:R-:W-:Y:S02]  /*7e440*/  IMAD.MOV.U32 R27, RZ, RZ, R9 ;  /* 0x000000ffff1b7224 */ /* 0x000fe400078e0009 */
[----:B------:R-:W-:Y:S02]  /*7e450*/  IMAD.MOV.U32 R24, RZ, RZ, R7 ;  /* 0x000000ffff187224 */ /* 0x000fe400078e0007 */
[----:B------:R-:W-:Y:S01]  /*7e460*/  IMAD.MOV.U32 R25, RZ, RZ, R6 ;  /* 0x000000ffff197224 */ /* 0x000fe200078e0006 */
[----:B------:R-:W-:Y:S04]  /*7e470*/  STL.64 [R1+0x2fe0], R26 ;  /* 0x002fe01a01007387 */ /* 0x000fe80000100a00 */
[----:B---3--:R-:W-:Y:S04]  /*7e480*/  STL.64 [R1+0x2fc0], R22 ;  /* 0x002fc01601007387 */ /* 0x008fe80000100a00 */
[----:B--2---:R0:W-:Y:S04]  /*7e490*/  STL.64 [R1+0x2fb8], R20 ;  /* 0x002fb81401007387 */ /* 0x0041e80000100a00 */
[----:B0-----:R-:W2:Y:S04]  /*7e4a0*/  LDL.LU R20, [R1+0x100] ;  /* 0x0001000001147983 */ /* 0x001ea80000300800 */
[----:B------:R-:W2:Y:S04]  /*7e4b0*/  LDL.LU R21, [R1+0x104] ;  /* 0x0001040001157983 */ /* 0x000ea80000300800 */
[----:B------:R-:W3:Y:S04]  /*7e4c0*/  LDL.LU R22, [R1+0x108] ;  /* 0x0001080001167983 */ /* 0x000ee80000300800 */
[----:B------:R-:W3:Y:S04]  /*7e4d0*/  LDL.LU R23, [R1+0x10c] ;  /* 0x00010c0001177983 */ /* 0x000ee80000300800 */
[----:B------:R0:W-:Y:S04]  /*7e4e0*/  STL.64 [R1+0x2ff8], R24 ;  /* 0x002ff81801007387 */ /* 0x0001e80000100a00 */
[----:B0-----:R-:W4:Y:S04]  /*7e4f0*/  LDL.LU R24, [R1+0x130] ;  /* 0x0001300001187983 */ /* 0x001f280000300800 */
[----:B------:R-:W4:Y:S04]  /*7e500*/  LDL.LU R25, [R1+0x134] ;  /* 0x0001340001197983 */ /* 0x000f280000300800 */
[----:B------:R-:W2:Y:S04]  /*7e510*/  LDL.LU R26, [R1+0x138] ;  /* 0x00013800011a7983 */ /* 0x000ea80000300800 */
[----:B------:R-:W2:Y:S04]  /*7e520*/  LDL.LU R27, [R1+0x13c] ;  /* 0x00013c00011b7983 */ /* 0x000ea80000300800 */
[----:B------:R-:W3:Y:S04]  /*7e530*/  LDL.LU R9, [R1+0x2dc0] ;  /* 0x002dc00001097983 */ /* 0x000ee80000300800 */
[----:B------:R-:W3:Y:S04]  /*7e540*/  LDL.LU R13, [R1+0x2dbc] ;  /* 0x002dbc00010d7983 */ /* 0x000ee80000300800 */
[----:B------:R-:W4:Y:S04]  /*7e550*/  LDL.LU R6, [R1+0x2dc8] ;  /* 0x002dc80001067983 */ /* 0x000f280000300800 */
[----:B------:R-:W3:Y:S04]  /*7e560*/  LDL.LU R14, [R1+0x2dc4] ;  /* 0x002dc400010e7983 */ /* 0x000ee80000300800 */
[----:B------:R-:W4:Y:S04]  /*7e570*/  LDL.LU R7, [R1+0x2dd0] ;  /* 0x002dd00001077983 */ /* 0x000f280000300800 */
[----:B----4-:R-:W-:Y:S04]  /*7e580*/  STL.64 [R1+0x3038], R6 ;  /* 0x0030380601007387 */ /* 0x010fe80000100a00 */
[----:B------:R0:W-:Y:S04]  /*7e590*/  STL.64 [R1+0x3030], R4 ;  /* 0x0030300401007387 */ /* 0x0001e80000100a00 */
[----:B0-----:R-:W4:Y:S04]  /*7e5a0*/  LDL.LU R4, [R1+0x140] ;  /* 0x0001400001047983 */ /* 0x001f280000300800 */
[----:B------:R-:W4:Y:S04]  /*7e5b0*/  LDL.LU R5, [R1+0x144] ;  /* 0x0001440001057983 */ /* 0x000f280000300800 */
[----:B------:R-:W4:Y:S04]  /*7e5c0*/  LDL.LU R6, [R1+0x148] ;  /* 0x0001480001067983 */ /* 0x000f280000300800 */
[----:B------:R-:W4:Y:S04]  /*7e5d0*/  LDL.LU R7, [R1+0x14c] ;  /* 0x00014c0001077983 */ /* 0x000f280000300800 */
[----:B------:R-:W4:Y:S04]  /*7e5e0*/  LDL.LU R15, [R1+0x2dcc] ;  /* 0x002dcc00010f7983 */ /* 0x000f280000300800 */
        /* <DEDUP_REMOVED lines=25> */
[----:B------:R-:W4:Y:S02]  /*7e780*/  LDL.LU R9, [R1+0x3040] ;  /* 0x0030400001097983 */ /* 0x000f240000300800 */
        /* <DEDUP_REMOVED lines=8> */
[----:B0-----:R-:W3:Y:S04]  /*7e810*/  LDL.LU R8, [R1+0xc0] ;  /* 0x0000c00001087983 */ /* 0x001ee80000300800 */
[----:B------:R-:W3:Y:S04]  /*7e820*/  LDL.LU R9, [R1+0xc4] ;  /* 0x0000c40001097983 */ /* 0x000ee80000300800 */
[----:B------:R-:W3:Y:S04]  /*7e830*/  LDL.LU R10, [R1+0xc8] ;  /* 0x0000c800010a7983 */ /* 0x000ee80000300800 */
[----:B------:R-:W3:Y:S01]  /*7e840*/  LDL.LU R11, [R1+0xcc] ;  /* 0x0000cc00010b7983 */ /* 0x000ee20000300800 */
[----:B----4-:R-:W-:-:S02]  /*7e850*/  IMAD R14, R14, 0x100, R6 ;  /* 0x000001000e0e7824 */ /* 0x010fc400078e0206 */
[----:B------:R-:W-:Y:S01]  /*7e860*/  IMAD R15, R15, 0x100, R7 ;  /* 0x000001000f0f7824 */ /* 0x000fe200078e0207 */
[----:B------:R-:W2:Y:S04]  /*7e870*/  LDL.LU R6, [R1+0x302c] ;  /* 0x00302c0001067983 */ /* 0x000ea80000300800 */
        /* <DEDUP_REMOVED lines=13> */
[----:B------:R0:W-:Y:S04]  /*7e950*/  STL.64 [R1+0x2f38], R6 ;  /* 0x002f380601007387 */ /* 0x0001e80000100a00 */
[----:B0-----:R-:W3:Y:S04]  /*7e960*/  LDL.LU R6, [R1] ;  /* 0x0000000001067983 */ /* 0x001ee80000300800 */
[----:B------:R-:W3:Y:S04]  /*7e970*/  LDL.LU R7, [R1+0x4] ;  /* 0x0000040001077983 */ /* 0x000ee80000300800 */
[----:B------:R0:W-:Y:S04]  /*7e980*/  STL.64 [R1+0x2f30], R4 ;  /* 0x002f300401007387 */ /* 0x0001e80000100a00 */
[----:B0-----:R-:W4:Y:S01]  /*7e990*/  LDL.LU R4, [R1+0x8] ;  /* 0x0000080001047983 */ /* 0x001f220000300800 */
[----:B------:R-:W-:-:S03]  /*7e9a0*/  IMAD.MOV.U32 R5, RZ, RZ, R0 ;  /* 0x000000ffff057224 */ /* 0x000fc600078e0000 */
[----:B------:R-:W3:Y:S01]  /*7e9b0*/  LDL.LU R0, [R1+0x3000] ;  /* 0x0030000001007983 */ /* 0x000ee20000300800 */
[----:B--2---:R-:W-:Y:S03]  /*7e9c0*/  HMMA.16816.F32 R16, R16, R2, R24 ;  /* 0x000000021010723c */ /* 0x004fe60000001818 */
[----:B------:R-:W2:Y:S01]  /*7e9d0*/  LDL.LU.64 R24, [R1+0x2ff8] ;  /* 0x002ff80001187983 */ /* 0x000ea20000300a00 */
[----:B------:R-:W-:Y:S02]  /*7e9e0*/  F2FP.F16.E4M3.UNPACK_B R12, R12 ;  /* 0x0000000cff0c723e */ /* 0x000fe400020006ff */
[----:B------:R-:W-:Y:S02]  /*7e9f0*/  F2FP.F16.E4M3.UNPACK_B R13, R13 ;  /* 0x0000000dff0d723e */ /* 0x000fe400020006ff */
[----:B------:R-:W-:Y:S02]  /*7ea00*/  F2FP.F16.E4M3.UNPACK_B R14, R14 ;  /* 0x0000000eff0e723e */ /* 0x000fe400020006ff */
[----:B------:R-:W-:-:S13]  /*7ea10*/  F2FP.F16.E4M3.UNPACK_B R15, R15 ;  /* 0x0000000fff0f723e */ /* 0x000fda00020006ff */
[----:B------:R0:W-:Y:S04]  /*7ea20*/  STL.64 [R1+0x810], R16 ;  /* 0x0008101001007387 */ /* 0x0001e80000100a00 */
[----:B------:R1:W-:Y:S04]  /*7ea30*/  STL.64 [R1+0x818], R18 ;  /* 0x0008181201007387 */ /* 0x0003e80000100a00 */
[----:B0-----:R-:W4:Y:S04]  /*7ea40*/  LDL.LU R16, [R1+0xe0] ;  /* 0x0000e00001107983 */ /* 0x001f280000300800 */
[----:B------:R-:W4:Y:S04]  /*7ea50*/  LDL.LU R17, [R1+0xe4] ;  /* 0x0000e40001117983 */ /* 0x000f280000300800 */
[----:B-1----:R-:W4:Y:S01]  /*7ea60*/  LDL.LU R18, [R1+0xe8] ;  /* 0x0000e80001127983 */ /* 0x002f220000300800 */
        /* <DEDUP_REMOVED lines=21> */
[----:B---3--:R-:W-:Y:S01]  /*7ebc0*/  IMAD.MOV.U32 R19, RZ, RZ, R0 ;  /* 0x000000ffff137224 */ /* 0x008fe200078e0000 */
        /* <DEDUP_REMOVED lines=8> */
[----:B----4-:R-:W-:-:S15]  /*7ec50*/  HMMA.16816.F32 R16, R12, R4, R16 ;  /* 0x000000040c10723c */ /* 0x010fde0000001810 */
[----:B------:R-:W-:-:S08]  /*7ec60*/  NOP ;  /* 0x0000000000007918 */ /* 0x000fd00000000000 */
[----:B------:R-:W-:Y:S04]  /*7ec70*/  STL.64 [R1+0x750], R16 ;  /* 0x0007501001007387 */ /* 0x000fe80000100a00 */
[----:B------:R0:W-:Y:S04]  /*7ec80*/  STL.64 [R1+0x758], R18 ;  /* 0x0007581201007387 */ /* 0x0001e80000100a00 */
[----:B0-----:R-:W4:Y:S01]  /*7ec90*/  LDL.LU R19, [R1+0xf64] ;  /* 0x000f640001137983 */ /* 0x001f220000300800 */
[C---:B---3--:R-:W-:Y:S03]  /*7eca0*/  HMMA.16816.F32 R4, R12.reuse, R6, R24 ;  /* 0x000000060c04723c */ /* 0x048fe60000001818 */
[----:B------:R-:W2:Y:S04]  /*7ecb0*/  LDL.LU.64 R26, [R1+0x2f88] ;  /* 0x002f8800011a7983 */ /* 0x000ea80000300a00 */
[----:B------:R-:W3:Y:S04]  /*7ecc0*/  LDL.LU.64 R24, [R1+0x2f80] ;  /* 0x002f800001187983 */ /* 0x000ee80000300a00 */
[----:B------:R-:W3:Y:S04]  /*7ecd0*/  LDL.LU R16, [R1+0x1980] ;  /* 0x0019800001107983 */ /* 0x000ee80000300800 */
[----:B------:R-:W3:Y:S08]  /*7ece0*/  LDL.LU R17, [R1+0x1954] ;  /* 0x0019540001117983 */ /* 0x000ef00000300800 */
[----:B------:R-:W-:Y:S04]  /*7ecf0*/  STL.64 [R1+0x730], R4 ;  /* 0x0007300401007387 */ /* 0x000fe80000100a00 */
[----:B------:R0:W-:Y:S04]  /*7ed00*/  STL.64 [R1+0x738], R6 ;  /* 0x0007380601007387 */ /* 0x0001e80000100a00 */
[----:B------:R-:W3:Y:S01]  /*7ed10*/  LDL.LU R0, [R1+0x1978] ;  /* 0x0019780001007983 */ /* 0x000ee20000300800 */
[----:B0-----:R-:W-:Y:S03]  /*7ed20*/  HMMA.16816.F32 R4, R12, R28, R8 ;  /* 0x0000001c0c04723c */ /* 0x001fe60000001808 */
[----:B------:R-:W3:Y:S04]  /*7ed30*/  LDL.LU R28, [R1+0xf60] ;  /* 0x000f6000011c7983 */ /* 0x000ee80000300800 */
[----:B------:R-:W3:-:S15]  /*7ed40*/  LDL.LU R29, [R1+0x195c] ;  /* 0x00195c00011d7983 */ /* 0x000ede0000300800 */
[----:B------:R-:W-:-:S01]  /*7ed50*/  NOP ;  /* 0x0000000000007918 */ /* 0x000fc20000000000 */
[----:B------:R0:W-:Y:S04]  /*7ed60*/  STL.64 [R1+0x720], R4 ;  /* 0x0007200401007387 */ /* 0x0001e80000100a00 */
[----:B------:R1:W-:Y:S04]  /*7ed70*/  STL.64 [R1+0x728], R6 ;  /* 0x0007280601007387 */ /* 0x0003e80000100a00 */
[----:B0-----:R-:W4:Y:S01]  /*7ed80*/  LDL.LU R4, [R1+0x60] ;  /* 0x0000600001047983 */ /* 0x001f220000300800 */
[----:B--2---:R-:W-:-:S15]  /*7ed90*/  HMMA.16816.F32 R8, R12, R26, R20 ;  /* 0x0000001a0c08723c */ /* 0x004fde0000001814 */
[----:B------:R-:W-:-:S08]  /*7eda0*/  NOP ;  /* 0x0000000000007918 */ /* 0x000fd00000000000 */
[----:B------:R0:W-:Y:S04]  /*7edb0*/  STL.64 [R1+0x710], R8 ;  /* 0x0007100801007387 */ /* 0x0001e80000100a00 */
[----:B------:R2:W-:Y:S04]  /*7edc0*/  STL.64 [R1+0x718], R10 ;  /* 0x0007180a01007387 */ /* 0x0005e80000100a00 */
[----:B------:R-:W4:Y:S04]  /*7edd0*/  LDL.LU R5, [R1+0x64] ;  /* 0x0000640001057983 */ /* 0x000f280000300800 */
[----:B-1----:R-:W3:Y:S04]  /*7ede0*/  LDL.LU R6, [R1+0x68] ;  /* 0x0000680001067983 */ /* 0x002ee80000300800 */
[----:B------:R-:W3:Y:S04]  /*7edf0*/  LDL.LU R7, [R1+0x6c] ;  /* 0x00006c0001077983 */ /* 0x000ee80000300800 */
[----:B0-----:R-:W4:Y:S04]  /*7ee00*/  LDL.LU R8, [R1+0x80] ;  /* 0x0000800001087983 */ /* 0x001f280000300800 */
[----:B------:R-:W4:Y:S04]  /*7ee10*/  LDL.LU R9, [R1+0x84] ;  /* 0x0000840001097983 */ /* 0x000f280000300800 */
[----:B--2---:R-:W2:Y:S04]  /*7ee20*/  LDL.LU R10, [R1+0x88] ;  /* 0x00008800010a7983 */ /* 0x004ea80000300800 */
[----:B------:R-:W2:Y:S04]  /*7ee30*/  LDL.LU R11, [R1+0x8c] ;  /* 0x00008c00010b7983 */ /* 0x000ea80000300800 */
[----:B------:R-:W3:Y:S04]  /*7ee40*/  LDL.LU R20, [R1+0xa0] ;  /* 0x0000a00001147983 */ /* 0x000ee80000300800 */
        /* <DEDUP_REMOVED lines=13> */
[----:B------:R-:W3:Y:S04]  /*7ef20*/  LDL.LU R6, [R1+0x78] ;  /* 0x0000780001067983 */ /* 0x000ee80000300800 */
[----:B------:R-:W3:Y:S04]  /*7ef30*/  LDL.LU R7, [R1+0x7c] ;  /* 0x00007c0001077983 */ /* 0x000ee80000300800 */
[----:B------:R-:W4:Y:S04]  /*7ef40*/  LDL.LU R26, [R1+0xf58] ;  /* 0x000f5800011a7983 */ /* 0x000f280000300800 */
[----:B------:R-:W4:Y:S04]  /*7ef50*/  LDL.LU R27, [R1+0x1964] ;  /* 0x00196400011b7983 */ /* 0x000f280000300800 */
[----:B------:R-:W2:Y:S04]  /*7ef60*/  LDL.LU R18, [R1+0x194c] ;  /* 0x00194c0001127983 */ /* 0x000ea80000300800 */
[----:B--2---:R-:W-:Y:S04]  /*7ef70*/  STL.64 [R1+0x2f08], R18 ;  /* 0x002f081201007387 */ /* 0x004fe80000100a00 */
[----:B------:R0:W-:Y:S04]  /*7ef80*/  STL.64 [R1+0x2f00], R16 ;  /* 0x002f001001007387 */ /* 0x0001e80000100a00 */
        /* <DEDUP_REMOVED lines=44> */
[----:B------:R-:W2:Y:S04]  /*7f250*/  LDL.LU.64 R4, [R1+0x2f40] ;  /* 0x002f400001047983 */ /* 0x000ea80000300a00 */
[----:B------:R-:W4:Y:S04]  /*7f260*/  LDL.LU R10, [R1+0xf54] ;  /* 0x000f5400010a7983 */ /* 0x000f280000300800 */
[----:B------:R-:W3:Y:S01]  /*7f270*/  LDL.LU R11, [R1+0xf5c] ;  /* 0x000f5c00010b7983 */ /* 0x000ee20000300800 */
[----:B--2---:R-:W-:-:S15]  /*7f280*/  HMMA.16816.F32 R4, R12, R8, R4 ;  /* 0x000000080c04723c */ /* 0x004fde0000001804 */
[----:B------:R-:W-:-:S08]  /*7f290*/  NOP ;  /* 0x0000000000007918 */ /* 0x000fd00000000000 */
[----:B------:R-:W-:Y:S04]  /*7f2a0*/  STL.64 [R1+0x6b0], R4 ;  /* 0x0006b00401007387 */ /* 0x000fe80000100a00 */
[----:B------:R0:W-:Y:S04]  /*7f2b0*/  STL.64 [R1+0x6b8], R6 ;  /* 0x0006b80601007387 */ /* 0x0001e80000100a00 */
[----:B0-----:R-:W2:Y:S04]  /*7f2c0*/  LDL.LU.64 R6, [R1+0x2f38] ;  /* 0x002f380001067983 */ /* 0x001ea80000300a00 */
[----:B------:R-:W3:Y:S04]  /*7f2d0*/  LDL.LU.64 R4, [R1+0x2f30] ;  /* 0x002f300001047983 */ /* 0x000ee80000300a00 */
[----:B------:R-:W3:Y:S04]  /*7f2e0*/  LDL.LU R8, [R1+0x1210] ;  /* 0x0012100001087983 */ /* 0x000ee80000300800 */
[----:B------:R-:W3:Y:S01]  /*7f2f0*/  LDL.LU R9, [R1+0xf4c] ;  /* 0x000f4c0001097983 */ /* 0x000ee20000300800 */
[----:B--2---:R-:W-:Y:S01]  /*7f300*/  HMMA.16816.F32 R16, R12, R6, R16 ;  /* 0x000000060c10723c */ /* 0x004fe20000001810 */
[----:B----4-:R-:W-:Y:S01]  /*7f310*/  IADD3 R10, P5, R10, UR7, RZ ;  /* 0x000000070a0a7c10 */ /* 0x010fe2000ffbe0ff */
[----:B---3--:R-:W-:Y:S01]  /*7f320*/  VIADD R8, R8, 0x1 ;  /* 0x0000000108087836 */ /* 0x008fe20000000000 */
[----:B------:R-:W-:-:S02]  /*7f330*/  IADD3 R9, P4, R9, UR7, RZ ;  /* 0x0000000709097c10 */ /* 0x000fc4000ff9e0ff */
[----:B------:R-:W-:Y:S02]  /*7f340*/  IADD3 R11, P6, R11, UR7, RZ ;  /* 0x000000070b0b7c10 */ /* 0x000fe4000ffde0ff */
[----:B------:R-:W-:Y:S02]  /*7f350*/  IADD3 R20, P2, R20, UR7, RZ ;  /* 0x0000000714147c10 */ /* 0x000fe4000ff5e0ff */
[----:B------:R-:W-:Y:S01]  /*7f360*/  IADD3 R21, P3, R21, UR7, RZ ;  /* 0x0000000715157c10 */ /* 0x000fe2000ff7e0ff */
[----:B------:R-:W0:-:S13]  /*7f370*/  LDC R6, c[0x0][0x230] ;  /* 0x00008c00ff067b82 */ /* 0x000e1a0000000800 */
[----:B------:R-:W-:Y:S04]  /*7f380*/  STL.64 [R1+0x6a0], R16 ;  /* 0x0006a01001007387 */ /* 0x000fe80000100a00 */
[----:B------:R1:W-:Y:S04]  /*7f390*/  STL.64 [R1+0x6a8], R18 ;  /* 0x0006a81201007387 */ /* 0x0003e80000100a00 */
[----:B-1----:R-:W2:Y:S04]  /*7f3a0*/  LDL.LU.64 R18, [R1+0x2f28] ;  /* 0x002f280001127983 */ /* 0x002ea80000300a00 */
[----:B------:R-:W2:Y:S02]  /*7f3b0*/  LDL.LU.64 R16, [R1+0x2f20] ;  /* 0x002f200001107983 */ /* 0x000ea40000300a00 */
[----:B--2---:R-:W-:-:S15]  /*7f3c0*/  HMMA.16816.F32 R16, R12, R4, R16 ;  /* 0x000000040c10723c */ /* 0x004fde0000001810 */
[----:B------:R-:W-:-:S08]  /*7f3d0*/  NOP ;  /* 0x0000000000007918 */ /* 0x000fd00000000000 */
[----:B------:R-:W-:Y:S04]  /*7f3e0*/  STL.64 [R1+0x690], R16 ;  /* 0x0006901001007387 */ /* 0x000fe80000100a00 */
[----:B------:R1:W-:Y:S04]  /*7f3f0*/  STL.64 [R1+0x698], R18 ;  /* 0x0006981201007387 */ /* 0x0003e80000100a00 */
[----:B-1----:R-:W2:Y:S04]  /*7f400*/  LDL.LU.64 R18, [R1+0x2f18] ;  /* 0x002f180001127983 */ /* 0x002ea80000300a00 */
[----:B------:R-:W2:Y:S02]  /*7f410*/  LDL.LU.64 R16, [R1+0x2f10] ;  /* 0x002f100001107983 */ /* 0x000ea40000300a00 */
[----:B--2---:R-:W-:Y:S02]  /*7f420*/  HMMA.16816.F32 R12, R12, R2, R16 ;  /* 0x000000020c0c723c */ /* 0x004fe40000001810 */
[----:B------:R-:W2:Y:S04]  /*7f430*/  LDL.LU.64 R18, [R1+0x2f08] ;  /* 0x002f080001127983 */ /* 0x000ea80000300a00 */
[----:B------:R-:W3:Y:S04]  /*7f440*/  LDL.LU.64 R16, [R1+0x2f00] ;  /* 0x002f000001107983 */ /* 0x000ee80000300a00 */
[----:B------:R-:W-:Y:S01]  /*7f450*/  STL [R1+0x1210], R8 ;  /* 0x0012100801007387 */ /* 0x000fe20000100800 */
[----:B------:R-:W-:-:S02]  /*7f460*/  IADD3.X R22, R22, UR18, RZ, P4, !PT ;  /* 0x0000001216167c10 */ /* 0x000fc4000a7fe4ff */
[----:B------:R-:W-:Y:S02]  /*7f470*/  IADD3 R23, P4, R23, UR7, RZ ;  /* 0x0000000717177c10 */ /* 0x000fe4000ff9e0ff */
[----:B------:R-:W-:Y:S02]  /*7f480*/  IADD3.X R24, R24, UR18, RZ, P5, !PT ;  /* 0x0000001218187c10 */ /* 0x000fe4000affe4ff */
[----:B------:R-:W-:Y:S02]  /*7f490*/  IADD3 R25, P5, R25, UR7, RZ ;  /* 0x0000000719197c10 */ /* 0x000fe4000ffbe0ff */
[----:B------:R-:W-:Y:S02]  /*7f4a0*/  IADD3.X R26, R26, UR18, RZ, P6, !PT ;  /* 0x000000121a1a7c10 */ /* 0x000fe4000b7fe4ff */
[----:B------:R-:W-:Y:S02]  /*7f4b0*/  IADD3 R27, P6, R27, UR7, RZ ;  /* 0x000000071b1b7c10 */ /* 0x000fe4000ffde0ff */
[----:B------:R-:W-:Y:S04]  /*7f4c0*/  STL.64 [R1+0x680], R12 ;  /* 0x0006800c01007387 */ /* 0x000fe80000100a00 */
[----:B------:R-:W-:Y:S04]  /*7f4d0*/  STL.64 [R1+0x688], R14 ;  /* 0x0006880e01007387 */ /* 0x000fe80000100a00 */
[----:B------:R-:W-:Y:S01]  /*7f4e0*/  STL [R1+0xf4c], R9 ;  /* 0x000f4c0901007387 */ /* 0x000fe20000100800 */
[----:B------:R-:W-:Y:S01]  /*7f4f0*/  IADD3.X R0, R0, UR18, RZ, P3, !PT ;  /* 0x0000001200007c10 */ /* 0x000fe20009ffe4ff */
[----:B0-----:R-:W-:-:S05]  /*7f500*/  VIADD R6, R6, 0x7f ;  /* 0x0000007f06067836 */ /* 0x001fca0000000000 */
[----:B------:R-:W-:Y:S02]  /*7f510*/  SHF.R.S32.HI R7, RZ, 0x1f, R6 ;  /* 0x0000001fff077819 */ /* 0x000fe40000011406 */
[----:B--2---:R-:W-:-:S05]  /*7f520*/  IADD3 R19, P1, R19, UR7, RZ ;  /* 0x0000000713137c10 */ /* 0x004fca000ff3e0ff */
[----:B------:R0:W-:Y:S04]  /*7f530*/  STL [R1+0xf64], R19 ;  /* 0x000f641301007387 */ /* 0x0001e80000100800 */
[----:B------:R-:W-:Y:S01]  /*7f540*/  STL [R1+0xf54], R10 ;  /* 0x000f540a01007387 */ /* 0x000fe20000100800 */
[----:B------:R-:W-:Y:S02]  /*7f550*/  IADD3.X R28, R28, UR18, RZ, P1, !PT ;  /* 0x000000121c1c7c10 */ /* 0x000fe40008ffe4ff */
[----:B------:R-:W-:Y:S01]  /*7f560*/  IADD3 R29, P1, R29, UR7, RZ ;  /* 0x000000071d1d7c10 */ /* 0x000fe2000ff3e0ff */
[----:B0-----:R-:W2:Y:S04]  /*7f570*/  LDL.LU R19, [R1+0x1970] ;  /* 0x0019700001137983 */ /* 0x001ea80000300800 */
        /* <DEDUP_REMOVED lines=8> */
[----:B---3--:R-:W-:-:S03]  /*7f600*/  IADD3.X R16, R16, UR18, RZ, P2, !PT ;  /* 0x0000001210107c10 */ /* 0x008fc600097fe4ff */
[----:B------:R-:W-:Y:S01]  /*7f610*/  STL [R1+0x1964], R27 ;  /* 0x0019641b01007387 */ /* 0x000fe20000100800 */
[----:B------:R-:W-:-:S03]  /*7f620*/  IADD3 R17, P2, R17, UR7, RZ ;  /* 0x0000000711117c10 */ /* 0x000fc6000ff5e0ff */
[----:B------:R-:W-:Y:S04]  /*7f630*/  STL [R1+0xf60], R28 ;  /* 0x000f601c01007387 */ /* 0x000fe80000100800 */
[----:B------:R-:W-:Y:S04]  /*7f640*/  STL [R1+0x195c], R29 ;  /* 0x00195c1d01007387 */ /* 0x000fe80000100800 */
[----:B------:R-:W3:Y:S04]  /*7f650*/  LDL.LU R12, [R1+0x1944] ;  /* 0x00194400010c7983 */ /* 0x000ee80000300800 */
[----:B------:R-:W-:Y:S04]  /*7f660*/  STL [R1+0x1980], R16 ;  /* 0x0019801001007387 */ /* 0x000fe80000100800 */
[----:B------:R0:W-:Y:S04]  /*7f670*/  STL [R1+0x1978], R0 ;  /* 0x0019780001007387 */ /* 0x0001e80000100800 */
[----:B------:R-:W-:Y:S04]  /*7f680*/  STL [R1+0x1954], R17 ;  /* 0x0019541101007387 */ /* 0x000fe80000100800 */
[----:B0-----:R-:W4:Y:S01]  /*7f690*/  LDL.LU R0, [R1+0x1968] ;  /* 0x0019680001007983 */ /* 0x001f220000300800 */
[----:B------:R-:W-:-:S02]  /*7f6a0*/  IADD3 R18, P3, R18, UR7, RZ ;  /* 0x0000000712127c10 */ /* 0x000fc4000ff7e0ff */
[----:B------:R-:W-:Y:S01]  /*7f6b0*/  LEA.HI R7, R7, R6, RZ, 0x7 ;  /* 0x0000000607077211 */ /* 0x000fe200078f38ff */
[----:B------:R-:W3:Y:S04]  /*7f6c0*/  LDL.LU R13, [R1+0x193c] ;  /* 0x00193c00010d7983 */ /* 0x000ee80000300800 */
[----:B------:R-:W3:Y:S04]  /*7f6d0*/  LDL.LU R14, [R1+0x1960] ;  /* 0x00196000010e7983 */ /* 0x000ee80000300800 */
[----:B------:R-:W3:Y:S01]  /*7f6e0*/  LDL.LU R15, [R1+0x1934] ;  /* 0x00193400010f7983 */ /* 0x000ee20000300800 */
[----:B------:R-:W-:-:S03]  /*7f6f0*/  SHF.R.S32.HI R7, RZ, 0x7, R7 ;  /* 0x00000007ff077819 */ /* 0x000fc60000011407 */
[----:B------:R0:W-:Y:S04]  /*7f700*/  STL [R1+0x194c], R18 ;  /* 0x00194c1201007387 */ /* 0x0001e80000100800 */
[----:B------:R-:W3:Y:S04]  /*7f710*/  LDL.LU R2, [R1+0x1958] ;  /* 0x0019580001027983 */ /* 0x000ee80000300800 */
[----:B------:R-:W3:Y:S04]  /*7f720*/  LDL.LU R3, [R1+0x192c] ;  /* 0x00192c0001037983 */ /* 0x000ee80000300800 */
[----:B------:R-:W3:Y:S04]  /*7f730*/  LDL.LU R4, [R1+0x1950] ;  /* 0x0019500001047983 */ /* 0x000ee80000300800 */
[----:B------:R-:W3:Y:S01]  /*7f740*/  LDL.LU R5, [R1+0x1924] ;  /* 0x0019240001057983 */ /* 0x000ee20000300800 */
[----:B------:R-:W-:-:S03]  /*7f750*/  ISETP.NE.U32.AND P0, PT, R8, R7, PT ;  /* 0x000000070800720c */ /* 0x000fc60003f05070 */
[----:B------:R-:W3:Y:S04]  /*7f760*/  LDL.LU R6, [R1+0x1948] ;  /* 0x0019480001067983 */ /* 0x000ee80000300800 */
[----:B------:R-:W3:Y:S04]  /*7f770*/  LDL.LU R7, [R1+0x191c] ;  /* 0x00191c0001077983 */ /* 0x000ee80000300800 */
[----:B------:R-:W3:Y:S04]  /*7f780*/  LDL.LU R8, [R1+0x1940] ;  /* 0x0019400001087983 */ /* 0x000ee80000300800 */
[----:B------:R-:W3:Y:S04]  /*7f790*/  LDL.LU R9, [R1+0x1914] ;  /* 0x0019140001097983 */ /* 0x000ee80000300800 */
[----:B------:R-:W3:Y:S04]  /*7f7a0*/  LDL.LU R10, [R1+0x1938] ;  /* 0x00193800010a7983 */ /* 0x000ee80000300800 */
[----:B------:R-:W3:Y:S04]  /*7f7b0*/  LDL.LU R11, [R1+0x190c] ;  /* 0x00190c00010b7983 */ /* 0x000ee80000300800 */
[----:B0-----:R-:W3:Y:S04]  /*7f7c0*/  LDL.LU R18, [R1+0x1930] ;  /* 0x0019300001127983 */ /* 0x001ee80000300800 */
[----:B------:R-:W3:Y:S04]  /*7f7d0*/  LDL.LU R20, [R1+0x1904] ;  /* 0x0019040001147983 */ /* 0x000ee80000300800 */
[----:B------:R-:W3:Y:S04]  /*7f7e0*/  LDL.LU R21, [R1+0x1928] ;  /* 0x0019280001157983 */ /* 0x000ee80000300800 */
[----:B------:R-:W3:Y:S01]  /*7f7f0*/  LDL.LU R22, [R1+0x18fc] ;  /* 0x0018fc0001167983 */ /* 0x000ee20000300800 */
[----:B--2---:R-:W-:-:S05]  /*7f800*/  IADD3.X R19, R19, UR18, RZ, P4, !PT ;  /* 0x0000001213137c10 */ /* 0x004fca000a7fe4ff */
[----:B------:R0:W-:Y:S04]  /*7f810*/  STL [R1+0x1970], R19 ;  /* 0x0019701301007387 */ /* 0x0001e80000100800 */
        /* <DEDUP_REMOVED lines=9> */
[----:B0-----:R-:W2:Y:S01]  /*7f8b0*/  LDL.LU R19, [R1+0x18d4] ;  /* 0x0018d40001137983 */ /* 0x001ea20000300800 */
[----:B----4-:R-:W-:-:S05]  /*7f8c0*/  IADD3.X R0, R0, UR18, RZ, P5, !PT ;  /* 0x0000001200007c10 */ /* 0x010fca000affe4ff */
[----:B------:R0:W-:Y:S04]  /*7f8d0*/  STL [R1+0x1968], R0 ;  /* 0x0019680001007387 */ /* 0x0001e80000100800 */
[----:B0-----:R-:W4:Y:S01]  /*7f8e0*/  LDL.LU R0, [R1+0x18f8] ;  /* 0x0018f80001007983 */ /* 0x001f220000300800 */
[----:B---3--:R-:W-:Y:S02]  /*7f8f0*/  IADD3 R12, P4, R12, UR7, RZ ;  /* 0x000000070c0c7c10 */ /* 0x008fe4000ff9e0ff */
[----:B------:R-:W-:Y:S02]  /*7f900*/  IADD3 R13, P5, R13, UR7, RZ ;  /* 0x000000070d0d7c10 */ /* 0x000fe4000ffbe0ff */
[----:B------:R-:W-:Y:S02]  /*7f910*/  IADD3.X R14, R14, UR18, RZ, P6, !PT ;  /* 0x000000120e0e7c10 */ /* 0x000fe4000b7fe4ff */
[----:B------:R-:W-:-:S02]  /*7f920*/  IADD3 R15, P6, R15, UR7, RZ ;  /* 0x000000070f0f7c10 */ /* 0x000fc4000ffde0ff */
[----:B------:R-:W-:Y:S01]  /*7f930*/  IADD3.X R2, R2, UR18, RZ, P1, !PT ;  /* 0x0000001202027c10 */ /* 0x000fe20008ffe4ff */
[----:B------:R-:W-:Y:S01]  /*7f940*/  STL [R1+0x1944], R12 ;  /* 0x0019440c01007387 */ /* 0x000fe20000100800 */
[----:B------:R-:W-:-:S03]  /*7f950*/  IADD3 R3, P1, R3, UR7, RZ ;  /* 0x0000000703037c10 */ /* 0x000fc6000ff3e0ff */
[----:B------:R-:W-:Y:S01]  /*7f960*/  STL [R1+0x193c], R13 ;  /* 0x00193c0d01007387 */ /* 0x000fe20000100800 */
[----:B------:R-:W-:-:S03]  /*7f970*/  IADD3.X R4, R4, UR18, RZ, P2, !PT ;  /* 0x0000001204047c10 */ /* 0x000fc600097fe4ff */
        /* <DEDUP_REMOVED lines=13> */
[----:B------:R-:W-:-:S03]  /*7fa50*/  IADD3.X R10, R10, UR18, RZ, P5, !PT ;  /* 0x000000120a0a7c10 */ /* 0x000fc6000affe4ff */
[----:B------:R-:W-:Y:S04]  /*7fa60*/  STL [R1+0x191c], R7 ;  /* 0x00191c0701007387 */ /* 0x000fe80000100800 */
[----:B------:R-:W-:Y:S04]  /*7fa70*/  STL [R1+0x1940], R8 ;  /* 0x0019400801007387 */ /* 0x000fe80000100800 */
[----:B------:R-:W-:Y:S04]  /*7fa80*/  STL [R1+0x1914], R9 ;  /* 0x0019140901007387 */ /* 0x000fe80000100800 */
[----:B------:R0:W-:Y:S04]  /*7fa90*/  STL [R1+0x1930], R18 ;  /* 0x0019301201007387 */ /* 0x0001e80000100800 */
[----:B------:R-:W-:Y:S04]  /*7faa0*/  STL [R1+0x1938], R10 ;  /* 0x0019380a01007387 */ /* 0x000fe80000100800 */
[----:B0-----:R-:W3:Y:S01]  /*7fab0*/  LDL.LU R18, [R1+0x18cc] ;  /* 0x0018cc0001127983 */ /* 0x001ee20000300800 */
[----:B------:R-:W-:-:S02]  /*7fac0*/  IADD3 R11, P5, R11, UR7, RZ ;  /* 0x000000070b0b7c10 */ /* 0x000fc4000ffbe0ff */
[----:B------:R-:W-:Y:S02]  /*7fad0*/  IADD3 R20, P6, R20, UR7, RZ ;  /* 0x0000000714147c10 */ /* 0x000fe4000ffde0ff */
[----:B------:R-:W-:Y:S02]  /*7fae0*/  IADD3.X R21, R21, UR18, RZ, P1, !PT ;  /* 0x0000001215157c10 */ /* 0x000fe40008ffe4ff */
[----:B------:R-:W-:Y:S01]  /*7faf0*/  IADD3 R22, P1, R22, UR7, RZ ;  /* 0x0000000716167c10 */ /* 0x000fe2000ff3e0ff */
[----:B------:R-:W-:Y:S04]  /*7fb00*/  STL [R1+0x190c], R11 ;  /* 0x00190c0b01007387 */ /* 0x000fe80000100800 */
[----:B------:R-:W-:Y:S04]  /*7fb10*/  STL [R1+0x1904], R20 ;  /* 0x0019041401007387 */ /* 0x000fe80000100800 */
[----:B------:R-:W-:Y:S04]  /*7fb20*/  STL [R1+0x1928], R21 ;  /* 0x0019281501007387 */ /* 0x000fe80000100800 */
[----:B------:R-:W-:Y:S01]  /*7fb30*/  STL [R1+0x18fc], R22 ;  /* 0x0018fc1601007387 */ /* 0x000fe20000100800 */
[----:B--2---:R-:W-:-:S02]  /*7fb40*/  IADD3.X R23, R23, UR18, RZ, P2, !PT ;  /* 0x0000001217177c10 */ /* 0x004fc400097fe4ff */
[----:B------:R-:W-:Y:S02]  /*7fb50*/  IADD3 R24, P2, R24, UR7, RZ ;  /* 0x0000000718187c10 */ /* 0x000fe4000ff5e0ff */
[----:B------:R-:W-:Y:S02]  /*7fb60*/  IADD3.X R25, R25, UR18, RZ, P3, !PT ;  /* 0x0000001219197c10 */ /* 0x000fe40009ffe4ff */
[----:B------:R-:W-:Y:S02]  /*7fb70*/  IADD3 R26, P3, R26, UR7, RZ ;  /* 0x000000071a1a7c10 */ /* 0x000fe4000ff7e0ff */
[----:B------:R-:W-:Y:S01]  /*7fb80*/  IADD3.X R27, R27, UR18, RZ, P4, !PT ;  /* 0x000000121b1b7c10 */ /* 0x000fe2000a7fe4ff */
[----:B------:R-:W-:Y:S01]  /*7fb90*/  STL [R1+0x1920], R23 ;  /* 0x0019201701007387 */ /* 0x000fe20000100800 */
[----:B------:R-:W-:-:S03]  /*7fba0*/  IADD3 R28, P4, R28, UR7, RZ ;  /* 0x000000071c1c7c10 */ /* 0x000fc6000ff9e0ff */
[----:B------:R-:W-:Y:S01]  /*7fbb0*/  STL [R1+0x18f4], R24 ;  /* 0x0018f41801007387 */ /* 0x000fe20000100800 */
[----:B------:R-:W-:-:S03]  /*7fbc0*/  IADD3.X R29, R29, UR18, RZ, P5, !PT ;  /* 0x000000121d1d7c10 */ /* 0x000fc6000affe4ff */
[----:B------:R-:W-:Y:S04]  /*7fbd0*/  STL [R1+0x1918], R25 ;  /* 0x0019181901007387 */ /* 0x000fe80000100800 */
[----:B------:R-:W-:Y:S01]  /*7fbe0*/  STL [R1+0x18ec], R26 ;  /* 0x0018ec1a01007387 */ /* 0x000fe20000100800 */
[----:B------:R-:W-:Y:S02]  /*7fbf0*/  IADD3 R16, P5, R16, UR7, RZ ;  /* 0x0000000710107c10 */ /* 0x000fe4000ffbe0ff */
[----:B------:R-:W-:Y:S01]  /*7fc00*/  IADD3.X R17, R17, UR18, RZ, P6, !PT ;  /* 0x0000001211117c10 */ /* 0x000fe2000b7fe4ff */
[----:B------:R-:W-:Y:S01]  /*7fc10*/  STL [R1+0x1910], R27 ;  /* 0x0019101b01007387 */ /* 0x000fe20000100800 */
[----:B------:R-:W-:-:S03]  /*7fc20*/  IADD3 R19, P6, R19, UR7, RZ ;  /* 0x0000000713137c10 */ /* 0x000fc6000ffde0ff */
[----:B------:R-:W-:Y:S04]  /*7fc30*/  STL [R1+0x18e4], R28 ;  /* 0x0018e41c01007387 */ /* 0x000fe80000100800 */
[----:B------:R-:W-:Y:S04]  /*7fc40*/  STL [R1+0x1908], R29 ;  /* 0x0019081d01007387 */ /* 0x000fe80000100800 */
[----:B------:R-:W2:Y:S04]  /*7fc50*/  LDL.LU R12, [R1+0x18f0] ;  /* 0x0018f000010c7983 */ /* 0x000ea80000300800 */
[----:B------:R-:W-:Y:S04]  /*7fc60*/  STL [R1+0x18dc], R16 ;  /* 0x0018dc1001007387 */ /* 0x000fe80000100800 */
[----:B------:R0:W-:Y:S04]  /*7fc70*/  STL [R1+0x18d4], R19 ;  /* 0x0018d41301007387 */ /* 0x0001e80000100800 */
[----:B------:R-:W-:Y:S04]  /*7fc80*/  STL [R1+0x1900], R17 ;  /* 0x0019001101007387 */ /* 0x000fe80000100800 */
[----:B0-----:R-:W2:Y:S04]  /*7fc90*/  LDL.LU R19, [R1+0x18c4] ;  /* 0x0018c40001137983 */ /* 0x001ea80000300800 */
[----:B------:R-:W2:Y:S04]  /*7fca0*/  LDL.LU R13, [R1+0x18e8] ;  /* 0x0018e800010d7983 */ /* 0x000ea80000300800 */
[----:B------:R-:W2:Y:S04]  /*7fcb0*/  LDL.LU R14, [R1+0x18bc] ;  /* 0x0018bc00010e7983 */ /* 0x000ea80000300800 */
[----:B------:R-:W2:Y:S01]  /*7fcc0*/  LDL.LU R15, [R1+0x18e0] ;  /* 0x0018e000010f7983 */ /* 0x000ea20000300800 */
[----:B----4-:R-:W-:-:S05]  /*7fcd0*/  IADD3.X R0, R0, UR18, RZ, P1, !PT ;  /* 0x0000001200007c10 */ /* 0x010fca0008ffe4ff */
[----:B------:R0:W-:Y:S04]  /*7fce0*/  STL [R1+0x18f8], R0 ;  /* 0x0018f80001007387 */ /* 0x0001e80000100800 */
        /* <DEDUP_REMOVED lines=10> */
[----:B0-----:R-:W4:Y:S04]  /*7fd90*/  LDL.LU R0, [R1+0x188c] ;  /* 0x00188c0001007983 */ /* 0x001f280000300800 */
[----:B------:R-:W4:Y:S04]  /*7fda0*/  LDL.LU R20, [R1+0x18b0] ;  /* 0x0018b00001147983 */ /* 0x000f280000300800 */
[----:B------:R-:W4:Y:S04]  /*7fdb0*/  LDL.LU R21, [R1+0x1884] ;  /* 0x0018840001157983 */ /* 0x000f280000300800 */
[----:B------:R-:W4:Y:S01]  /*7fdc0*/  LDL.LU R22, [R1+0x18a8] ;  /* 0x0018a80001167983 */ /* 0x000f220000300800 */
[----:B---3--:R-:W-:-:S05]  /*7fdd0*/  IADD3 R18, P1, R18, UR7, RZ ;  /* 0x0000000712127c10 */ /* 0x008fca000ff3e0ff */
[----:B------:R0:W-:Y:S04]  /*7fde0*/  STL [R1+0x18cc], R18 ;  /* 0x0018cc1201007387 */ /* 0x0001e80000100800 */
        /* <DEDUP_REMOVED lines=9> */
[----:B0-----:R-:W3:Y:S01]  /*7fe80*/  LDL.LU R18, [R1+0x1880] ;  /* 0x0018800001127983 */ /* 0x001ee20000300800 */
[----:B--2---:R-:W-:-:S02]  /*7fe90*/  IADD3.X R12, R12, UR18, RZ, P2, !PT ;  /* 0x000000120c0c7c10 */ /* 0x004fc400097fe4ff */
[----:B------:R-:W-:Y:S02]  /*7fea0*/  IADD3 R19, P2, R19, UR7, RZ ;  /* 0x0000000713137c10 */ /* 0x000fe4000ff5e0ff */
[----:B------:R-:W-:Y:S02]  /*7feb0*/  IADD3.X R13, R13, UR18, RZ, P3, !PT ;  /* 0x000000120d0d7c10 */ /* 0x000fe40009ffe4ff */
[----:B------:R-:W-:Y:S02]  /*7fec0*/  IADD3 R14, P3, R14, UR7, RZ ;  /* 0x000000070e0e7c10 */ /* 0x000fe4000ff7e0ff */
[----:B------:R-:W-:Y:S01]  /*7fed0*/  IADD3.X R15, R15, UR18, RZ, P4, !PT ;  /* 0x000000120f0f7c10 */ /* 0x000fe2000a7fe4ff */
[----:B------:R0:W-:Y:S01]  /*7fee0*/  STL [R1+0x18c4], R19 ;  /* 0x0018c41301007387 */ /* 0x0001e20000100800 */
[----:B----4-:R-:W-:-:S03]  /*7fef0*/  IADD3 R2, P4, R2, UR7, RZ ;  /* 0x0000000702027c10 */ /* 0x010fc6000ff9e0ff */
[----:B0-----:R-:W2:Y:S04]  /*7ff00*/  LDL.LU R19, [R1+0x1854] ;  /* 0x0018540001137983 */ /* 0x001ea80000300800 */
        /* <DEDUP_REMOVED lines=13> */
[----:B------:R-:W-:Y:S02]  /*7ffe0*/  IADD3.X R9, R9, UR18, RZ, P2, !PT ;  /* 0x0000001209097c10 */ /* 0x000fe400097fe4ff */
[----:B------:R-:W-:Y:S01]  /*7fff0*/  IADD3.X R11, R11, UR18, RZ, P3, !PT ;  /* 0x000000120b0b7c10 */ /* 0x000fe20009ffe4ff */
[----:B------:R-:W-:Y:S01]  /*80000*/  STL [R1+0x18d0], R5 ;  /* 0x0018d00501007387 */ /* 0x000fe20000100800 */
[----:B------:R-:W-:-:S03]  /*80010*/  IADD3 R0, P3, R0, UR7, RZ ;  /* 0x0000000700007c10 */ /* 0x000fc6000ff7e0ff */
[----:B------:R-:W-:Y:S01]  /*80020*/  STL [R1+0x18a4], R6 ;  /* 0x0018a40601007387 */ /* 0x000fe20000100800 */
[----:B------:R-:W-:-:S03]  /*80030*/  IADD3 R10, P2, R10, UR7, RZ ;  /* 0x000000070a0a7c10 */ /* 0x000fc6000ff5e0ff */
[----:B------:R-:W-:Y:S04]  /*80040*/  STL [R1+0x18c8], R7 ;  /* 0x0018c80701007387 */ /* 0x000fe80000100800 */
[----:B------:R-:W-:Y:S04]  /*80050*/  STL [R1+0x189c], R8 ;  /* 0x00189c0801007387 */ /* 0x000fe80000100800 */
[----:B------:R-:W-:Y:S04]  /*80060*/  STL [R1+0x18c0], R9 ;  /* 0x0018c00901007387 */ /* 0x000fe80000100800 */
[----:B------:R0:W-:Y:S04]  /*80070*/  STL [R1+0x188c], R0 ;  /* 0x00188c0001007387 */ /* 0x0001e80000100800 */
[----:B------:R-:W-:Y:S04]  /*80080*/  STL [R1+0x1894], R10 ;  /* 0x0018940a01007387 */ /* 0x000fe80000100800 */
[----:B0-----:R-:W4:Y:S01]  /*80090*/  LDL.LU R0, [R1+0x1878] ;  /* 0x0018780001007983 */ /* 0x001f220000300800 */
[----:B------:R-:W-:-:S02]  /*800a0*/  IADD3.X R20, R20, UR18, RZ, P4, !PT ;  /* 0x0000001214147c10 */ /* 0x000fc4000a7fe4ff */
[----:B------:R-:W-:Y:S02]  /*800b0*/  IADD3 R21, P4, R21, UR7, RZ ;  /* 0x0000000715157c10 */ /* 0x000fe4000ff9e0ff */
[----:B------:R-:W-:Y:S02]  /*800c0*/  IADD3.X R22, R22, UR18, RZ, P5, !PT ;  /* 0x0000001216167c10 */ /* 0x000fe4000affe4ff */
[----:B---3--:R-:W-:Y:S01]  /*800d0*/  IADD3 R23, P5, R23, UR7, RZ ;  /* 0x0000000717177c10 */ /* 0x008fe2000ffbe0ff */
        /* <DEDUP_REMOVED lines=12> */
[----:B------:R-:W-:Y:S04]  /*801a0*/  STL [R1+0x1874], R25 ;  /* 0x0018741901007387 */ /* 0x000fe80000100800 */
[----:B------:R-:W-:Y:S01]  /*801b0*/  STL [R1+0x1898], R26 ;  /* 0x0018981a01007387 */ /* 0x000fe20000100800 */
[----:B------:R-:W-:-:S03]  /*801c0*/  IADD3.X R16, R16, UR18, RZ, P3, !PT ;  /* 0x0000001210107c10 */ /* 0x000fc60009ffe4ff */
[----:B------:R-:W-:Y:S01]  /*801d0*/  STL [R1+0x186c], R27 ;  /* 0x00186c1b01007387 */ /* 0x000fe20000100800 */
[----:B------:R-:W-:Y:S02]  /*801e0*/  IADD3.X R18, R18, UR18, RZ, P4, !PT ;  /* 0x0000001212127c10 */ /* 0x000fe4000a7fe4ff */
[----:B------:R-:W-:Y:S01]  /*801f0*/  IADD3 R17, P3, R17, UR7, RZ ;  /* 0x0000000711117c10 */ /* 0x000fe2000ff7e0ff */
[----:B------:R-:W-:Y:S04]  /*80200*/  STL [R1+0x1890], R28 ;  /* 0x0018901c01007387 */ /* 0x000fe80000100800 */
[----:B------:R-:W-:Y:S04]  /*80210*/  STL [R1+0x1864], R29 ;  /* 0x0018641d01007387 */ /* 0x000fe80000100800 */
[----:B------:R-:W3:Y:S04]  /*80220*/  LDL.LU R12, [R1+0x184c] ;  /* 0x00184c00010c7983 */ /* 0x000ee80000300800 */
[----:B------:R-:W-:Y:S04]  /*80230*/  STL [R1+0x1888], R16 ;  /* 0x0018881001007387 */ /* 0x000fe80000100800 */
[----:B------:R0:W-:Y:S04]  /*80240*/  STL [R1+0x1880], R18 ;  /* 0x0018801201007387 */ /* 0x0001e80000100800 */
[----:B------:R-:W-:Y:S04]  /*80250*/  STL [R1+0x185c], R17 ;  /* 0x00185c1101007387 */ /* 0x000fe80000100800 */
[----:B0-----:R-:W3:Y:S04]  /*80260*/  LDL.LU R18, [R1+0x1870] ;  /* 0x0018700001127983 */ /* 0x001ee80000300800 */
[----:B------:R-:W3:Y:S04]  /*80270*/  LDL.LU R13, [R1+0x1844] ;  /* 0x00184400010d7983 */ /* 0x000ee80000300800 */
[----:B------:R-:W3:Y:S04]  /*80280*/  LDL.LU R14, [R1+0x1868] ;  /* 0x00186800010e7983 */ /* 0x000ee80000300800 */
[----:B------:R-:W3:Y:S01]  /*80290*/  LDL.LU R15, [R1+0x183c] ;  /* 0x00183c00010f7983 */ /* 0x000ee20000300800 */
[----:B--2---:R-:W-:-:S05]  /*802a0*/  IADD3 R19, P4, R19, UR7, RZ ;  /* 0x0000000713137c10 */ /* 0x004fca000ff9e0ff */
        /* <DEDUP_REMOVED lines=26> */
[----:B0-----:R-:W4:Y:S01]  /*80450*/  LDL.LU R0, [R1+0x17dc] ;  /* 0x0017dc0001007983 */ /* 0x001f220000300800 */
[----:B---3--:R-:W-:-:S05]  /*80460*/  IADD3.X R18, R18, UR18, RZ, P6, !PT ;  /* 0x0000001212127c10 */ /* 0x008fca000b7fe4ff */
[----:B------:R0:W-:Y:S04]  /*80470*/  STL [R1+0x1870], R18 ;  /* 0x0018701201007387 */ /* 0x0001e80000100800 */
[----:B0-----:R-:W3:Y:S01]  /*80480*/  LDL.LU R18, [R1+0x1800] ;  /* 0x0018000001127983 */ /* 0x001ee20000300800 */
[----:B------:R-:W-:Y:S02]  /*80490*/  IADD3 R12, P5, R12, UR7, RZ ;  /* 0x000000070c0c7c10 */ /* 0x000fe4000ffbe0ff */
        /* <DEDUP_REMOVED lines=22> */
[----:B------:R-:W-:Y:S01]  /*80600*/  STL [R1+0x1824], R7 ;  /* 0x0018240701007387 */ /* 0x000fe20000100800 */
[----:B------:R-:W-:-:S03]  /*80610*/  IADD3 R11, P6, R11, UR7, RZ ;  /* 0x000000070b0b7c10 */ /* 0x000fc6000ffde0ff */
[----:B------:R-:W-:Y:S04]  /*80620*/  STL [R1+0x1848], R8 ;  /* 0x0018480801007387 */ /* 0x000fe80000100800 */
[----:B------:R-:W-:Y:S01]  /*80630*/  STL [R1+0x181c], R9 ;  /* 0x00181c0901007387 */ /* 0x000fe20000100800 */
[----:B------:R-:W-:-:S03]  /*80640*/  IADD3 R20, P1, R20, UR7, RZ ;  /* 0x0000000714147c10 */ /* 0x000fc6000ff3e0ff */
[----:B------:R0:W-:Y:S01]  /*80650*/  STL [R1+0x1838], R19 ;  /* 0x0018381301007387 */ /* 0x0001e20000100800 */
[----:B------:R-:W-:-:S03]  /*80660*/  IADD3.X R21, R21, UR18, RZ, P2, !PT ;  /* 0x0000001215157c10 */ /* 0x000fc600097fe4ff */
[----:B------:R-:W-:Y:S01]  /*80670*/  STL [R1+0x1840], R10 ;  /* 0x0018400a01007387 */ /* 0x000fe20000100800 */
[----:B------:R-:W-:-:S03]  /*80680*/  IADD3 R22, P2, R22, UR7, RZ ;  /* 0x0000000716167c10 */ /* 0x000fc6000ff5e0ff */
[----:B0-----:R-:W2:Y:S04]  /*80690*/  LDL.LU R19, [R1+0x17d4] ;  /* 0x0017d40001137983 */ /* 0x001ea80000300800 */
[----:B------:R-:W-:Y:S01]  /*806a0*/  STL [R1+0x1814], R11 ;  /* 0x0018140b01007387 */ /* 0x000fe20000100800 */
[----:B----4-:R-:W-:Y:S02]  /*806b0*/  IADD3.X R23, R23, UR18, RZ, P3, !PT ;  /* 0x0000001217177c10 */ /* 0x010fe40009ffe4ff */
[----:B------:R-:W-:Y:S01]  /*806c0*/  IADD3 R24, P3, R24, UR7, RZ ;  /* 0x0000000718187c10 */ /* 0x000fe2000ff7e0ff */
        /* <DEDUP_REMOVED lines=18> */
[----:B------:R-:W4:Y:S04]  /*807f0*/  LDL.LU R12, [R1+0x17f8] ;  /* 0x0017f800010c7983 */ /* 0x000f280000300800 */
[----:B------:R-:W-:Y:S04]  /*80800*/  STL [R1+0x17e4], R16 ;  /* 0x0017e41001007387 */ /* 0x000fe80000100800 */
[----:B------:R0:W-:Y:S04]  /*80810*/  STL [R1+0x17dc], R0 ;  /* 0x0017dc0001007387 */ /* 0x0001e80000100800 */
[----:B------:R-:W-:Y:S04]  /*80820*/  STL [R1+0x1808], R17 ;  /* 0x0018081101007387 */ /* 0x000fe80000100800 */
[----:B0-----:R-:W4:Y:S04]  /*80830*/  LDL.LU R0, [R1+0x17cc] ;  /* 0x0017cc0001007983 */ /* 0x001f280000300800 */
[----:B------:R-:W4:Y:S04]  /*80840*/  LDL.LU R13, [R1+0x17f0] ;  /* 0x0017f000010d7983 */ /* 0x000f280000300800 */
[----:B------:R-:W4:Y:S04]  /*80850*/  LDL.LU R14, [R1+0x17c4] ;  /* 0x0017c400010e7983 */ /* 0x000f280000300800 */
[----:B------:R-:W4:Y:S01]  /*80860*/  LDL.LU R15, [R1+0x17e8] ;  /* 0x0017e800010f7983 */ /* 0x000f220000300800 */
[----:B---3--:R-:W-:-:S05]  /*80870*/  IADD3.X R18, R18, UR18, RZ, P2, !PT ;  /* 0x0000001212127c10 */ /* 0x008fca00097fe4ff */
        /* <DEDUP_REMOVED lines=27> */
[----:B----4-:R-:W-:-:S02]  /*80a30*/  IADD3.X R12, R12, UR18, RZ, P3, !PT ;  /* 0x000000120c0c7c10 */ /* 0x010fc40009ffe4ff */
[----:B------:R-:W-:-:S05]  /*80a40*/  IADD3 R0, P3, R0, UR7, RZ ;  /* 0x0000000700007c10 */ /* 0x000fca000ff7e0ff */
[----:B------:R0:W-:Y:S04]  /*80a50*/  STL [R1+0x17cc], R0 ;  /* 0x0017cc0001007387 */ /* 0x0001e80000100800 */
[----:B0-----:R-:W4:Y:S01]  /*80a60*/  LDL.LU R0, [R1+0x175c] ;  /* 0x00175c0001007983 */ /* 0x001f220000300800 */
[----:B------:R-:W-:Y:S02]  /*80a70*/  IADD3.X R13, R13, UR18, RZ, P4, !PT ;  /* 0x000000120d0d7c10 */ /* 0x000fe4000a7fe4ff */
[----:B------:R-:W-:Y:S02]  /*80a80*/  IADD3 R14, P4, R14, UR7, RZ ;  /* 0x000000070e0e7c10 */ /* 0x000fe4000ff9e0ff */
[----:B------:R-:W-:Y:S01]  /*80a90*/  IADD3.X R15, R15, UR18, RZ, P5, !PT ;  /* 0x000000120f0f7c10 */ /* 0x000fe2000affe4ff */
[----:B------:R-:W-:Y:S01]  /*80aa0*/  STL [R1+0x17f8], R12 ;  /* 0x0017f80c01007387 */ /* 0x000fe20000100800 */
[----:B---3--:R-:W-:-:S02]  /*80ab0*/  IADD3 R2, P5, R2, UR7, RZ ;  /* 0x0000000702027c10 */ /* 0x008fc4000ffbe0ff */
        /* <DEDUP_REMOVED lines=23> */
[----:B0-----:R-:W3:Y:S01]  /*80c30*/  LDL.LU R18, [R1+0x1780] ;  /* 0x0017800001127983 */ /* 0x001ee20000300800 */
[----:B------:R-:W-:-:S02]  /*80c40*/  IADD3.X R20, R20, UR18, RZ, P5, !PT ;  /* 0x0000001214147c10 */ /* 0x000fc4000affe4ff */
[----:B------:R-:W-:Y:S02]  /*80c50*/  IADD3 R21, P5, R21, UR7, RZ ;  /* 0x0000000715157c10 */ /* 0x000fe4000ffbe0ff */
[----:B------:R-:W-:Y:S01]  /*80c60*/  IADD3.X R22, R22, UR18, RZ, P6, !PT ;  /* 0x0000001216167c10 */ /* 0x000fe2000b7fe4ff */
[----:B------:R-:W-:Y:S04]  /*80c70*/  STL [R1+0x17c0], R11 ;  /* 0x0017c00b01007387 */ /* 0x000fe80000100800 */
[----:B------:R-:W-:Y:S04]  /*80c80*/  STL [R1+0x17b8], R20 ;  /* 0x0017b81401007387 */ /* 0x000fe80000100800 */
[----:B------:R-:W-:Y:S04]  /*80c90*/  STL [R1+0x178c], R21 ;  /* 0x00178c1501007387 */ /* 0x000fe80000100800 */
[----:B------:R-:W-:Y:S01]  /*80ca0*/  STL [R1+0x17b0], R22 ;  /* 0x0017b01601007387 */ /* 0x000fe20000100800 */
[----:B--2---:R-:W-:-:S02]  /*80cb0*/  IADD3 R23, P6, R23, UR7, RZ ;  /* 0x0000000717177c10 */ /* 0x004fc4000ffde0ff */
[----:B------:R-:W-:Y:S02]  /*80cc0*/  IADD3.X R24, R24, UR18, RZ, P1, !PT ;  /* 0x0000001218187c10 */ /* 0x000fe40008ffe4ff */
[----:B------:R-:W-:Y:S02]  /*80cd0*/  IADD3 R25, P1, R25, UR7, RZ ;  /* 0x0000000719197c10 */ /* 0x000fe4000ff3e0ff */
[----:B------:R-:W-:Y:S02]  /*80ce0*/  IADD3.X R26, R26, UR18, RZ, P2, !PT ;  /* 0x000000121a1a7c10 */ /* 0x000fe400097fe4ff */
[----:B------:R-:W-:Y:S01]  /*80cf0*/  IADD3 R27, P2, R27, UR7, RZ ;  /* 0x000000071b1b7c10 */ /* 0x000fe2000ff5e0ff */
        /* <DEDUP_REMOVED lines=20> */
[----:B----4-:R-:W-:-:S05]  /*80e40*/  IADD3 R0, P5, R0, UR7, RZ ;  /* 0x0000000700007c10 */ /* 0x010fca000ffbe0ff */
        /* <DEDUP_REMOVED lines=27> */
[----:B--2---:R-:W-:-:S02]  /*81000*/  IADD3 R12, P6, R12, UR7, RZ ;  /* 0x000000070c0c7c10 */ /* 0x004fc4000ffde0ff */
[----:B------:R-:W-:Y:S02]  /*81010*/  IADD3.X R19, R19, UR18, RZ, P1, !PT ;  /* 0x0000001213137c10 */ /* 0x000fe40008ffe4ff */
[----:B------:R-:W-:Y:S02]  /*81020*/  IADD3 R13, P1, R13, UR7, RZ ;  /* 0x000000070d0d7c10 */ /* 0x000fe4000ff3e0ff */
[----:B------:R-:W-:Y:S02]  /*81030*/  IADD3.X R14, R14, UR18, RZ, P2, !PT ;  /* 0x000000120e0e7c10 */ /* 0x000fe400097fe4ff */
[----:B------:R-:W-:Y:S01]  /*81040*/  IADD3 R15, P2, R15, UR7, RZ ;  /* 0x000000070f0f7c10 */ /* 0x000fe2000ff5e0ff */
[----:B------:R0:W-:Y:S04]  /*81050*/  STL [R1+0x1778], R19 ;  /* 0x0017781301007387 */ /* 0x0001e80000100800 */
[----:B0-----:R-:W2:Y:S04]  /*81060*/  LDL.LU R19, [R1+0x1708] ;  /* 0x0017080001137983 */ /* 0x001ea80000300800 */
[----:B------:R-:W-:Y:S04]  /*81070*/  STL [R1+0x1754], R12 ;  /* 0x0017540c01007387 */ /* 0x000fe80000100800 */
[----:B------:R-:W-:Y:S04]  /*81080*/  STL [R1+0x174c], R13 ;  /* 0x00174c0d01007387 */ /* 0x000fe80000100800 */
[----:B------:R-:W-:Y:S01]  /*81090*/  STL [R1+0x1770], R14 ;  /* 0x0017700e01007387 */ /* 0x000fe20000100800 */
[----:B----4-:R-:W-:-:S02]  /*810a0*/  IADD3.X R2, R2, UR18, RZ, P3, !PT ;  /* 0x0000001202027c10 */ /* 0x010fc40009ffe4ff */
[----:B------:R-:W-:Y:S02]  /*810b0*/  IADD3 R3, P3, R3, UR7, RZ ;  /* 0x0000000703037c10 */ /* 0x000fe4000ff7e0ff */
[----:B------:R-:W-:Y:S02]  /*810c0*/  IADD3.X R4, R4, UR18, RZ, P4, !PT ;  /* 0x0000001204047c10 */ /* 0x000fe4000a7fe4ff */
        /* <DEDUP_REMOVED lines=18> */
[----:B0-----:R-:W4:Y:S01]  /*811f0*/  LDL.LU R0, [R1+0x16dc] ;  /* 0x0016dc0001007983 */ /* 0x001f220000300800 */
[----:B------:R-:W-:-:S02]  /*81200*/  IADD3 R11, P1, R11, UR7, RZ ;  /* 0x000000070b0b7c10 */ /* 0x000fc4000ff3e0ff */
[----:B------:R-:W-:Y:S02]  /*81210*/  IADD3 R20, P2, R20, UR7, RZ ;  /* 0x0000000714147c10 */ /* 0x000fe4000ff5e0ff */
[----:B------:R-:W-:Y:S02]  /*81220*/  IADD3.X R21, R21, UR18, RZ, P3, !PT ;  /* 0x0000001215157c10 */ /* 0x000fe40009ffe4ff */
[----:B------:R-:W-:Y:S01]  /*81230*/  IADD3 R22, P3, R22, UR7, RZ ;  /* 0x0000000716167c10 */ /* 0x000fe2000ff7e0ff */
[----:B------:R-:W-:Y:S01]  /*81240*/  STL [R1+0x171c], R11 ;  /* 0x00171c0b01007387 */ /* 0x000fe20000100800 */
[----:B---3--:R-:W-:Y:S02]  /*81250*/  IADD3.X R23, R23, UR18, RZ, P4, !PT ;  /* 0x0000001217177c10 */ /* 0x008fe4000a7fe4ff */
        /* <DEDUP_REMOVED lines=55> */
[----:B---3--:R-:W-:-:S02]  /*815d0*/  IADD3.X R12, R12, UR18, RZ, P4, !PT ;  /* 0x000000120c0c7c10 */ /* 0x008fc4000a7fe4ff */
[----:B------:R-:W-:-:S05]  /*815e0*/  IADD3 R18, P4, R18, UR7, RZ ;  /* 0x0000000712127c10 */ /* 0x000fca000ff9e0ff */
[----:B------:R0:W-:Y:S04]  /*815f0*/  STL [R1+0x16d4], R18 ;  /* 0x0016d41201007387 */ /* 0x0001e80000100800 */
[----:B0-----:R-:W3:Y:S01]  /*81600*/  LDL.LU R18, [R1+0x1664] ;  /* 0x0016640001127983 */ /* 0x001ee20000300800 */
[----:B------:R-:W-:Y:S02]  /*81610*/  IADD3.X R13, R13, UR18, RZ, P5, !PT ;  /* 0x000000120d0d7c10 */ /* 0x000fe4000affe4ff */
        /* <DEDUP_REMOVED lines=24> */
[----:B------:R-:W-:Y:S01]  /*817a0*/  STL [R1+0x16d0], R9 ;  /* 0x0016d00901007387 */ /* 0x000fe20000100800 */
[----:B------:R-:W-:-:S03]  /*817b0*/  IADD3.X R20, R20, UR18, RZ, P6, !PT ;  /* 0x0000001214147c10 */ /* 0x000fc6000b7fe4ff */
[----:B------:R0:W-:Y:S01]  /*817c0*/  STL [R1+0x169c], R19 ;  /* 0x00169c1301007387 */ /* 0x0001e20000100800 */
[----:B------:R-:W-:-:S03]  /*817d0*/  IADD3 R21, P6, R21, UR7, RZ ;  /* 0x0000000715157c10 */ /* 0x000fc6000ffde0ff */
[----:B------:R-:W-:Y:S01]  /*817e0*/  STL [R1+0x16a4], R10 ;  /* 0x0016a40a01007387 */ /* 0x000fe20000100800 */
[----:B------:R-:W-:-:S03]  /*817f0*/  IADD3.X R22, R22, UR18, RZ, P1, !PT ;  /* 0x0000001216167c10 */ /* 0x000fc60008ffe4ff */
[----:B0-----:R-:W2:Y:S04]  /*81800*/  LDL.LU R19, [R1+0x1688] ;  /* 0x0016880001137983 */ /* 0x001ea80000300800 */
[----:B------:R-:W-:Y:S04]  /*81810*/  STL [R1+0x16c8], R11 ;  /* 0x0016c80b01007387 */ /* 0x000fe80000100800 */
[----:B------:R-:W-:Y:S01]  /*81820*/  STL [R1+0x16c0], R20 ;  /* 0x0016c01401007387 */ /* 0x000fe20000100800 */
[----:B----4-:R-:W-:Y:S02]  /*81830*/  IADD3 R23, P1, R23, UR7, RZ ;  /* 0x0000000717177c10 */ /* 0x010fe4000ff3e0ff */
[----:B------:R-:W-:-:S02]  /*81840*/  IADD3.X R24, R24, UR18, RZ, P2, !PT ;  /* 0x0000001218187c10 */ /* 0x000fc400097fe4ff */
        /* <DEDUP_REMOVED lines=56> */
[----:B------:R-:W-:Y:S02]  /*81bd0*/  IADD3 R12, P1, R12, UR7, RZ ;  /* 0x000000070c0c7c10 */ /* 0x000fe4000ff3e0ff */
[----:B------:R-:W-:Y:S02]  /*81be0*/  IADD3 R13, P2, R13, UR7, RZ ;  /* 0x000000070d0d7c10 */ /* 0x000fe4000ff5e0ff */
[----:B------:R-:W-:Y:S02]  /*81bf0*/  IADD3.X R14, R14, UR18, RZ, P3, !PT ;  /* 0x000000120e0e7c10 */ /* 0x000fe40009ffe4ff */
[----:B------:R-:W-:Y:S01]  /*81c00*/  IADD3 R15, P3, R15, UR7, RZ ;  /* 0x000000070f0f7c10 */ /* 0x000fe2000ff7e0ff */
[----:B------:R-:W-:Y:S04]  /*81c10*/  STL [R1+0x165c], R12 ;  /* 0x00165c0c01007387 */ /* 0x000fe80000100800 */
[----:B------:R-:W-:Y:S01]  /*81c20*/  STL [R1+0x1654], R13 ;  /* 0x0016540d01007387 */ /* 0x000fe20000100800 */
[----:B---3--:R-:W-:-:S02]  /*81c30*/  IADD3.X R2, R2, UR18, RZ, P4, !PT ;  /* 0x0000001202027c10 */ /* 0x008fc4000a7fe4ff */
        /* <DEDUP_REMOVED lines=88> */
[----:B------:R0:W-:Y:S04]  /*821c0*/  STL [R1+0x15dc], R19 ;  /* 0x0015dc1301007387 */ /* 0x0001e80000100800 */
[----:B0-----:R-:W2:Y:S04]  /*821d0*/  LDL.LU R19, [R1+0x156c] ;  /* 0x00156c0001137983 */ /* 0x001ea80000300800 */
[----:B------:R-:W-:Y:S04]  /*821e0*/  STL [R1+0x1608], R12 ;  /* 0x0016080c01007387 */ /* 0x000fe80000100800 */
[----:B------:R-:W-:Y:S04]  /*821f0*/  STL [R1+0x1600], R13 ;  /* 0x0016000d01007387 */ /* 0x000fe80000100800 */
[----:B------:R-:W-:Y:S01]  /*82200*/  STL [R1+0x15d4], R14 ;  /* 0x0015d40e01007387 */ /* 0x000fe20000100800 */
[----:B----4-:R-:W-:-:S02]  /*82210*/  IADD3 R2, P1, R2, UR7, RZ ;  /* 0x0000000702027c10 */ /* 0x010fc4000ff3e0ff */
        /* <DEDUP_REMOVED lines=24> */
[----:B------:R-:W-:Y:S01]  /*823a0*/  IADD3.X R22, R22, UR18, RZ, P2, !PT ;  /* 0x0000001216167c10 */ /* 0x000fe200097fe4ff */
[----:B------:R-:W-:Y:S04]  /*823b0*/  STL [R1+0x15d0], R11 ;  /* 0x0015d00b01007387 */ /* 0x000fe80000100800 */
[----:B------:R-:W-:Y:S04]  /*823c0*/  STL [R1+0x15c8], R20 ;  /* 0x0015c81401007387 */ /* 0x000fe80000100800 */
[----:B------:R-:W-:Y:S01]  /*823d0*/  STL [R1+0x159c], R21 ;  /* 0x00159c1501007387 */ /* 0x000fe20000100800 */
[----:B---3--:R-:W-:-:S02]  /*823e0*/  IADD3 R23, P2, R23, UR7, RZ ;  /* 0x0000000717177c10 */ /* 0x008fc4000ff5e0ff */
        /* <DEDUP_REMOVED lines=248> */
[----:B------:R-:W-:Y:S04]  /*83370*/  STL [R1+0x1488], R14 ;  /* 0x0014880e01007387 */ /* 0x000fe80000100800 */
[----:B------:R-:W-:Y:S01]  /*83380*/  STL [R1+0x145c], R15 ;  /* 0x00145c0f01007387 */ /* 0x000fe20000100800 */
[----:B----4-:R-:W-:-:S02]  /*83390*/  IADD3.X R2, R2, UR18, RZ, P6, !PT ;  /* 0x0000001202027c10 */ /* 0x010fc4000b7fe4ff */
        /* <DEDUP_REMOVED lines=24> */
[----:B------:R-:W-:Y:S04]  /*83520*/  STL [R1+0x1434], R11 ;  /* 0x0014340b01007387 */ /* 0x000fe80000100800 */
[----:B------:R-:W-:Y:S04]  /*83530*/  STL [R1+0x142c], R20 ;  /* 0x00142c1401007387 */ /* 0x000fe80000100800 */
[----:B------:R-:W-:Y:S01]  /*83540*/  STL [R1+0x1450], R21 ;  /* 0x0014501501007387 */ /* 0x000fe20000100800 */
[----:B---3--:R-:W-:-:S02]  /*83550*/  IADD3.X R23, R23, UR18, RZ, P1, !PT ;  /* 0x0000001217177c10 */ /* 0x008fc40008ffe4ff */
        /* <DEDUP_REMOVED lines=1116> */
[----:B---3--:R-:W-:-:S02]  /*87b20*/  IADD3.X R23, R23, UR18, RZ, P1, !PT ;  /* 0x0000001217177c10 */ /* 0x008fc40008ffe4ff */
        /* <DEDUP_REMOVED lines=827> */
[----:B------:R1:W-:Y:S04]  /*8aee0*/  STL [R1+0x21f8], R10 ;  /* 0x0021f80a01007387 */ /* 0x0003e80000100800 */
[----:B0-----:R-:W4:Y:S01]  /*8aef0*/  LDL.LU R0, [R1+0x21dc] ;  /* 0x0021dc0001007983 */ /* 0x001f220000300800 */
[----:B------:R-:W-:-:S02]  /*8af00*/  IADD3.X R20, R20, UR18, RZ, P1, !PT ;  /* 0x0000001214147c10 */ /* 0x000fc40008ffe4ff */
[----:B------:R-:W-:Y:S02]  /*8af10*/  IADD3 R21, P1, R21, UR7, RZ ;  /* 0x0000000715157c10 */ /* 0x000fe4000ff3e0ff */
[----:B------:R-:W-:Y:S01]  /*8af20*/  IADD3.X R22, R22, UR18, RZ, P2, !PT ;  /* 0x0000001216167c10 */ /* 0x000fe200097fe4ff */
[----:B------:R0:W-:Y:S04]  /*8af30*/  STL [R1+0x221c], R11 ;  /* 0x00221c0b01007387 */ /* 0x0001e80000100800 */
[----:B------:R0:W-:Y:S04]  /*8af40*/  STL [R1+0x2214], R20 ;  /* 0x0022141401007387 */ /* 0x0001e80000100800 */
[----:B------:R0:W-:Y:S01]  /*8af50*/  STL [R1+0x21e8], R21 ;  /* 0x0021e81501007387 */ /* 0x0001e20000100800 */
[----:B---3--:R-:W-:-:S02]  /*8af60*/  IADD3 R23, P2, R23, UR7, RZ ;  /* 0x0000000717177c10 */ /* 0x008fc4000ff5e0ff */
[----:B------:R-:W-:Y:S02]  /*8af70*/  IADD3.X R24, R24, UR18, RZ, P3, !PT ;  /* 0x0000001218187c10 */ /* 0x000fe40009ffe4ff */
[----:B------:R-:W-:Y:S02]  /*8af80*/  IADD3 R25, P3, R25, UR7, RZ ;  /* 0x0000000719197c10 */ /* 0x000fe4000ff7e0ff */
[----:B------:R-:W-:Y:S01]  /*8af90*/  IADD3.X R26, R26, UR18, RZ, P4, !PT ;  /* 0x000000121a1a7c10 */ /* 0x000fe2000a7fe4ff */
[----:B------:R3:W-:Y:S01]  /*8afa0*/  STL [R1+0x220c], R22 ;  /* 0x00220c1601007387 */ /* 0x0007e20000100800 */
[----:B------:R-:W-:-:S03]  /*8afb0*/  IADD3 R27, P4, R27, UR7, RZ ;  /* 0x000000071b1b7c10 */ /* 0x000fc6000ff9e0ff */
[----:B------:R3:W-:Y:S01]  /*8afc0*/  STL [R1+0x21e0], R23 ;  /* 0x0021e01701007387 */ /* 0x0007e20000100800 */
[----:B------:R-:W-:-:S03]  /*8afd0*/  IADD3.X R28, R28, UR18, RZ, P5, !PT ;  /* 0x000000121c1c7c10 */ /* 0x000fc6000affe4ff */
[----:B------:R3:W-:Y:S01]  /*8afe0*/  STL [R1+0x2204], R24 ;  /* 0x0022041801007387 */ /* 0x0007e20000100800 */
[----:B------:R-:W-:-:S03]  /*8aff0*/  IADD3 R29, P5, R29, UR7, RZ ;  /* 0x000000071d1d7c10 */ /* 0x000fc6000ffbe0ff */
[----:B------:R4:W-:Y:S04]  /*8b000*/  STL [R1+0x21d8], R25 ;  /* 0x0021d81901007387 */ /* 0x0009e80000100800 */
[----:B------:R4:W-:Y:S01]  /*8b010*/  STL [R1+0x21fc], R26 ;  /* 0x0021fc1a01007387 */ /* 0x0009e20000100800 */
[----:B------:R-:W-:-:S03]  /*8b020*/  IADD3.X R16, R16, UR18, RZ, P6, !PT ;  /* 0x0000001210107c10 */ /* 0x000fc6000b7fe4ff */
[----:B------:R4:W-:Y:S04]  /*8b030*/  STL [R1+0x21d0], R27 ;  /* 0x0021d01b01007387 */ /* 0x0009e80000100800 */
[----:B------:R4:W-:Y:S04]  /*8b040*/  STL [R1+0x21f4], R28 ;  /* 0x0021f41c01007387 */ /* 0x0009e80000100800 */
[----:B------:R4:W-:Y:S04]  /*8b050*/  STL [R1+0x21c8], R29 ;  /* 0x0021c81d01007387 */ /* 0x0009e80000100800 */
[----:B------:R-:W4:Y:S04]  /*8b060*/  LDL.LU R12, [R1+0x21b0] ;  /* 0x0021b000010c7983 */ /* 0x000f280000300800 */
[----:B------:R4:W-:Y:S04]  /*8b070*/  STL [R1+0x21ec], R16 ;  /* 0x0021ec1001007387 */ /* 0x0009e80000100800 */
[----:B------:R-:W4:Y:S01]  /*8b080*/  LDL.LU R3, [R1+0x21d4] ;  /* 0x0021d40001037983 */ /* 0x000f220000300800 */
[----:B------:R-:W-:-:S02]  /*8b090*/  IADD3 R17, P6, R17, UR7, RZ ;  /* 0x0000000711117c10 */ /* 0x000fc4000ffde0ff */
[----:B------:R-:W-:-:S03]  /*8b0a0*/  IADD3.X R18, R18, UR18, RZ, P1, !PT ;  /* 0x0000001212127c10 */ /* 0x000fc60008ffe4ff */
[----:B------:R4:W-:Y:S04]  /*8b0b0*/  STL [R1+0x21c0], R17 ;  /* 0x0021c01101007387 */ /* 0x0009e80000100800 */
[----:B------:R4:W-:Y:S04]  /*8b0c0*/  STL [R1+0x21e4], R18 ;  /* 0x0021e41201007387 */ /* 0x0009e80000100800 */
[----:B------:R-:W4:Y:S04]  /*8b0d0*/  LDL.LU R13, [R1+0x21a8] ;  /* 0x0021a800010d7983 */ /* 0x000f280000300800 */
[----:B------:R-:W4:Y:S04]  /*8b0e0*/  LDL.LU R14, [R1+0x21cc] ;  /* 0x0021cc00010e7983 */ /* 0x000f280000300800 */
[----:B------:R-:W4:Y:S01]  /*8b0f0*/  LDL.LU R15, [R1+0x21a0] ;  /* 0x0021a000010f7983 */ /* 0x000f220000300800 */
        /* <DEDUP_REMOVED lines=9> */
[----:B-1----:R-:W2:Y:S04]  /*8b190*/  LDL.LU R10, [R1+0x199c] ;  /* 0x00199c00010a7983 */ /* 0x002ea80000300800 */
[----:B0-----:R-:W2:Y:S04]  /*8b1a0*/  LDL.LU R11, [R1+0x21a4] ;  /* 0x0021a400010b7983 */ /* 0x001ea80000300800 */
[----:B------:R-:W2:Y:S04]  /*8b1b0*/  LDL.LU R20, [R1+0x19b4] ;  /* 0x0019b40001147983 */ /* 0x000ea80000300800 */
[----:B------:R-:W2:Y:S04]  /*8b1c0*/  LDL.LU R21, [R1+0x219c] ;  /* 0x00219c0001157983 */ /* 0x000ea80000300800 */
[----:B---3--:R-:W3:Y:S04]  /*8b1d0*/  LDL.LU R22, [R1+0x2180] ;  /* 0x0021800001167983 */ /* 0x008ee80000300800 */
[----:B------:R-:W3:Y:S04]  /*8b1e0*/  LDL.LU R23, [R1+0x2194] ;  /* 0x0021940001177983 */ /* 0x000ee80000300800 */
[----:B------:R-:W3:Y:S01]  /*8b1f0*/  LDL.LU R24, [R1+0x217c] ;  /* 0x00217c0001187983 */ /* 0x000ee20000300800 */
        /* <DEDUP_REMOVED lines=11> */
[----:B0-----:R-:W2:Y:S01]  /*8b2b0*/  LDL.LU R0, [R1+0x2164] ;  /* 0x0021640001007983 */ /* 0x001ea20000300800 */
[----:B------:R-:W-:-:S05]  /*8b2c0*/  IADD3.X R3, R3, UR18, RZ, P3, !PT ;  /* 0x0000001203037c10 */ /* 0x000fca0009ffe4ff */
[----:B------:R0:W-:Y:S02]  /*8b2d0*/  STL [R1+0x21d4], R3 ;  /* 0x0021d40301007387 */ /* 0x0001e40000100800 */
[----:B0-----:R-:W0:Y:S01]  /*8b2e0*/  LDC R3, c[0x0][0x23c] ;  /* 0x00008f00ff037b82 */ /* 0x001e220000000800 */
        /* <DEDUP_REMOVED lines=8> */
[----:B0-----:R-:W-:Y:S01]  /*8b370*/  IMAD.SHL.U32 R3, R3, 0x80, RZ ;  /* 0x0000008003037824 */ /* 0x001fe200078e00ff */
[----:B------:R-:W-:-:S02]  /*8b380*/  IADD3.X R2, R2, UR18, RZ, P5, !PT ;  /* 0x0000001202027c10 */ /* 0x000fc4000affe4ff */
[----:B------:R-:W-:Y:S02]  /*8b390*/  IADD3 R4, P5, R4, UR7, RZ ;  /* 0x0000000704047c10 */ /* 0x000fe4000ffbe0ff */
[----:B------:R-:W-:Y:S02]  /*8b3a0*/  IADD3.X R5, R5, UR18, RZ, P6, !PT ;  /* 0x0000001205057c10 */ /* 0x000fe4000b7fe4ff */
[----:B------:R-:W-:Y:S02]  /*8b3b0*/  IADD3 R6, P6, R3, R6, RZ ;  /* 0x0000000603067210 */ /* 0x000fe40007fde0ff */
[----:B------:R-:W-:Y:S01]  /*8b3c0*/  IADD3.X R7, R7, UR18, RZ, P1, !PT ;  /* 0x0000001207077c10 */ /* 0x000fe20008ffe4ff */
[----:B------:R0:W-:Y:S01]  /*8b3d0*/  STL [R1+0x21c4], R2 ;  /* 0x0021c40201007387 */ /* 0x0001e20000100800 */
[----:B------:R-:W-:-:S03]  /*8b3e0*/  IADD3 R8, P1, R3, R8, RZ ;  /* 0x0000000803087210 */ /* 0x000fc60007f3e0ff */
[----:B------:R-:W-:Y:S01]  /*8b3f0*/  STL [R1+0x2198], R4 ;  /* 0x0021980401007387 */ /* 0x000fe20000100800 */
[----:B------:R-:W-:-:S03]  /*8b400*/  IADD3.X R9, R9, UR18, RZ, P2, !PT ;  /* 0x0000001209097c10 */ /* 0x000fc600097fe4ff */
[----:B------:R-:W-:Y:S01]  /*8b410*/  STL [R1+0x21bc], R5 ;  /* 0x0021bc0501007387 */ /* 0x000fe20000100800 */
[----:B------:R-:W-:-:S03]  /*8b420*/  IADD3 R10, P2, R3, R10, RZ ;  /* 0x0000000a030a7210 */ /* 0x000fc60007f5e0ff */
[----:B------:R-:W-:Y:S01]  /*8b430*/  STL [R1+0x2190], R6 ;  /* 0x0021900601007387 */ /* 0x000fe20000100800 */
[----:B------:R-:W-:-:S03]  /*8b440*/  IADD3.X R11, R11, UR18, RZ, P3, !PT ;  /* 0x000000120b0b7c10 */ /* 0x000fc60009ffe4ff */
[----:B------:R-:W-:Y:S01]  /*8b450*/  STL [R1+0x21b4], R7 ;  /* 0x0021b40701007387 */ /* 0x000fe20000100800 */
[----:B------:R-:W-:Y:S02]  /*8b460*/  IADD3 R20, P3, R3, R20, RZ ;  /* 0x0000001403147210 */ /* 0x000fe40007f7e0ff */
[----:B0-----:R-:W-:Y:S01]  /*8b470*/  SHF.R.S32.HI R2, RZ, 0x1f, R3 ;  /* 0x0000001fff027819 */ /* 0x001fe20000011403 */
[----:B------:R-:W-:Y:S01]  /*8b480*/  STL [R1+0x2188], R8 ;  /* 0x0021880801007387 */ /* 0x000fe20000100800 */
[----:B------:R-:W-:-:S03]  /*8b490*/  IADD3.X R21, R21, UR18, RZ, P4, !PT ;  /* 0x0000001215157c10 */ /* 0x000fc6000a7fe4ff */
[----:B------:R-:W-:Y:S01]  /*8b4a0*/  STL [R1+0x21ac], R9 ;  /* 0x0021ac0901007387 */ /* 0x000fe20000100800 */
[----:B---3--:R-:W-:-:S03]  /*8b4b0*/  IADD3 R22, P4, R3, R22, RZ ;  /* 0x0000001603167210 */ /* 0x008fc60007f9e0ff */
[----:B------:R-:W-:Y:S01]  /*8b4c0*/  STL [R1+0x199c], R10 ;  /* 0x00199c0a01007387 */ /* 0x000fe20000100800 */
[----:B------:R-:W-:-:S03]  /*8b4d0*/  IADD3.X R23, R23, UR18, RZ, P5, !PT ;  /* 0x0000001217177c10 */ /* 0x000fc6000affe4ff */
[----:B------:R-:W-:Y:S01]  /*8b4e0*/  STL [R1+0x21a4], R11 ;  /* 0x0021a40b01007387 */ /* 0x000fe20000100800 */
[----:B------:R-:W-:-:S03]  /*8b4f0*/  IADD3 R24, P5, R3, R24, RZ ;  /* 0x0000001803187210 */ /* 0x000fc60007fbe0ff */
[----:B------:R-:W-:Y:S04]  /*8b500*/  STL [R1+0x19b4], R20 ;  /* 0x0019b41401007387 */ /* 0x000fe80000100800 */
[----:B------:R-:W-:Y:S04]  /*8b510*/  STL [R1+0x219c], R21 ;  /* 0x00219c1501007387 */ /* 0x000fe80000100800 */
[----:B------:R-:W-:Y:S04]  /*8b520*/  STL [R1+0x2180], R22 ;  /* 0x0021801601007387 */ /* 0x000fe80000100800 */
[----:B------:R-:W-:Y:S04]  /*8b530*/  STL [R1+0x2194], R23 ;  /* 0x0021941701007387 */ /* 0x000fe80000100800 */
[----:B------:R-:W-:Y:S01]  /*8b540*/  STL [R1+0x217c], R24 ;  /* 0x00217c1801007387 */ /* 0x000fe20000100800 */
[C---:B----4-:R-:W-:Y:S01]  /*8b550*/  IMAD.X R25, R2.reuse, 0x1, R25, P6 ;  /* 0x0000000102197824 */ /* 0x050fe200030e0619 */
[C---:B------:R-:W-:Y:S01]  /*8b560*/  IADD3 R26, P6, R3.reuse, R26, RZ ;  /* 0x0000001a031a7210 */ /* 0x040fe20007fde0ff */
[C---:B------:R-:W-:Y:S01]  /*8b570*/  IMAD.X R27, R2.reuse, 0x1, R27, P1 ;  /* 0x00000001021b7824 */ /* 0x040fe200008e061b */
[C---:B------:R-:W-:Y:S01]  /*8b580*/  IADD3 R28, P1, R3.reuse, R28, RZ ;  /* 0x0000001c031c7210 */ /* 0x040fe20007f3e0ff */
[----:B------:R-:W-:Y:S01]  /*8b590*/  IMAD.X R29, R2, 0x1, R29, P2 ;  /* 0x00000001021d7824 */ /* 0x000fe200010e061d */
[----:B------:R-:W-:Y:S01]  /*8b5a0*/  STL [R1+0x218c], R25 ;  /* 0x00218c1901007387 */ /* 0x000fe20000100800 */
[----:B------:R-:W-:-:S03]  /*8b5b0*/  IADD3 R16, P2, R3, R16, RZ ;  /* 0x0000001003107210 */ /* 0x000fc60007f5e0ff */
[----:B------:R-:W-:Y:S01]  /*8b5c0*/  STL [R1+0x2178], R26 ;  /* 0x0021781a01007387 */ /* 0x000fe20000100800 */
[----:B------:R-:W-:-:S03]  /*8b5d0*/  IMAD.X R17, R2, 0x1, R17, P3 ;  /* 0x0000000102117824 */ /* 0x000fc600018e0611 */
[----:B------:R-:W-:Y:S04]  /*8b5e0*/  STL [R1+0x2184], R27 ;  /* 0x0021841b01007387 */ /* 0x000fe80000100800 */
[----:B------:R-:W-:Y:S01]  /*8b5f0*/  STL [R1+0x2174], R28 ;  /* 0x0021741c01007387 */ /* 0x000fe20000100800 */
[----:B------:R-:W-:-:S03]  /*8b600*/  IADD3 R18, P3, R3, R18, RZ ;  /* 0x0000001203127210 */ /* 0x000fc60007f7e0ff */
[----:B------:R-:W-:Y:S01]  /*8b610*/  STL [R1+0x1314], R29 ;  /* 0x0013141d01007387 */ /* 0x000fe20000100800 */
[----:B--2---:R-:W-:-:S03]  /*8b620*/  IMAD.X R19, R2, 0x1, R19, P4 ;  /* 0x0000000102137824 */ /* 0x004fc600020e0613 */
[----:B------:R-:W-:Y:S04]  /*8b630*/  STL [R1+0x2170], R16 ;  /* 0x0021701001007387 */ /* 0x000fe80000100800 */
[----:B------:R-:W-:Y:S04]  /*8b640*/  STL [R1+0x1988], R17 ;  /* 0x0019881101007387 */ /* 0x000fe80000100800 */
[----:B------:R0:W-:Y:S01]  /*8b650*/  STL [R1+0x2ef8], R3 ;  /* 0x002ef80301007387 */ /* 0x0001e20000100800 */
[----:B------:R-:W-:-:S03]  /*8b660*/  IADD3 R0, P4, R3, R0, RZ ;  /* 0x0000000003007210 */ /* 0x000fc60007f9e0ff */
[----:B------:R-:W-:Y:S04]  /*8b670*/  STL [R1+0x216c], R18 ;  /* 0x00216c1201007387 */ /* 0x000fe80000100800 */
[----:B0-----:R-:W2:Y:S04]  /*8b680*/  LDL.LU R3, [R1+0x1994] ;  /* 0x0019940001037983 */ /* 0x001ea80000300800 */
[----:B------:R-:W-:Y:S04]  /*8b690*/  STL [R1+0x1998], R19 ;  /* 0x0019981301007387 */ /* 0x000fe80000100800 */
[----:B------:R-:W3:Y:S04]  /*8b6a0*/  LDL.LU R12, [R1+0x198c] ;  /* 0x00198c00010c7983 */ /* 0x000ee80000300800 */
[----:B------:R-:W-:Y:S04]  /*8b6b0*/  STL [R1+0x2164], R0 ;  /* 0x0021640001007387 */ /* 0x000fe80000100800 */
[----:B---3--:R0:W-:Y:S04]  /*8b6c0*/  STL [R1+0x2eec], R12 ;  /* 0x002eec0c01007387 */ /* 0x0081e80000100800 */
[----:B0-----:R-:W3:Y:S04]  /*8b6d0*/  LDL.LU R12, [R1+0x2154] ;  /* 0x00215400010c7983 */ /* 0x001ee80000300800 */
[----:B---3--:R0:W-:Y:S04]  /*8b6e0*/  STL [R1+0x2ef0], R12 ;  /* 0x002ef00c01007387 */ /* 0x0081e80000100800 */
[----:B0-----:R-:W3:Y:S01]  /*8b6f0*/  LDL.LU R12, [R1+0x1990] ;  /* 0x00199000010c7983 */ /* 0x001ee20000300800 */
[----:B--2---:R-:W-:-:S03]  /*8b700*/  IMAD.X R3, R2, 0x1, R3, P5 ;  /* 0x0000000102037824 */ /* 0x004fc600028e0603 */
[----:B---3--:R0:W-:Y:S04]  /*8b710*/  STL [R1+0x2ef4], R12 ;  /* 0x002ef40c01007387 */ /* 0x0081e80000100800 */
[----:B0-----:R-:W2:Y:S04]  /*8b720*/  LDL.LU R12, [R1+0x215c] ;  /* 0x00215c00010c7983 */ /* 0x001ea80000300800 */
[----:B------:R-:W3:Y:S04]  /*8b730*/  LDL.LU R13, [R1+0x214c] ;  /* 0x00214c00010d7983 */ /* 0x000ee80000300800 */
[----:B------:R-:W4:Y:S04]  /*8b740*/  LDL.LU R14, [R1+0x19b0] ;  /* 0x0019b000010e7983 */ /* 0x000f280000300800 */
        /* <DEDUP_REMOVED lines=25> */
[----:B0-----:R-:W2:Y:S02]  /*8b8e0*/  LDL.LU R3, [R1+0x2ef8] ;  /* 0x002ef80001037983 */ /* 0x001ea40000300800 */
[----:B--2---:R-:W-:-:S05]  /*8b8f0*/  IADD3 R12, P5, R3, R12, RZ ;  /* 0x0000000c030c7210 */ /* 0x004fca0007fbe0ff */
[----:B------:R0:W-:Y:S04]  /*8b900*/  STL [R1+0x215c], R12 ;  /* 0x00215c0c01007387 */ /* 0x0001e80000100800 */
[----:B0-----:R-:W2:Y:S02]  /*8b910*/  LDL.LU R12, [R1+0x2ef4] ;  /* 0x002ef400010c7983 */ /* 0x001ea40000300800 */
[----:B--2---:R-:W-:-:S05]  /*8b920*/  IMAD.X R12, R2, 0x1, R12, P6 ;  /* 0x00000001020c7824 */ /* 0x004fca00030e060c */
[----:B------:R0:W-:Y:S04]  /*8b930*/  STL [R1+0x1990], R12 ;  /* 0x0019900c01007387 */ /* 0x0001e80000100800 */
[----:B0-----:R-:W2:Y:S02]  /*8b940*/  LDL.LU R12, [R1+0x2ef0] ;  /* 0x002ef000010c7983 */ /* 0x001ea40000300800 */
[----:B--2---:R-:W-:-:S05]  /*8b950*/  IADD3 R12, P6, R3, R12, RZ ;  /* 0x0000000c030c7210 */ /* 0x004fca0007fde0ff */
[----:B------:R0:W-:Y:S04]  /*8b960*/  STL [R1+0x2154], R12 ;  /* 0x0021540c01007387 */ /* 0x0001e80000100800 */
[----:B0-----:R-:W2:Y:S01]  /*8b970*/  LDL.LU R12, [R1+0x2eec] ;  /* 0x002eec00010c7983 */ /* 0x001ea20000300800 */
[C---:B----4-:R-:W-:Y:S01]  /*8b980*/  IMAD.X R14, R2.reuse, 0x1, R14, P2 ;  /* 0x00000001020e7824 */ /* 0x050fe200010e060e */
[C---:B---3--:R-:W-:Y:S01]  /*8b990*/  IADD3 R15, P2, R3.reuse, R15, RZ ;  /* 0x0000000f030f7210 */ /* 0x048fe20007f5e0ff */
[C---:B------:R-:W-:Y:S01]  /*8b9a0*/  IMAD.X R4, R2.reuse, 0x1, R4, P3 ;  /* 0x0000000102047824 */ /* 0x040fe200018e0604 */
[C---:B------:R-:W-:Y:S01]  /*8b9b0*/  IADD3 R5, P3, R3.reuse, R5, RZ ;  /* 0x0000000503057210 */ /* 0x040fe20007f7e0ff */
        /* <DEDUP_REMOVED lines=15> */
[----:B------:R-:W-:Y:S01]  /*8bab0*/  IADD3 R17, P6, R3, R17, RZ ;  /* 0x0000001103117210 */ /* 0x000fe20007fde0ff */
[----:B------:R-:W-:-:S02]  /*8bac0*/  IMAD.X R0, R2, 0x1, R0, P2 ;  /* 0x0000000102007824 */ /* 0x000fc400010e0600 */
[----:B--2---:R-:W-:Y:S01]  /*8bad0*/  IMAD.X R12, R2, 0x1, R12, P1 ;  /* 0x00000001020c7824 */ /* 0x004fe200008e060c */
[----:B------:R-:W-:-:S04]  /*8bae0*/  IADD3 R13, P1, R3, R13, RZ ;  /* 0x0000000d030d7210 */ /* 0x000fc80007f3e0ff */
        /* <DEDUP_REMOVED lines=8> */
[----:B------:R-:W-:-:S03]  /*8bb70*/  IMAD.X R20, R2, 0x1, R20, P1 ;  /* 0x0000000102147824 */ /* 0x000fc600008e0614 */
[----:B------:R-:W-:Y:S01]  /*8bb80*/  STL [R1+0x2158], R8 ;  /* 0x0021580801007387 */ /* 0x000fe20000100800 */
[----:B------:R-:W-:-:S03]  /*8bb90*/  IADD3 R21, P1, R3, R21, RZ ;  /* 0x0000001503157210 */ /* 0x000fc60007f3e0ff */
        /* <DEDUP_REMOVED lines=17> */
[----:B------:R0:W-:Y:S04]  /*8bcb0*/  STL [R1+0x2ee8], R2 ;  /* 0x002ee80201007387 */ /* 0x0001e80000100800 */
        /* <DEDUP_REMOVED lines=9> */
[----:B--2---:R-:W-:-:S03]  /*8bd50*/  IADD3 R2, P2, R3, R2, RZ ;  /* 0x0000000203027210 */ /* 0x004fc60007f5e0ff */
        /* <DEDUP_REMOVED lines=29> */
[----:B0-----:R-:W2:Y:S02]  /*8bf30*/  LDL.LU R2, [R1+0x2ee8] ;  /* 0x002ee80001027983 */ /* 0x001ea40000300800 */
[----:B--2---:R-:W-:-:S05]  /*8bf40*/  IMAD.X R12, R2, 0x1, R12, P3 ;  /* 0x00000001020c7824 */ /* 0x004fca00018e060c */
[----:B------:R0:W-:Y:S04]  /*8bf50*/  STL [R1+0x2108], R12 ;  /* 0x0021080c01007387 */ /* 0x0001e80000100800 */
[----:B0-----:R-:W2:Y:S02]  /*8bf60*/  LDL.LU R12, [R1+0x2ee4] ;  /* 0x002ee400010c7983 */ /* 0x001ea40000300800 */
[----:B--2---:R-:W-:-:S05]  /*8bf70*/  IADD3 R12, P3, R3, R12, RZ ;  /* 0x0000000c030c7210 */ /* 0x004fca0007f7e0ff */
[----:B------:R0:W-:Y:S04]  /*8bf80*/  STL [R1+0x20dc], R12 ;  /* 0x0020dc0c01007387 */ /* 0x0001e80000100800 */
[----:B0-----:R-:W2:Y:S02]  /*8bf90*/  LDL.LU R12, [R1+0x2ee0] ;  /* 0x002ee000010c7983 */ /* 0x001ea40000300800 */
[----:B--2---:R-:W-:-:S05]  /*8bfa0*/  IMAD.X R12, R2, 0x1, R12, P4 ;  /* 0x00000001020c7824 */ /* 0x004fca00020e060c */
[----:B------:R0:W-:Y:S04]  /*8bfb0*/  STL [R1+0x2100], R12 ;  /* 0x0021000c01007387 */ /* 0x0001e80000100800 */
[----:B0-----:R-:W2:Y:S01]  /*8bfc0*/  LDL.LU R12, [R1+0x2edc] ;  /* 0x002edc00010c7983 */ /* 0x001ea20000300800 */
[C---:B---3--:R-:W-:Y:S01]  /*8bfd0*/  IMAD.X R13, R2.reuse, 0x1, R13, P5 ;  /* 0x00000001020d7824 */ /* 0x048fe200028e060d */
[C---:B----4-:R-:W-:Y:S01]  /*8bfe0*/  IADD3 R14, P5, R3.reuse, R14, RZ ;  /* 0x0000000e030e7210 */ /* 0x050fe20007fbe0ff */
        /* <DEDUP_REMOVED lines=18> */
[----:B------:R-:W-:Y:S01]  /*8c110*/  IMAD.X R19, R2, 0x1, R19, P5 ;  /* 0x0000000102137824 */ /* 0x000fe200028e0613 */
[----:B------:R-:W-:-:S02]  /*8c120*/  IADD3 R0, P5, R3, R0, RZ ;  /* 0x0000000003007210 */ /* 0x000fc40007fbe0ff */
[----:B--2---:R-:W-:-:S05]  /*8c130*/  IADD3 R12, P4, R3, R12, RZ ;  /* 0x0000000c030c7210 */ /* 0x004fca0007f9e0ff */
        /* <DEDUP_REMOVED lines=22> */
[----:B------:R-:W-:Y:S04]  /*8c2a0*/  STL [R1+0x20b0], R27 ;  /* 0x0020b01b01007387 */ /* 0x000fe80000100800 */
[----:B------:R-:W-:Y:S01]  /*8c2b0*/  STL [R1+0x2084], R28 ;  /* 0x0020841c01007387 */ /* 0x000fe20000100800 */
[----:B------:R-:W-:-:S03]  /*8c2c0*/  IADD3 R18, P4, R3, R18, RZ ;  /* 0x0000001203127210 */ /* 0x000fc60007f9e0ff */
[----:B------:R-:W-:Y:S04]  /*8c2d0*/  STL [R1+0x20a8], R29 ;  /* 0x0020a81d01007387 */ /* 0x000fe80000100800 */
        /* <DEDUP_REMOVED lines=1319> */
[----:B------:R0:W-:Y:S04]  /*91550*/  STL [R1+0x1a48], R0 ;  /* 0x001a480001007387 */ /* 0x0001e80000100800 */
[----:B0-----:R-:W3:Y:S04]  /*91560*/  LDL.LU R0, [R1+0x1a0c] ;  /* 0x001a0c0001007983 */ /* 0x001ee80000300800 */
        /* <DEDUP_REMOVED lines=63> */
[C---:B------:R-:W-:Y:S02]  /*91960*/  IMAD.X R16, R2.reuse, 0x1, R16, P6 ;  /* 0x0000000102107824 */ /* 0x040fe400030e0610 */
[C---:B------:R-:W-:Y:S02]  /*91970*/  IMAD.X R17, R2.reuse, 0x1, R17, P1 ;  /* 0x0000000102117824 */ /* 0x040fe400008e0611 */
[C---:B------:R-:W-:Y:S02]  /*91980*/  IMAD.X R19, R2.reuse, 0x1, R19, P3 ;  /* 0x0000000102137824 */ /* 0x040fe400018e0613 */
[----:B------:R-:W-:Y:S01]  /*91990*/  IMAD.X R18, R2, 0x1, R18, P2 ;  /* 0x0000000102127824 */ /* 0x000fe200010e0612 */
[----:B--2---:R-:W-:-:S05]  /*919a0*/  IADD3 R0, P5, R3, R0, RZ ;  /* 0x0000000003007210 */ /* 0x004fca0007fbe0ff */
[----:B------:R0:W-:Y:S01]  /*919b0*/  STL [R1+0x1a0c], R0 ;  /* 0x001a0c0001007387 */ /* 0x0001e20000100800 */
[C---:B------:R-:W-:Y:S01]  /*919c0*/  IMAD.X R10, R2.reuse, 0x1, R10, P5 ;  /* 0x00000001020a7824 */ /* 0x040fe200028e060a */
[----:B------:R-:W-:Y:S02]  /*919d0*/  IADD3 R11, P5, R3, R11, RZ ;  /* 0x0000000b030b7210 */ /* 0x000fe40007fbe0ff */
[----:B0-----:R1:W5:Y:S04]  /*919e0*/  LDL.LU R0, [R1+0x2df8] ;  /* 0x002df80001007983 */ /* 0x0013680000300800 */
[----:B------:R1:W-:Y:S04]  /*919f0*/  STL [R1+0x1a30], R12 ;  /* 0x001a300c01007387 */ /* 0x0003e80000100800 */
        /* <DEDUP_REMOVED lines=15> */
[----:B------:R1:W-:Y:S01]  /*91af0*/  STL [R1+0x19f0], R24 ;  /* 0x0019f01801007387 */ /* 0x0003e20000100800 */
[----:B------:R-:W-:-:S03]  /*91b00*/  IMAD.X R29, R2, 0x1, R29, P5 ;  /* 0x00000001021d7824 */ /* 0x000fc600028e061d */
        /* <DEDUP_REMOVED lines=9> */
[----:B------:R-:W-:Y:S05]  /*91ba0*/  @P0 BRA `(.L_x_1) ;  /* 0xfffff8d400d00947 */ /* 0x000fea000383ffff */
.L_x_0:
[----:B-1----:R-:W2:Y:S01]  /*91bb0*/  LDL.LU R25, [R1+0xbf8] ;  /* 0x000bf80001197983 */ /* 0x002ea20000300800 */
[----:B------:R-:W-:Y:S01]  /*91bc0*/  ULDC.64 UR12, c[0x0][0x228] ;  /* 0x00008a00000c7ab9 */ /* 0x000fe20000000a00 */
[----:B------:R-:W-:Y:S01]  /*91bd0*/  ULDC.64 UR6, c[0x0][0x228] ;  /* 0x00008a0000067ab9 */ /* 0x000fe20000000a00 */
[----:B------:R-:W-:Y:S01]  /*91be0*/  ULDC.64 UR8, c[0x0][0x228] ;  /* 0x00008a0000087ab9 */ /* 0x000fe20000000a00 */
[----:B------:R-:W-:Y:S01]  /*91bf0*/  ULDC.64 UR10, c[0x0][0x228] ;  /* 0x00008a00000a7ab9 */ /* 0x000fe20000000a00 */
[----:B------:R-:W1:Y:S01]  /*91c00*/  S2UR UR5, SR_CgaCtaId ;  /* 0x00000000000579c3 */ /* 0x000e620000008800 */
[----:B------:R-:W-:Y:S01]  /*91c10*/  UMOV UR4, 0x400 ;  /* 0x0000040000047882 */ /* 0x000fe20000000000 */
        /* <DEDUP_REMOVED lines=45> */
[----:B------:R-:W-:Y:S06]  /*91ef0*/  BAR.SYNC.DEFER_BLOCKING 0x0 ;  /* 0x0000000000007b1d */ /* 0x000fec0000010000 */
[----:B--2---:R2:W-:Y:S04]  /*91f00*/  STL [R1+0x3a98], R25 ;  /* 0x003a981901007387 */ /* 0x0045e80000100800 */
[----:B--2---:R-:W2:Y:S04]  /*91f10*/  LDL.LU R25, [R1+0x9a0] ;  /* 0x0009a00001197983 */ /* 0x004ea80000300800 */
[----:B--2---:R2:W-:Y:S04]  /*91f20*/  STL [R1+0x3a9c], R25 ;  /* 0x003a9c1901007387 */ /* 0x0045e80000100800 */
[----:B--2---:R-:W2:Y:S04]  /*91f30*/  LDL.LU R25, [R1+0x98c] ;  /* 0x00098c0001197983 */ /* 0x004ea80000300800 */
[----:B--2---:R2:W-:Y:S04]  /*91f40*/  STL [R1+0x3aa4], R25 ;  /* 0x003aa41901007387 */ /* 0x0045e80000100800 */
[----:B--2---:R-:W2:Y:S04]  /*91f50*/  LDL.LU R25, [R1+0x984] ;  /* 0x0009840001197983 */ /* 0x004ea80000300800 */
[----:B--2---:R2:W-:Y:S04]  /*91f60*/  STL [R1+0x3aac], R25 ;  /* 0x003aac1901007387 */ /* 0x0045e80000100800 */
[----:B--2---:R-:W2:Y:S04]  /*91f70*/  LDL R25, [R1+0x8ac] ;  /* 0x0008ac0001197983 */ /* 0x004ea80000100800 */
[----:B--2---:R2:W-:Y:S04]  /*91f80*/  STL [R1+0x3ab4], R25 ;  /* 0x003ab41901007387 */ /* 0x0045e80000100800 */
[----:B--2---:R-:W2:Y:S04]  /*91f90*/  LDL.LU R25, [R1+0x8a4] ;  /* 0x0008a40001197983 */ /* 0x004ea80000300800 */
        /* <DEDUP_REMOVED lines=8> */
[----:B------:R-:W3:Y:S04]  /*92020*/  LDL.LU R24, [R1+0xbfc] ;  /* 0x000bfc0001187983 */ /* 0x000ee80000300800 */
[----:B---3--:R3:W-:Y:S04]  /*92030*/  STL [R1+0x3aa0], R24 ;  /* 0x003aa01801007387 */ /* 0x0087e80000100800 */
[----:B---3--:R-:W3:Y:S04]  /*92040*/  LDL.LU R24, [R1+0x988] ;  /* 0x0009880001187983 */ /* 0x008ee80000300800 */
        /* <DEDUP_REMOVED lines=13> */
[----:B---3--:R-:W2:Y:S04]  /*92120*/  LDL.LU R24, [R1+0x870] ;  /* 0x0008700001187983 */ /* 0x008ea80000300800 */
[----:B------:R-:W3:Y:S04]  /*92130*/  LDL.LU R23, [R1+0xc30] ;  /* 0x000c300001177983 */ /* 0x000ee80000300800 */
[----:B------:R-:W3:Y:S04]  /*92140*/  LDL R22, [R1+0xc34] ;  /* 0x000c340001167983 */ /* 0x000ee80000100800 */
[----:B------:R-:W4:Y:S04]  /*92150*/  LDL.LU R21, [R1+0xc38] ;  /* 0x000c380001157983 */ /* 0x000f280000300800 */
[----:B------:R-:W4:Y:S04]  /*92160*/  LDL.LU R20, [R1+0xc3c] ;  /* 0x000c3c0001147983 */ /* 0x000f280000300800 */
[----:B------:R-:W4:Y:S04]  /*92170*/  LDL.LU R19, [R1+0xd10] ;  /* 0x000d100001137983 */ /* 0x000f280000300800 */
[----:B------:R-:W4:Y:S04]  /*92180*/  LDL.LU R18, [R1+0xd14] ;  /* 0x000d140001127983 */ /* 0x000f280000300800 */
[----:B------:R0:W-:Y:S04]  /*92190*/  STL [R1+0x3770], R17 ;  /* 0x0037701101007387 */ /* 0x0001e80000100800 */
[----:B0-----:R-:W3:Y:S04]  /*921a0*/  LDL R17, [R1+0xbf4] ;  /* 0x000bf40001117983 */ /* 0x001ee80000100800 */
[----:B------:R0:W-:Y:S04]  /*921b0*/  STL [R1+0x376c], R16 ;  /* 0x00376c1001007387 */ /* 0x0001e80000100800 */
[----:B0-----:R-:W3:Y:S04]  /*921c0*/  LDL.LU R16, [R1+0xbf0] ;  /* 0x000bf00001107983 */ /* 0x001ee80000300800 */
[----:B-----5:R0:W-:Y:S04]  /*921d0*/  STL [R1+0x3768], R0 ;  /* 0x0037680001007387 */ /* 0x0201e80000100800 */
[----:B0-----:R-:W4:Y:S04]  /*921e0*/  LDL.LU R0, [R1+0xbec] ;  /* 0x000bec0001007983 */ /* 0x001f280000300800 */
[----:B------:R0:W-:Y:S04]  /*921f0*/  STL.64 [R1+0x2ee0], R10 ;  /* 0x002ee00a01007387 */ /* 0x0001e80000100a00 */
[----:B0-----:R-:W3:Y:S04]  /*92200*/  LDL.LU R10, [R1+0xbe4] ;  /* 0x000be400010a7983 */ /* 0x001ee80000300800 */
[----:B------:R-:W4:Y:S04]  /*92210*/  LDL.LU R11, [R1+0xbe8] ;  /* 0x000be800010b7983 */ /* 0x000f280000300800 */
[----:B------:R0:W-:Y:S04]  /*92220*/  STL.64 [R1+0x2ed8], R12 ;  /* 0x002ed80c01007387 */ /* 0x0001e80000100a00 */
[----:B0-----:R-:W3:Y:S04]  /*92230*/  LDL R12, [R1+0xacc] ;  /* 0x000acc00010c7983 */ /* 0x001ee80000100800 */
[----:B------:R-:W4:Y:S04]  /*92240*/  LDL.LU R13, [R1+0xbe0] ;  /* 0x000be000010d7983 */ /* 0x000f280000300800 */
[----:B------:R0:W-:Y:S04]  /*92250*/  STL.64 [R1+0x2ed0], R26 ;  /* 0x002ed01a01007387 */ /* 0x0001e80000100a00 */
[----:B0-----:R-:W3:Y:S04]  /*92260*/  LDL R26, [R1+0xac4] ;  /* 0x000ac400011a7983 */ /* 0x001ee80000100800 */
[----:B------:R-:W4:Y:S04]  /*92270*/  LDL.LU R27, [R1+0xac8] ;  /* 0x000ac800011b7983 */ /* 0x000f280000300800 */
[----:B------:R0:W-:Y:S04]  /*92280*/  STL.64 [R1+0x2ec8], R2 ;  /* 0x002ec80201007387 */ /* 0x0001e80000100a00 */
[----:B0-----:R-:W3:Y:S04]  /*92290*/  LDL.LU R2, [R1+0x9dc] ;  /* 0x0009dc0001027983 */ /* 0x001ee80000300800 */
[----:B------:R-:W4:Y:S04]  /*922a0*/  LDL.LU R3, [R1+0xac0] ;  /* 0x000ac00001037983 */ /* 0x000f280000300800 */
[----:B------:R0:W-:Y:S04]  /*922b0*/  STL.64 [R1+0x2ec0], R4 ;  /* 0x002ec00401007387 */ /* 0x0001e80000100a00 */
[----:B0-----:R-:W3:Y:S04]  /*922c0*/  LDL.LU R4, [R1+0x9d4] ;  /* 0x0009d40001047983 */ /* 0x001ee80000300800 */
[----:B------:R-:W4:Y:S04]  /*922d0*/  LDL.LU R5, [R1+0x9d8] ;  /* 0x0009d80001057983 */ /* 0x000f280000300800 */
[----:B------:R0:W-:Y:S04]  /*922e0*/  STL.64 [R1+0x2eb8], R6 ;  /* 0x002eb80601007387 */ /* 0x0001e80000100a00 */
[----:B0-----:R-:W3:Y:S04]  /*922f0*/  LDL.LU R6, [R1+0x9bc] ;  /* 0x0009bc0001067983 */ /* 0x001ee80000300800 */
[----:B------:R-:W4:Y:S04]  /*92300*/  LDL.LU R7, [R1+0x9d0] ;  /* 0x0009d00001077983 */ /* 0x000f280000300800 */
[----:B------:R0:W-:Y:S04]  /*92310*/  STL [R1+0x2eb0], R14 ;  /* 0x002eb00e01007387 */ /* 0x0001e80000100800 */
[----:B0-----:R-:W3:Y:S04]  /*92320*/  LDL.LU R14, [R1+0x9b8] ;  /* 0x0009b800010e7983 */ /* 0x001ee80000300800 */
[----:B------:R0:W-:Y:S04]  /*92330*/  STL.64 [R1+0x2ea8], R8 ;  /* 0x002ea80801007387 */ /* 0x0001e80000100a00 */
[----:B0-----:R-:W4:Y:S04]  /*92340*/  LDL.LU R8, [R1+0x9b0] ;  /* 0x0009b00001087983 */ /* 0x001f280000300800 */
[----:B------:R-:W4:Y:S04]  /*92350*/  LDL.LU R9, [R1+0x9b4] ;  /* 0x0009b40001097983 */ /* 0x000f280000300800 */
[----:B------:R0:W-:Y:S04]  /*92360*/  STL [R1+0x2ea4], R15 ;  /* 0x002ea40f01007387 */ /* 0x0001e80000100800 */
[----:B0-----:R-:W3:Y:S04]  /*92370*/  LDL R15, [R1+0x9ac] ;  /* 0x0009ac00010f7983 */ /* 0x001ee80000100800 */
[----:B------:R0:W-:Y:S04]  /*92380*/  STL [R1+0x2ea0], R28 ;  /* 0x002ea01c01007387 */ /* 0x0001e80000100800 */
[----:B0-----:R-:W3:Y:S04]  /*92390*/  LDL.LU R28, [R1+0x9a8] ;  /* 0x0009a800011c7983 */ /* 0x001ee80000300800 */
[----:B------:R0:W-:Y:S04]  /*923a0*/  STL [R1+0x2e9c], R29 ;  /* 0x002e9c1d01007387 */ /* 0x0001e80000100800 */
[----:B0-----:R-:W4:Y:S01]  /*923b0*/  LDL.LU R29, [R1+0x9a4] ;  /* 0x0009a400011d7983 */ /* 0x001f220000300800 */
[----:B--2---:R-:W-:-:S03]  /*923c0*/  F2FP.SATFINITE.E4M3.F32.PACK_AB_MERGE_C R25, R25, R24, RZ ;  /* 0x000000181919723e */ /* 0x004fc600048070ff */
[----:B------:R-:W2:Y:S04]  /*923d0*/  LDL.LU R24, [R1+0x3ad8] ;  /* 0x003ad80001187983 */ /* 0x000ea80000300800 */
[----:B------:R0:W-:Y:S04]  /*923e0*/  STL [R1+0x188], R25 ;  /* 0x0001881901007387 */ /* 0x0001e80000100800 */
[----:B0-----:R-:W2:Y:S02]  /*923f0*/  LDL.LU R25, [R1+0x3ad4] ;  /* 0x003ad40001197983 */ /* 0x001ea40000300800 */
[----:B--2---:R-:W-:-:S02]  /*92400*/  F2FP.SATFINITE.E4M3.F32.PACK_AB_MERGE_C R25, R25, R24, RZ ;  /* 0x000000181919723e */ /* 0x004fc400048070ff */
        /* <DEDUP_REMOVED lines=26> */
[----:B0-----:R-:W2:Y:S01]  /*925b0*/  LDL.LU R25, [R1+0x3a9c] ;  /* 0x003a9c0001197983 */ /* 0x001ea20000300800 */
[----:B---3--:R-:W-:Y:S02]  /*925c0*/  F2FP.SATFINITE.E4M3.F32.PACK_AB_MERGE_C R15, R15, R28, RZ ;  /* 0x0000001c0f0f723e */ /* 0x008fe400048070ff */
[----:B----4-:R-:W-:-:S02]  /*925d0*/  F2FP.SATFINITE.E4M3.F32.PACK_AB_MERGE_C R9, R9, R8, RZ ;  /* 0x000000080909723e */ /* 0x010fc400048070ff */
[----:B------:R-:W-:Y:S02]  /*925e0*/  F2FP.SATFINITE.E4M3.F32.PACK_AB_MERGE_C R8, R6, R14, RZ ;  /* 0x0000000e0608723e */ /* 0x000fe400048070ff */
[----:B------:R-:W-:Y:S02]  /*925f0*/  F2FP.SATFINITE.E4M3.F32.PACK_AB_MERGE_C R6, R4, R7, RZ ;  /* 0x000000070406723e */ /* 0x000fe400048070ff */
[----:B------:R-:W-:Y:S02]  /*92600*/  F2FP.SATFINITE.E4M3.F32.PACK_AB_MERGE_C R4, R2, R5, RZ ;  /* 0x000000050204723e */ /* 0x000fe400048070ff */
[----:B------:R-:W-:Y:S02]  /*92610*/  F2FP.SATFINITE.E4M3.F32.PACK_AB_MERGE_C R3, R26, R3, RZ ;  /* 0x000000031a03723e */ /* 0x000fe400048070ff */
[----:B--2---:R-:W-:Y:S02]  /*92620*/  F2FP.SATFINITE.E4M3.F32.PACK_AB_MERGE_C R29, R29, R25, RZ ;  /* 0x000000191d1d723e */ /* 0x004fe400048070ff */
[----:B------:R-:W2:Y:S01]  /*92630*/  LDL.LU R25, [R1+0x3a98] ;  /* 0x003a980001197983 */ /* 0x000ea20000300800 */
[----:B------:R-:W-:-:S03]  /*92640*/  F2FP.SATFINITE.E4M3.F32.PACK_AB_MERGE_C R2, R12, R27, RZ ;  /* 0x0000001b0c02723e */ /* 0x000fc600048070ff */
[----:B------:R-:W-:Y:S04]  /*92650*/  STL [R1+0x14a8], R29 ;  /* 0x0014a81d01007387 */ /* 0x000fe80000100800 */
[----:B------:R-:W-:Y:S04]  /*92660*/  STL [R1+0x14a4], R15 ;  /* 0x0014a40f01007387 */ /* 0x000fe80000100800 */
[----:B------:R0:W-:Y:S04]  /*92670*/  STL [R1+0x1484], R9 ;  /* 0x0014840901007387 */ /* 0x0001e80000100800 */
[----:B------:R-:W-:Y:S04]  /*92680*/  STL [R1+0x1490], R8 ;  /* 0x0014900801007387 */ /* 0x000fe80000100800 */
[----:B------:R-:W-:Y:S01]  /*92690*/  STL [R1+0x2ac], R6 ;  /* 0x0002ac0601007387 */ /* 0x000fe20000100800 */
[----:B0-----:R-:W-:-:S03]  /*926a0*/  F2FP.SATFINITE.E4M3.F32.PACK_AB_MERGE_C R9, R10, R13, RZ ;  /* 0x0000000d0a09723e */ /* 0x001fc600048070ff */
[----:B------:R-:W-:Y:S04]  /*926b0*/  STL [R1+0x2b0], R4 ;  /* 0x0002b00401007387 */ /* 0x000fe80000100800 */
[----:B------:R0:W-:Y:S04]  /*926c0*/  STL [R1+0x24c], R3 ;  /* 0x00024c0301007387 */ /* 0x0001e80000100800 */
[----:B------:R-:W-:Y:S04]  /*926d0*/  STL [R1+0x3704], R9 ;  /* 0x0037040901007387 */ /* 0x000fe80000100800 */
[----:B------:R3:W-:Y:S01]  /*926e0*/  STL [R1+0x208], R2 ;  /* 0x0002080201007387 */ /* 0x0007e20000100800 */
[----:B0-----:R-:W-:-:S02]  /*926f0*/  F2FP.SATFINITE.E4M3.F32.PACK_AB_MERGE_C R3, R17, R16, RZ ;  /* 0x000000101103723e */ /* 0x001fc400048070ff */
[----:B---3--:R-:W-:-:S05]  /*92700*/  F2FP.SATFINITE.E4M3.F32.PACK_AB_MERGE_C R2, R0, R11, RZ ;  /* 0x0000000b0002723e */ /* 0x008fca00048070ff */
[----:B------:R0:W-:Y:S04]  /*92710*/  STL [R1+0x1f8], R2 ;  /* 0x0001f80201007387 */ /* 0x0001e80000100800 */
[----:B------:R3:W-:Y:S01]  /*92720*/  STL [R1+0x1c4], R3 ;  /* 0x0001c40301007387 */ /* 0x0007e20000100800 */
[----:B0-----:R-:W-:Y:S02]  /*92730*/  F2FP.SATFINITE.E4M3.F32.PACK_AB_MERGE_C R2, R22, R23, RZ ;  /* 0x000000171602723e */ /* 0x001fe400048070ff */
[----:B---3--:R-:W-:Y:S02]  /*92740*/  F2FP.SATFINITE.E4M3.F32.PACK_AB_MERGE_C R3, R20, R21, RZ ;  /* 0x000000151403723e */ /* 0x008fe400048070ff */
[----:B--2---:R-:W-:-:S05]  /*92750*/  F2FP.SATFINITE.E4M3.F32.PACK_AB_MERGE_C R0, R24, R25, RZ ;  /* 0x000000191800723e */ /* 0x004fca00048070ff */
[----:B------:R0:W-:Y:S04]  /*92760*/  STL [R1+0x1ac], R0 ;  /* 0x0001ac0001007387 */ /* 0x0001e80000100800 */
[----:B------:R2:W-:Y:S01]  /*92770*/  STL [R1+0x16c], R2 ;  /* 0x00016c0201007387 */ /* 0x0005e20000100800 */
[----:B0-----:R-:W-:-:S03]  /*92780*/  F2FP.SATFINITE.E4M3.F32.PACK_AB_MERGE_C R0, R18, R19, RZ ;  /* 0x000000131200723e */ /* 0x001fc600048070ff */
[----:B--2---:R-:W2:Y:S04]  /*92790*/  LDL.LU R2, [R1+0xd04] ;  /* 0x000d040001027983 */ /* 0x004ea80000300800 */
[----:B------:R-:W-:Y:S04]  /*927a0*/  STL [R1+0x160], R3 ;  /* 0x0001600301007387 */ /* 0x000fe80000100800 */
[----:B--2---:R0:W-:Y:S04]  /*927b0*/  STL [R1+0x3a50], R2 ;  /* 0x003a500201007387 */ /* 0x0041e80000100800 */
[----:B------:R-:W-:Y:S04]  /*927c0*/  STL [R1+0xe0], R0 ;  /* 0x0000e00001007387 */ /* 0x000fe80000100800 */
[----:B0-----:R-:W2:Y:S04]  /*927d0*/  LDL R2, [R1+0xc0c] ;  /* 0x000c0c0001027983 */ /* 0x001ea80000100800 */
[----:B--2---:R0:W-:Y:S04]  /*927e0*/  STL [R1+0x3a58], R2 ;  /* 0x003a580201007387 */ /* 0x0041e80000100800 */
[----:B0-----:R-:W2:Y:S04]  /*927f0*/  LDL R2, [R1+0xc04] ;  /* 0x000c040001027983 */ /* 0x001ea80000100800 */
[----:B--2---:R0:W-:Y:S04]  /*92800*/  STL [R1+0x3a60], R2 ;  /* 0x003a600201007387 */ /* 0x0041e80000100800 */
[----:B0-----:R-:W2:Y:S04]  /*92810*/  LDL.LU R2, [R1+0xc1c] ;  /* 0x000c1c0001027983 */ /* 0x001ea80000300800 */
[----:B--2---:R0:W-:Y:S04]  /*92820*/  STL [R1+0x3a68], R2 ;  /* 0x003a680201007387 */ /* 0x0041e80000100800 */
[----:B0-----:R-:W2:Y:S04]  /*92830*/  LDL R2, [R1+0xc14] ;  /* 0x000c140001027983 */ /* 0x001ea80000100800 */
[----:B--2---:R0:W-:Y:S04]  /*92840*/  STL [R1+0x3a70], R2 ;  /* 0x003a700201007387 */ /* 0x0041e80000100800 */
[----:B0-----:R-:W2:Y:S04]  /*92850*/  LDL.LU R2, [R1+0xc2c] ;  /* 0x000c2c0001027983 */ /* 0x001ea80000300800 */
        /* <DEDUP_REMOVED lines=8> */
[----:B------:R-:W3:Y:S04]  /*928e0*/  LDL.LU R12, [R1+0xd0c] ;  /* 0x000d0c00010c7983 */ /* 0x000ee80000300800 */
[----:B---3--:R0:W-:Y:S04]  /*928f0*/  STL [R1+0x3a4c], R12 ;  /* 0x003a4c0c01007387 */ /* 0x0081e80000100800 */
[----:B0-----:R-:W3:Y:S04]  /*92900*/  LDL.LU R12, [R1+0xd00] ;  /* 0x000d0000010c7983 */ /* 0x001ee80000300800 */
        /* <DEDUP_REMOVED lines=17> */
[----:B0-----:R-:W2:Y:S04]  /*92a20*/  LDL.LU R12, [R1+0xd18] ;  /* 0x000d1800010c7983 */ /* 0x001ea80000300800 */
[----:B------:R-:W3:Y:S04]  /*92a30*/  LDL.LU R11, [R1+0xcfc] ;  /* 0x000cfc00010b7983 */ /* 0x000ee80000300800 */
[----:B---3--:R0:W-:Y:S04]  /*92a40*/  STL [R1+0x3a40], R11 ;  /* 0x003a400b01007387 */ /* 0x0081e80000100800 */
[----:B0-----:R-:W3:Y:S04]  /*92a50*/  LDL.LU R11, [R1+0xcf4] ;  /* 0x000cf400010b7983 */ /* 0x001ee80000300800 */
[----:B---3--:R0:W-:Y:S04]  /*92a60*/  STL [R1+0x3a48], R11 ;  /* 0x003a480b01007387 */ /* 0x0081e80000100800 */
[----:B0-----:R-:W3:Y:S04]  /*92a70*/  LDL.LU R11, [R1+0xd08] ;  /* 0x000d0800010b7983 */ /* 0x001ee80000300800 */
[----:B------:R-:W4:Y:S04]  /*92a80*/  LDL.LU R9, [R1+0xce8] ;  /* 0x000ce80001097983 */ /* 0x000f280000300800 */
[----:B----4-:R0:W-:Y:S04]  /*92a90*/  STL [R1+0x3a3c], R9 ;  /* 0x003a3c0901007387 */ /* 0x0101e80000100800 */
[----:B0-----:R-:W4:Y:S01]  /*92aa0*/  LDL.LU R9, [R1+0xcf8] ;  /* 0x000cf80001097983 */ /* 0x001f220000300800 */
[----:B--2---:R-:W-:-:S03]  /*92ab0*/  F2FP.SATFINITE.E4M3.F32.PACK_AB_MERGE_C R2, R2, R12, RZ ;  /* 0x0000000c0202723e */ /* 0x004fc600048070ff */
[----:B----4-:R0:W-:Y:S04]  /*92ac0*/  STL [R1+0x3a44], R9 ;  /* 0x003a440901007387 */ /* 0x0101e80000100800 */
[----:B0-----:R-:W2:Y:S04]  /*92ad0*/  LDL.LU R9, [R1+0xcf0] ;  /* 0x000cf00001097983 */ /* 0x001ea80000300800 */
[----:B------:R-:W4:Y:S04]  /*92ae0*/  LDL.LU R29, [R1+0xcec] ;  /* 0x000cec00011d7983 */ /* 0x000f280000300800 */
[----:B------:R-:W4:Y:S04]  /*92af0*/  LDL.LU R28, [R1+0xcd0] ;  /* 0x000cd000011c7983 */ /* 0x000f280000300800 */
[----:B------:R-:W4:Y:S04]  /*92b00*/  LDL R15, [R1+0xcd4] ;  /* 0x000cd400010f7983 */ /* 0x000f280000100800 */
[----:B------:R-:W4:Y:S04]  /*92b10*/  LDL.LU R8, [R1+0xcd8] ;  /* 0x000cd80001087983 */ /* 0x000f280000300800 */
        /* <DEDUP_REMOVED lines=10> */
[----:B------:R-:W4:Y:S04]  /*92bc0*/  LDL.LU R0, [R1+0xca4] ;  /* 0x000ca40001007983 */ /* 0x000f280000300800 */
        /* <DEDUP_REMOVED lines=9> */
[----:B------:R-:W4:Y:S04]  /*92c60*/  LDL R18, [R1+0xc8c] ;  /* 0x000c8c0001127983 */ /* 0x000f280000100800 */
[----:B------:R-:W3:Y:S04]  /*92c70*/  LDL.LU R12, [R1+0x3a94] ;  /* 0x003a9400010c7983 */ /* 0x000ee80000300800 */
[----:B------:R0:W-:Y:S04]  /*92c80*/  STL [R1+0x120], R2 ;  /* 0x0001200201007387 */ /* 0x0001e80000100800 */
[----:B0-----:R-:W3:Y:S02]  /*92c90*/  LDL.LU R2, [R1+0x3a90] ;  /* 0x003a900001027983 */ /* 0x001ee40000300800 */
[----:B---3--:R-:W-:-:S02]  /*92ca0*/  F2FP.SATFINITE.E4M3.F32.PACK_AB_MERGE_C R2, R2, R12, RZ ;  /* 0x0000000c0202723e */ /* 0x008fc400048070ff */
        /* <DEDUP_REMOVED lines=34> */
[----:B0-----:R-:W4:Y:S01]  /*92ed0*/  LDL.LU R2, [R1+0xce4] ;  /* 0x000ce40001027983 */ /* 0x001f220000300800 */
[----:B---3--:R-:W-:-:S03]  /*92ee0*/  F2FP.SATFINITE.E4M3.F32.PACK_AB_MERGE_C R12, R12, R11, RZ ;  /* 0x0000000b0c0c723e */ /* 0x008fc600048070ff */
[----:B------:R-:W2:Y:S04]  /*92ef0*/  LDL.LU R11, [R1+0x3a48] ;  /* 0x003a4800010b7983 */ /* 0x000ea80000300800 */
[----:B------:R0:W-:Y:S04]  /*92f00*/  STL [R1+0x3720], R12 ;  /* 0x0037200c01007387 */ /* 0x0001e80000100800 */
[----:B0-----:R-:W3:Y:S01]  /*92f10*/  LDL.LU R12, [R1+0xce0] ;  /* 0x000ce000010c7983 */ /* 0x001ee20000300800 */
[----:B--2---:R-:W-:-:S03]  /*92f20*/  F2FP.SATFINITE.E4M3.F32.PACK_AB_MERGE_C R11, R11, R9, RZ ;  /* 0x000000090b0b723e */ /* 0x004fc600048070ff */
[----:B------:R-:W2:Y:S04]  /*92f30*/  LDL.LU R9, [R1+0x3a44] ;  /* 0x003a440001097983 */ /* 0x000ea80000300800 */
[----:B------:R0:W-:Y:S04]  /*92f40*/  STL [R1+0x1e0], R11 ;  /* 0x0001e00b01007387 */ /* 0x0001e80000100800 */
[----:B0-----:R-:W2:Y:S02]  /*92f50*/  LDL.LU R11, [R1+0x3a40] ;  /* 0x003a4000010b7983 */ /* 0x001ea40000300800 */
[----:B--2---:R-:W-:-:S02]  /*92f60*/  F2FP.SATFINITE.E4M3.F32.PACK_AB_MERGE_C R11, R11, R9, RZ ;  /* 0x000000090b0b723e */ /* 0x004fc400048070ff */
[----:B------:R-:W2:Y:S01]  /*92f70*/  LDL.LU R9, [R1+0x3a3c] ;  /* 0x003a3c0001097983 */ /* 0x000ea20000300800 */
[----:B----4-:R-:W-:Y:S02]  /*92f80*/  F2FP.SATFINITE.E4M3.F32.PACK_AB_MERGE_C R8, R14, R8, RZ ;  /* 0x000000080e08723e */ /* 0x010fe400048070ff */
[----:B------:R-:W-:Y:S01]  /*92f90*/  F2FP.SATFINITE.E4M3.F32.PACK_AB_MERGE_C R4, R5, R4, RZ ;  /* 0x000000040504723e */ /* 0x000fe200048070ff */
[----:B------:R3:W-:Y:S01]  /*92fa0*/  STL [R1+0x3708], R11 ;  /* 0x0037080b01007387 */ /* 0x0007e20000100800 */
[----:B------:R-:W-:Y:S02]  /*92fb0*/  F2FP.SATFINITE.E4M3.F32.PACK_AB_MERGE_C R3, R26, R3, RZ ;  /* 0x000000031a03723e */ /* 0x000fe400048070ff */
[----:B------:R-:W-:Y:S02]  /*92fc0*/  F2FP.SATFINITE.E4M3.F32.PACK_AB_MERGE_C R0, R0, R10, RZ ;  /* 0x0000000a0000723e */ /* 0x000fe400048070ff */
[----:B---3--:R-:W-:-:S05]  /*92fd0*/  F2FP.SATFINITE.E4M3.F32.PACK_AB_MERGE_C R11, R2, R12, RZ ;  /* 0x0000000c020b723e */ /* 0x008fca00048070ff */
[----:B------:R-:W-:Y:S01]  /*92fe0*/  STL [R1+0x204], R11 ;  /* 0x0002040b01007387 */ /* 0x000fe20000100800 */
[----:B--2---:R-:W-:Y:S02]  /*92ff0*/  F2FP.SATFINITE.E4M3.F32.PACK_AB_MERGE_C R2, R29, R9, RZ ;  /* 0x000000091d02723e */ /* 0x004fe400048070ff */
[----:B------:R-:W-:-:S03]  /*93000*/  F2FP.SATFINITE.E4M3.F32.PACK_AB_MERGE_C R9, R15, R28, RZ ;  /* 0x0000001c0f09723e */ /* 0x000fc600048070ff */
[----:B------:R0:W-:Y:S04]  /*93010*/  STL [R1+0x1ec], R2 ;  /* 0x0001ec0201007387 */ /* 0x0001e80000100800 */
[----:B------:R-:W-:Y:S04]  /*93020*/  STL [R1+0x143c], R9 ;  /* 0x00143c0901007387 */ /* 0x000fe80000100800 */
[----:B------:R-:W-:Y:S01]  /*93030*/  STL [R1+0x1418], R8 ;  /* 0x0014180801007387 */ /* 0x000fe20000100800 */
[----:B0-----:R-:W-:-:S05]  /*93040*/  F2FP.SATFINITE.E4M3.F32.PACK_AB_MERGE_C R2, R7, R6, RZ ;  /* 0x000000060702723e */ /* 0x001fca00048070ff */
[----:B------:R0:W-:Y:S04]  /*93050*/  STL [R1+0x1498], R2 ;  /* 0x0014980201007387 */ /* 0x0001e80000100800 */
[----:B------:R-:W-:Y:S04]  /*93060*/  STL [R1+0x1494], R4 ;  /* 0x0014940401007387 */ /* 0x000fe80000100800 */
[----:B------:R2:W-:Y:S01]  /*93070*/  STL [R1+0x1468], R3 ;  /* 0x0014680301007387 */ /* 0x0005e20000100800 */
[----:B0-----:R-:W-:Y:S02]  /*93080*/  F2FP.SATFINITE.E4M3.F32.PACK_AB_MERGE_C R2, R13, R27, RZ ;  /* 0x0000001b0d02723e */ /* 0x001fe400048070ff */
[----:B------:R-:W-:-:S03]  /*93090*/  F2FP.SATFINITE.E4M3.F32.PACK_AB_MERGE_C R27, R20, R21, RZ ;  /* 0x00000015141b723e */ /* 0x000fc600048070ff */
[----:B------:R0:W-:Y:S01]  /*930a0*/  STL [R1+0x1474], R2 ;  /* 0x0014740201007387 */ /* 0x0001e20000100800 */
[----:B--2---:R-:W-:-:S03]  /*930b0*/  F2FP.SATFINITE.E4M3.F32.PACK_AB_MERGE_C R3, R17, R16, RZ ;  /* 0x000000101103723e */ /* 0x004fc600048070ff */
[----:B------:R2:W-:Y:S04]  /*930c0*/  STL [R1+0x2a8], R0 ;  /* 0x0002a80001007387 */ /* 0x0005e80000100800 */
[----:B------:R3:W-:Y:S01]  /*930d0*/  STL [R1+0x13d0], R3 ;  /* 0x0013d00301007387 */ /* 0x0007e20000100800 */
[----:B0-----:R-:W-:Y:S02]  /*930e0*/  F2FP.SATFINITE.E4M3.F32.PACK_AB_MERGE_C R2, R24, R25, RZ ;  /* 0x000000191802723e */ /* 0x001fe400048070ff */
[----:B--2---:R-:W-:-:S03]  /*930f0*/  F2FP.SATFINITE.E4M3.F32.PACK_AB_MERGE_C R0, R22, R23, RZ ;  /* 0x000000171600723e */ /* 0x004fc600048070ff */
[----:B------:R-:W-:Y:S04]  /*93100*/  STL [R1+0x1f4], R2 ;  /* 0x0001f40201007387 */ /* 0x000fe80000100800 */
[----:B------:R-:W-:Y:S04]  /*93110*/  STL [R1+0x3700], R27 ;  /* 0x0037001b01007387 */ /* 0x000fe80000100800 */
[----:B------:R0:W-:Y:S04]  /*93120*/  STL [R1+0x138c], R0 ;  /* 0x00138c0001007387 */ /* 0x0001e80000100800 */
[----:B---3--:R-:W2:Y:S04]  /*93130*/  LDL R3, [R1+0xc54] ;  /* 0x000c540001037983 */ /* 0x008ea80000100800 */
[----:B------:R-:W3:Y:S01]  /*93140*/  LDL R13, [R1+0xc74] ;  /* 0x000c7400010d7983 */ /* 0x000ee20000100800 */
[----:B0-----:R-:W-:-:S05]  /*93150*/  F2FP.SATFINITE.E4M3.F32.PACK_AB_MERGE_C R0, R18, R19, RZ ;  /* 0x000000131200723e */ /* 0x001fca00048070ff */
[----:B------:R-:W-:Y:S04]  /*93160*/  STL [R1+0x28c], R0 ;  /* 0x00028c0001007387 */ /* 0x000fe80000100800 */
[----:B--2---:R0:W-:Y:S04]  /*93170*/  STL [R1+0x3a20], R3 ;  /* 0x003a200301007387 */ /* 0x0041e80000100800 */
[----:B0-----:R-:W2:Y:S04]  /*93180*/  LDL.LU R3, [R1+0xc6c] ;  /* 0x000c6c0001037983 */ /* 0x001ea80000300800 */
[----:B--2---:R0:W-:Y:S04]  /*93190*/  STL [R1+0x3a28], R3 ;  /* 0x003a280301007387 */ /* 0x0041e80000100800 */
[----:B0-----:R-:W2:Y:S04]  /*931a0*/  LDL.LU R3, [R1+0xc64] ;  /* 0x000c640001037983 */ /* 0x001ea80000300800 */
[----:B--2---:R0:W-:Y:S04]  /*931b0*/  STL [R1+0x3a30], R3 ;  /* 0x003a300301007387 */ /* 0x0041e80000100800 */
[----:B0-----:R-:W2:Y:S04]  /*931c0*/  LDL.LU R3, [R1+0xc7c] ;  /* 0x000c7c0001037983 */ /* 0x001ea80000300800 */
[----:B--2---:R0:W-:Y:S04]  /*931d0*/  STL [R1+0x3a38], R3 ;  /* 0x003a380301007387 */ /* 0x0041e80000100800 */
[----:B0-----:R-:W3:Y:S04]  /*931e0*/  LDL.LU R3, [R1+0xc70] ;  /* 0x000c700001037983 */ /* 0x001ee80000300800 */
[----:B------:R-:W2:Y:S04]  /*931f0*/  LDL.LU R27, [R1+0xaac] ;  /* 0x000aac00011b7983 */ /* 0x000ea80000300800 */
        /* <DEDUP_REMOVED lines=13> */
[----:B0-----:R-:W2:Y:S04]  /*932d0*/  LDL R27, [R1+0xbd4] ;  /* 0x000bd400011b7983 */ /* 0x001ea80000100800 */
[----:B--2---:R0:W-:Y:S04]  /*932e0*/  STL [R1+0x3a04], R27 ;  /* 0x003a041b01007387 */ /* 0x0041e80000100800 */
[----:B0-----:R-:W2:Y:S04]  /*932f0*/  LDL R27, [R1+0xc4c] ;  /* 0x000c4c00011b7983 */ /* 0x001ea80000100800 */
        /* <DEDUP_REMOVED lines=12> */
[----:B------:R-:W4:Y:S04]  /*933c0*/  LDL.LU R11, [R1+0xa90] ;  /* 0x000a9000010b7983 */ /* 0x000f280000300800 */
[----:B----4-:R0:W-:Y:S04]  /*933d0*/  STL [R1+0x39d8], R11 ;  /* 0x0039d80b01007387 */ /* 0x0101e80000100800 */
[----:B0-----:R-:W4:Y:S04]  /*933e0*/  LDL.LU R11, [R1+0x9c8] ;  /* 0x0009c800010b7983 */ /* 0x001f280000300800 */
        /* <DEDUP_REMOVED lines=13> */
[----:B0-----:R-:W4:Y:S01]  /*934c0*/  LDL.LU R11, [R1+0xc40] ;  /* 0x000c4000010b7983 */ /* 0x001f220000300800 */
[----:B---3--:R-:W-:-:S03]  /*934d0*/  F2FP.SATFINITE.E4M3.F32.PACK_AB_MERGE_C R13, R13, R3, RZ ;  /* 0x000000030d0d723e */ /* 0x008fc600048070ff */
[----:B----4-:R0:W-:Y:S04]  /*934e0*/  STL [R1+0x3a18], R11 ;  /* 0x003a180b01007387 */ /* 0x0101e80000100800 */
        /* <DEDUP_REMOVED lines=26> */
[----:B------:R-:W2:Y:S04]  /*93690*/  LDL.LU R3, [R1+0x3a38] ;  /* 0x003a380001037983 */ /* 0x000ea80000300800 */
        /* <DEDUP_REMOVED lines=15> */
[----:B------:R-:W3:Y:S04]  /*93790*/  LDL.LU R27, [R1+0x3a1c] ;  /* 0x003a1c00011b7983 */ /* 0x000ee80000300800 */
[----:B------:R0:W-:Y:S04]  /*937a0*/  STL [R1+0x3740], R3 ;  /* 0x0037400301007387 */ /* 0x0001e80000100800 */
[----:B0-----:R-:W2:Y:S01]  /*937b0*/  LDL.LU R3, [R1+0xaa4] ;  /* 0x000aa40001037983 */ /* 0x001ea20000300800 */
[----:B---3--:R-:W-:-:S03]  /*937c0*/  F2FP.SATFINITE.E4M3.F32.PACK_AB_MERGE_C R27, R27, R11, RZ ;  /* 0x0000000b1b1b723e */ /* 0x008fc600048070ff */
        /* <DEDUP_REMOVED lines=34> */
[----:B0-----:R-:W2:Y:S02]  /*939f0*/  LDL.LU R27, [R1+0x39d4] ;  /* 0x0039d400011b7983 */ /* 0x001ea40000300800 */
[----:B--2---:R-:W-:-:S02]  /*93a00*/  F2FP.SATFINITE.E4M3.F32.PACK_AB_MERGE_C R3, R3, R27, RZ ;  /* 0x0000001b0303723e */ /* 0x004fc400048070ff */
[----:B------:R-:W2:Y:S01]  /*93a10*/  LDL.LU R27, [R1+0x39d0] ;  /* 0x0039d000011b7983 */ /* 0x000ea20000300800 */
[----:B----4-:R-:W-:-:S03]  /*93a20*/  F2FP.SATFINITE.E4M3.F32.PACK_AB_MERGE_C R29, R29, R2, RZ ;  /* 0x000000021d1d723e */ /* 0x010fc600048070ff */
[----:B------:R3:W-:Y:S01]  /*93a30*/  STL [R1+0x154], R3 ;  /* 0x0001540301007387 */ /* 0x0007e20000100800 */
[----:B------:R-:W-:Y:S02]  /*93a40*/  F2FP.SATFINITE.E4M3.F32.PACK_AB_MERGE_C R2, R28, R9, RZ ;  /* 0x000000091c02723e */ /* 0x000fe400048070ff */
[----:B------:R-:W-:Y:S02]  /*93a50*/  F2FP.SATFINITE.E4M3.F32.PACK_AB_MERGE_C R8, R8, R15, RZ ;  /* 0x0000000f0808723e */ /* 0x000fe400048070ff */
[----:B---3--:R-:W-:Y:S02]  /*93a60*/  F2FP.SATFINITE.E4M3.F32.PACK_AB_MERGE_C R3, R12, R11, RZ ;  /* 0x0000000b0c03723e */ /* 0x008fe400048070ff */
[----:B--2---:R-:W-:-:S05]  /*93a70*/  F2FP.SATFINITE.E4M3.F32.PACK_AB_MERGE_C R13, R27, R13, RZ ;  /* 0x0000000d1b0d723e */ /* 0x004fca00048070ff */
[----:B------:R-:W-:Y:S04]  /*93a80*/  STL [R1+0x14c], R13 ;  /* 0x00014c0d01007387 */ /* 0x000fe80000100800 */
[----:B------:R-:W-:Y:S04]  /*93a90*/  STL [R1+0x370c], R29 ;  /* 0x00370c1d01007387 */ /* 0x000fe80000100800 */
[----:B------:R0:W-:Y:S04]  /*93aa0*/  STL [R1+0x194], R3 ;  /* 0x0001940301007387 */ /* 0x0001e80000100800 */
[----:B------:R2:W-:Y:S01]  /*93ab0*/  STL [R1+0x1d4], R2 ;  /* 0x0001d40201007387 */ /* 0x0005e20000100800 */
[----:B0-----:R-:W-:-:S03]  /*93ac0*/  F2FP.SATFINITE.E4M3.F32.PACK_AB_MERGE_C R3, R6, R14, RZ ;  /* 0x0000000e0603723e */ /* 0x001fc600048070ff */
[----:B------:R-:W-:Y:S01]  /*93ad0*/  STL [R1+0x1d0], R8 ;  /* 0x0001d00801007387 */ /* 0x000fe20000100800 */
[----:B--2---:R-:W-:-:S03]  /*93ae0*/  F2FP.SATFINITE.E4M3.F32.PACK_AB_MERGE_C R2, R4, R7, RZ ;  /* 0x000000070402723e */ /* 0x004fc600048070ff */
[----:B------:R0:W-:Y:S01]  /*93af0*/  STL [R1+0x13a8], R3 ;  /* 0x0013a80301007387 */ /* 0x0001e20000100800 */
[----:B------:R-:W-:-:S03]  /*93b00*/  F2FP.SATFINITE.E4M3.F32.PACK_AB_MERGE_C R4, R26, R5, RZ ;  /* 0x000000051a04723e */ /* 0x000fc600048070ff */
[----:B------:R2:W-:Y:S01]  /*93b10*/  STL [R1+0x139c], R2 ;  /* 0x00139c0201007387 */ /* 0x0005e20000100800 */
[----:B0-----:R-:W-:-:S03]  /*93b20*/  F2FP.SATFINITE.E4M3.F32.PACK_AB_MERGE_C R3, R0, R10, RZ ;  /* 0x0000000a0003723e */ /* 0x001fc600048070ff */
[----:B------:R-:W-:Y:S01]  /*93b30*/  STL [R1+0x145c], R4 ;  /* 0x00145c0401007387 */ /* 0x000fe20000100800 */
[----:B------:R-:W-:Y:S02]  /*93b40*/  F2FP.SATFINITE.E4M3.F32.PACK_AB_MERGE_C R0, R24, R25, RZ ;  /* 0x000000191800723e */ /* 0x000fe400048070ff */
[----:B--2---:R-:W-:Y:S01]  /*93b50*/  F2FP.SATFINITE.E4M3.F32.PACK_AB_MERGE_C R2, R17, R16, RZ ;  /* 0x000000101102723e */ /* 0x004fe200048070ff */
[----:B------:R0:W-:Y:S04]  /*93b60*/  STL [R1+0x1454], R3 ;  /* 0x0014540301007387 */ /* 0x0001e80000100800 */
[----:B------:R2:W-:Y:S01]  /*93b70*/  STL [R1+0x13f0], R2 ;  /* 0x0013f00201007387 */ /* 0x0005e20000100800 */
[----:B0-----:R-:W-:-:S03]  /*93b80*/  F2FP.SATFINITE.E4M3.F32.PACK_AB_MERGE_C R3, R22, R23, RZ ;  /* 0x000000171603723e */ /* 0x001fc600048070ff */
[----:B------:R0:W-:Y:S04]  /*93b90*/  STL [R1+0x1400], R0 ;  /* 0x0014000001007387 */ /* 0x0001e80000100800 */
[----:B------:R-:W-:Y:S04]  /*93ba0*/  STL [R1+0x298], R3 ;  /* 0x0002980301007387 */ /* 0x000fe80000100800 */
[----:B------:R-:W3:Y:S01]  /*93bb0*/  LDL.LU R10, [R1+0xa24] ;  /* 0x000a2400010a7983 */ /* 0x000ee20000300800 */
[----:B--2---:R-:W-:Y:S02]  /*93bc0*/  F2FP.SATFINITE.E4M3.F32.PACK_AB_MERGE_C R2, R20, R21, RZ ;  /* 0x000000151402723e */ /* 0x004fe400048070ff */
[----:B0-----:R-:W-:-:S03]  /*93bd0*/  F2FP.SATFINITE.E4M3.F32.PACK_AB_MERGE_C R0, R18, R19, RZ ;  /* 0x000000131200723e */ /* 0x001fc600048070ff */
[----:B------:R-:W-:Y:S04]  /*93be0*/  STL [R1+0x2a0], R2 ;  /* 0x0002a00201007387 */ /* 0x000fe80000100800 */
[----:B---3--:R0:W-:Y:S04]  /*93bf0*/  STL [R1+0x39c8], R10 ;  /* 0x0039c80a01007387 */ /* 0x0081e80000100800 */
[----:B------:R-:W-:Y:S04]  /*93c00*/  STL [R1+0x1e8], R0 ;  /* 0x0001e80001007387 */ /* 0x000fe80000100800 */
[----:B0-----:R-:W2:Y:S04]  /*93c10*/  LDL.LU R10, [R1+0xa3c] ;  /* 0x000a3c00010a7983 */ /* 0x001ea80000300800 */
[----:B------:R-:W3:Y:S04]  /*93c20*/  LDL.LU R29, [R1+0x978] ;  /* 0x00097800011d7983 */ /* 0x000ee80000300800 */
[----:B---3--:R0:W-:Y:S04]  /*93c30*/  STL [R1+0x3968], R29 ;  /* 0x0039681d01007387 */ /* 0x0081e80000100800 */
[----:B0-----:R-:W3:Y:S04]  /*93c40*/  LDL.LU R29, [R1+0x970] ;  /* 0x00097000011d7983 */ /* 0x001ee80000300800 */
[----:B---3--:R0:W-:Y:S04]  /*93c50*/  STL [R1+0x396c], R29 ;  /* 0x00396c1d01007387 */ /* 0x0081e80000100800 */
[----:B0-----:R-:W3:Y:S04]  /*93c60*/  LDL R29, [R1+0x99c] ;  /* 0x00099c00011d7983 */ /* 0x001ee80000100800 */
[----:B---3--:R0:W-:Y:S04]  /*93c70*/  STL [R1+0x3974], R29 ;  /* 0x0039741d01007387 */ /* 0x0081e80000100800 */
[----:B0-----:R-:W3:Y:S04]  /*93c80*/  LDL.LU R29, [R1+0x994] ;  /* 0x00099400011d7983 */ /* 0x001ee80000300800 */
[----:B---3--:R0:W-:Y:S04]  /*93c90*/  STL [R1+0x397c], R29 ;  /* 0x00397c1d01007387 */ /* 0x0081e80000100800 */
[----:B0-----:R-:W3:Y:S04]  /*93ca0*/  LDL R29, [R1+0x9ec] ;  /* 0x0009ec00011d7983 */ /* 0x001ee80000100800 */
[----:B---3--:R0:W-:Y:S04]  /*93cb0*/  STL [R1+0x3984], R29 ;  /* 0x0039841d01007387 */ /* 0x0081e80000100800 */
[----:B0-----:R-:W3:Y:S04]  /*93cc0*/  LDL.LU R29, [R1+0x9e4] ;  /* 0x0009e400011d7983 */ /* 0x001ee80000300800 */
[----:B---3--:R0:W-:Y:S04]  /*93cd0*/  STL [R1+0x398c], R29 ;  /* 0x00398c1d01007387 */ /* 0x0081e80000100800 */
[----:B0-----:R-:W3:Y:S04]  /*93ce0*/  LDL.LU R29, [R1+0x9fc] ;  /* 0x0009fc00011d7983 */ /* 0x001ee80000300800 */
        /* <DEDUP_REMOVED lines=36> */
[----:B0-----:R-:W3:Y:S01]  /*93f30*/  LDL.LU R3, [R1+0xa10] ;  /* 0x000a100001037983 */ /* 0x001ee20000300800 */
[----:B--2---:R-:W-:-:S03]  /*93f40*/  F2FP.SATFINITE.E4M3.F32.PACK_AB_MERGE_C R10, R10, R29, RZ ;  /* 0x0000001d0a0a723e */ /* 0x004fc600048070ff */
[----:B---3--:R0:W-:Y:S04]  /*93f50*/  STL [R1+0x39c0], R3 ;  /* 0x0039c00301007387 */ /* 0x0081e80000100800 */
[----:B0-----:R-:W2:Y:S04]  /*93f60*/  LDL.LU R3, [R1+0xa28] ;  /* 0x000a280001037983 */ /* 0x001ea80000300800 */
        /* <DEDUP_REMOVED lines=26> */
[----:B------:R-:W2:Y:S04]  /*94110*/  LDL.LU R29, [R1+0x39cc] ;  /* 0x0039cc00011d7983 */ /* 0x000ea80000300800 */
[----:B------:R0:W-:Y:S04]  /*94120*/  STL [R1+0x1d8], R10 ;  /* 0x0001d80a01007387 */ /* 0x0001e80000100800 */
[----:B0-----:R-:W2:Y:S02]  /*94130*/  LDL.LU R10, [R1+0x39c8] ;  /* 0x0039c800010a7983 */ /* 0x001ea40000300800 */
[----:B--2---:R-:W-:-:S02]  /*94140*/  F2FP.SATFINITE.E4M3.F32.PACK_AB_MERGE_C R10, R10, R29, RZ ;  /* 0x0000001d0a0a723e */ /* 0x004fc400048070ff */
        /* <DEDUP_REMOVED lines=46> */
[----:B0-----:R-:W3:Y:S02]  /*94430*/  LDL.LU R29, [R1+0x396c] ;  /* 0x00396c00011d7983 */ /* 0x001ee40000300800 */
[----:B---3--:R-:W-:-:S02]  /*94440*/  F2FP.SATFINITE.E4M3.F32.PACK_AB_MERGE_C R10, R10, R29, RZ ;  /* 0x0000001d0a0a723e */ /* 0x008fc400048070ff */
[----:B------:R-:W2:Y:S01]  /*94450*/  LDL.LU R29, [R1+0x3968] ;  /* 0x00396800011d7983 */ /* 0x000ea20000300800 */
[----:B------:R-:W-:Y:S02]  /*94460*/  F2FP.SATFINITE.E4M3.F32.PACK_AB_MERGE_C R0, R0, R13, RZ ;  /* 0x0000000d0000723e */ /* 0x000fe400048070ff */
[----:B----4-:R-:W-:Y:S01]  /*94470*/  F2FP.SATFINITE.E4M3.F32.PACK_AB_MERGE_C R24, R24, R27, RZ ;  /* 0x0000001b1818723e */ /* 0x010fe200048070ff */
[----:B------:R0:W-:Y:S04]  /*94480*/  STL [R1+0x4c], R10 ;  /* 0x00004c0a01007387 */ /* 0x0001e80000100800 */
[----:B------:R3:W-:Y:S01]  /*94490*/  STL [R1+0x3774], R0 ;  /* 0x0037740001007387 */ /* 0x0007e20000100800 */
[----:B0-----:R-:W-:Y:S02]  /*944a0*/  F2FP.SATFINITE.E4M3.F32.PACK_AB_MERGE_C R10, R12, R11, RZ ;  /* 0x0000000b0c0a723e */ /* 0x001fe400048070ff */
[----:B---3--:R-:W-:-:S02]  /*944b0*/  F2FP.SATFINITE.E4M3.F32.PACK_AB_MERGE_C R0, R9, R2, RZ ;  /* 0x000000020900723e */ /* 0x008fc400048070ff */
[----:B------:R-:W-:Y:S02]  /*944c0*/  F2FP.SATFINITE.E4M3.F32.PACK_AB_MERGE_C R2, R14, R8, RZ ;  /* 0x000000080e02723e */ /* 0x000fe400048070ff */
[----:B--2---:R-:W-:-:S05]  /*944d0*/  F2FP.SATFINITE.E4M3.F32.PACK_AB_MERGE_C R3, R3, R29, RZ ;  /* 0x0000001d0303723e */ /* 0x004fca00048070ff */
[----:B------:R0:W-:Y:S04]  /*944e0*/  STL [R1+0x38], R3 ;  /* 0x0000380301007387 */ /* 0x0001e80000100800 */
[----:B------:R-:W-:Y:S01]  /*944f0*/  STL [R1+0x3778], R24 ;  /* 0x0037781801007387 */ /* 0x000fe20000100800 */
[----:B0-----:R-:W-:-:S03]  /*94500*/  F2FP.SATFINITE.E4M3.F32.PACK_AB_MERGE_C R3, R15, R28, RZ ;  /* 0x0000001c0f03723e */ /* 0x001fc600048070ff */
[----:B------:R-:W-:Y:S04]  /*94510*/  STL [R1+0x134], R10 ;  /* 0x0001340a01007387 */ /* 0x000fe80000100800 */
[----:B------:R0:W-:Y:S04]  /*94520*/  STL [R1+0x12c], R0 ;  /* 0x00012c0001007387 */ /* 0x0001e80000100800 */
[----:B------:R2:W-:Y:S01]  /*94530*/  STL [R1+0x180], R3 ;  /* 0x0001800301007387 */ /* 0x0005e20000100800 */
[----:B0-----:R-:W-:-:S03]  /*94540*/  F2FP.SATFINITE.E4M3.F32.PACK_AB_MERGE_C R0, R7, R6, RZ ;  /* 0x000000060700723e */ /* 0x001fc600048070ff */
[----:B------:R0:W-:Y:S01]  /*94550*/  STL [R1+0x17c], R2 ;  /* 0x00017c0201007387 */ /* 0x0001e20000100800 */
[----:B--2---:R-:W-:-:S03]  /*94560*/  F2FP.SATFINITE.E4M3.F32.PACK_AB_MERGE_C R3, R5, R4, RZ ;  /* 0x000000040503723e */ /* 0x004fc600048070ff */
[----:B------:R2:W-:Y:S04]  /*94570*/  STL [R1+0x19c], R0 ;  /* 0x00019c0001007387 */ /* 0x0005e80000100800 */
[----:B------:R3:W-:Y:S01]  /*94580*/  STL [R1+0x198], R3 ;  /* 0x0001980301007387 */ /* 0x0007e20000100800 */
[----:B0-----:R-:W-:Y:S02]  /*94590*/  F2FP.SATFINITE.E4M3.F32.PACK_AB_MERGE_C R2, R16, R26, RZ ;  /* 0x0000001a1002723e */ /* 0x001fe400048070ff */
[----:B--2---:R-:W-:-:S03]  /*945a0*/  F2FP.SATFINITE.E4M3.F32.PACK_AB_MERGE_C R0, R25, R17, RZ ;  /* 0x000000111900723e */ /* 0x004fc600048070ff */
[----:B------:R0:W-:Y:S01]  /*945b0*/  STL [R1+0x1384], R2 ;  /* 0x0013840201007387 */ /* 0x0001e20000100800 */
[----:B---3--:R-:W-:-:S03]  /*945c0*/  F2FP.SATFINITE.E4M3.F32.PACK_AB_MERGE_C R3, R22, R23, RZ ;  /* 0x000000171603723e */ /* 0x008fc600048070ff */
[----:B------:R2:W-:Y:S04]  /*945d0*/  STL [R1+0x1368], R0 ;  /* 0x0013680001007387 */ /* 0x0005e80000100800 */
[----:B------:R-:W-:Y:S04]  /*945e0*/  STL [R1+0x1428], R3 ;  /* 0x0014280301007387 */ /* 0x000fe80000100800 */
[----:B------:R-:W3:Y:S01]  /*945f0*/  LDL.LU R24, [R1+0x8bc] ;  /* 0x0008bc0001187983 */ /* 0x000ee20000300800 */
[----:B0-----:R-:W-:Y:S02]  /*94600*/  F2FP.SATFINITE.E4M3.F32.PACK_AB_MERGE_C R2, R20, R21, RZ ;  /* 0x000000151402723e */ /* 0x001fe400048070ff */
[----:B--2---:R-:W-:-:S03]  /*94610*/  F2FP.SATFINITE.E4M3.F32.PACK_AB_MERGE_C R0, R18, R19, RZ ;  /* 0x000000131200723e */ /* 0x004fc600048070ff */
[----:B------:R-:W-:Y:S04]  /*94620*/  STL [R1+0x1424], R2 ;  /* 0x0014240201007387 */ /* 0x000fe80000100800 */
[----:B---3--:R0:W-:Y:S04]  /*94630*/  STL [R1+0x3908], R24 ;  /* 0x0039081801007387 */ /* 0x0081e80000100800 */
[----:B------:R-:W-:Y:S04]  /*94640*/  STL [R1+0x13c4], R0 ;  /* 0x0013c40001007387 */ /* 0x000fe80000100800 */
        /* <DEDUP_REMOVED lines=127> */
[----:B------:R2:W-:Y:S01]  /*94e40*/  STL [R1+0x280], R24 ;  /* 0x0002801801007387 */ /* 0x0005e20000100800 */
[----:B---3--:R-:W-:Y:S02]  /*94e50*/  F2FP.SATFINITE.E4M3.F32.PACK_AB_MERGE_C R2, R9, R2, RZ ;  /* 0x000000020902723e */ /* 0x008fe400048070ff */
[----:B----4-:R-:W-:Y:S02]  /*94e60*/  F2FP.SATFINITE.E4M3.F32.PACK_AB_MERGE_C R23, R23, R8, RZ ;  /* 0x000000081717723e */ /* 0x010fe400048070ff */
[----:B------:R-:W-:Y:S02]  /*94e70*/  F2FP.SATFINITE.E4M3.F32.PACK_AB_MERGE_C R9, R17, R16, RZ ;  /* 0x000000101109723e */ /* 0x000fe400048070ff */
[----:B--2---:R-:W-:-:S02]  /*94e80*/  F2FP.SATFINITE.E4M3.F32.PACK_AB_MERGE_C R24, R10, R0, RZ ;  /* 0x000000000a18723e */ /* 0x004fc400048070ff */
[----:B------:R-:W-:Y:S02]  /*94e90*/  F2FP.SATFINITE.E4M3.F32.PACK_AB_MERGE_C R10, R3, R29, RZ ;  /* 0x0000001d030a723e */ /* 0x000fe400048070ff */
[----:B------:R-:W-:Y:S01]  /*94ea0*/  F2FP.SATFINITE.E4M3.F32.PACK_AB_MERGE_C R0, R27, R13, RZ ;  /* 0x0000000d1b00723e */ /* 0x000fe200048070ff */
[----:B------:R-:W-:Y:S01]  /*94eb0*/  STL [R1+0xb8], R24 ;  /* 0x0000b81801007387 */ /* 0x000fe20000100800 */
[----:B------:R-:W-:-:S03]  /*94ec0*/  F2FP.SATFINITE.E4M3.F32.PACK_AB_MERGE_C R3, R12, R11, RZ ;  /* 0x0000000b0c03723e */ /* 0x000fc600048070ff */
[----:B------:R-:W-:Y:S04]  /*94ed0*/  STL [R1+0x20c], R10 ;  /* 0x00020c0a01007387 */ /* 0x000fe80000100800 */
[----:B------:R0:W-:Y:S04]  /*94ee0*/  STL [R1+0x78], R0 ;  /* 0x0000780001007387 */ /* 0x0001e80000100800 */
[----:B------:R2:W-:Y:S01]  /*94ef0*/  STL [R1+0x27c], R3 ;  /* 0x00027c0301007387 */ /* 0x0005e20000100800 */
[----:B0-----:R-:W-:-:S03]  /*94f00*/  F2FP.SATFINITE.E4M3.F32.PACK_AB_MERGE_C R0, R15, R28, RZ ;  /* 0x0000001c0f00723e */ /* 0x001fc600048070ff */
[----:B------:R0:W-:Y:S01]  /*94f10*/  STL [R1+0x54], R2 ;  /* 0x0000540201007387 */ /* 0x0001e20000100800 */
[----:B--2---:R-:W-:-:S03]  /*94f20*/  F2FP.SATFINITE.E4M3.F32.PACK_AB_MERGE_C R3, R6, R14, RZ ;  /* 0x0000000e0603723e */ /* 0x004fc600048070ff */
[----:B------:R-:W-:Y:S04]  /*94f30*/  STL [R1+0x377c], R23 ;  /* 0x00377c1701007387 */ /* 0x000fe80000100800 */
[----:B------:R2:W-:Y:S01]  /*94f40*/  STL [R1+0x1b8], R0 ;  /* 0x0001b80001007387 */ /* 0x0005e20000100800 */
[----:B0-----:R-:W-:Y:S02]  /*94f50*/  F2FP.SATFINITE.E4M3.F32.PACK_AB_MERGE_C R2, R26, R5, RZ ;  /* 0x000000051a02723e */ /* 0x001fe400048070ff */
[----:B------:R-:W-:Y:S01]  /*94f60*/  F2FP.SATFINITE.E4M3.F32.PACK_AB_MERGE_C R26, R22, R25, RZ ;  /* 0x00000019161a723e */ /* 0x000fe200048070ff */
[----:B------:R-:W-:Y:S01]  /*94f70*/  STL [R1+0x274], R3 ;  /* 0x0002740301007387 */ /* 0x000fe20000100800 */
[----:B--2---:R-:W-:-:S03]  /*94f80*/  F2FP.SATFINITE.E4M3.F32.PACK_AB_MERGE_C R0, R4, R7, RZ ;  /* 0x000000070400723e */ /* 0x004fc600048070ff */
[----:B------:R-:W-:Y:S04]  /*94f90*/  STL [R1+0x372c], R2 ;  /* 0x00372c0201007387 */ /* 0x000fe80000100800 */
[----:B------:R-:W-:Y:S04]  /*94fa0*/  STL [R1+0x100], R0 ;  /* 0x0001000001007387 */ /* 0x000fe80000100800 */
[----:B------:R-:W-:Y:S04]  /*94fb0*/  STL [R1+0x3718], R9 ;  /* 0x0037180901007387 */ /* 0x000fe80000100800 */
[----:B------:R0:W-:Y:S04]  /*94fc0*/  STL [R1+0x3724], R26 ;  /* 0x0037241a01007387 */ /* 0x0001e80000100800 */
[----:B0-----:R-:W2:Y:S01]  /*94fd0*/  LDL.LU R26, [R1+0x49c] ;  /* 0x00049c00011a7983 */ /* 0x001ea20000300800 */
[----:B------:R-:W-:-:S02]  /*94fe0*/  F2FP.SATFINITE.E4M3.F32.PACK_AB_MERGE_C R2, R20, R21, RZ ;  /* 0x000000151402723e */ /* 0x000fc400048070ff */
[----:B------:R-:W-:-:S03]  /*94ff0*/  F2FP.SATFINITE.E4M3.F32.PACK_AB_MERGE_C R0, R18, R19, RZ ;  /* 0x000000131200723e */ /* 0x000fc600048070ff */
[----:B------:R-:W-:Y:S04]  /*95000*/  STL [R1+0x140], R2 ;  /* 0x0001400201007387 */ /* 0x000fe80000100800 */
[----:B--2---:R0:W-:Y:S04]  /*95010*/  STL [R1+0x38cc], R26 ;  /* 0x0038cc1a01007387 */ /* 0x0041e80000100800 */
[----:B------:R-:W-:Y:S04]  /*95020*/  STL [R1+0x138], R0 ;  /* 0x0001380001007387 */ /* 0x000fe80000100800 */
        /* <DEDUP_REMOVED lines=86> */
[----:B------:R-:W2:Y:S01]  /*95590*/  LDL.LU R9, [R1+0x38c8] ;  /* 0x0038c80001097983 */ /* 0x000ea20000300800 */
[----:B---3--:R-:W-:Y:S02]  /*955a0*/  F2FP.SATFINITE.E4M3.F32.PACK_AB_MERGE_C R27, R27, R0, RZ ;  /* 0x000000001b1b723e */ /* 0x008fe400048070ff */
[----:B----4-:R-:W-:Y:S01]  /*955b0*/  F2FP.SATFINITE.E4M3.F32.PACK_AB_MERGE_C R0, R29, R10, RZ ;  /* 0x0000000a1d00723e */ /* 0x010fe200048070ff */
[----:B------:R0:W-:Y:S01]  /*955c0*/  STL [R1+0x278], R26 ;  /* 0x0002781a01007387 */ /* 0x0001e20000100800 */
[----:B------:R-:W-:Y:S02]  /*955d0*/  F2FP.SATFINITE.E4M3.F32.PACK_AB_MERGE_C R10, R13, R3, RZ ;  /* 0x000000030d0a723e */ /* 0x000fe400048070ff */
[----:B------:R-:W-:Y:S02]  /*955e0*/  F2FP.SATFINITE.E4M3.F32.PACK_AB_MERGE_C R29, R12, R11, RZ ;  /* 0x0000000b0c1d723e */ /* 0x000fe400048070ff */
[----:B------:R-:W-:Y:S02]  /*955f0*/  F2FP.SATFINITE.E4M3.F32.PACK_AB_MERGE_C R3, R17, R16, RZ ;  /* 0x000000101103723e */ /* 0x000fe400048070ff */
[----:B0-----:R-:W-:-:S02]  /*95600*/  F2FP.SATFINITE.E4M3.F32.PACK_AB_MERGE_C R26, R14, R8, RZ ;  /* 0x000000080e1a723e */ /* 0x001fc400048070ff */
[----:B--2---:R-:W-:Y:S02]  /*95610*/  F2FP.SATFINITE.E4M3.F32.PACK_AB_MERGE_C R9, R2, R9, RZ ;  /* 0x000000090209723e */ /* 0x004fe400048070ff */
[----:B------:R-:W-:-:S03]  /*95620*/  F2FP.SATFINITE.E4M3.F32.PACK_AB_MERGE_C R2, R24, R23, RZ ;  /* 0x000000171802723e */ /* 0x000fc600048070ff */
[----:B------:R-:W-:Y:S04]  /*95630*/  STL [R1+0x118], R9 ;  /* 0x0001180901007387 */ /* 0x000fe80000100800 */
[----:B------:R0:W-:Y:S04]  /*95640*/  STL [R1+0x3728], R27 ;  /* 0x0037281b01007387 */ /* 0x0001e80000100800 */
[----:B------:R2:W-:Y:S04]  /*95650*/  STL [R1+0x110], R2 ;  /* 0x0001100201007387 */ /* 0x0005e80000100800 */
[----:B------:R-:W-:Y:S01]  /*95660*/  STL [R1+0x3730], R10 ;  /* 0x0037300a01007387 */ /* 0x000fe20000100800 */
[----:B0-----:R-:W-:-:S03]  /*95670*/  F2FP.SATFINITE.E4M3.F32.PACK_AB_MERGE_C R27, R15, R28, RZ ;  /* 0x0000001c0f1b723e */ /* 0x001fc600048070ff */
[----:B------:R-:W-:Y:S04]  /*95680*/  STL [R1+0xec], R0 ;  /* 0x0000ec0001007387 */ /* 0x000fe80000100800 */
[----:B------:R0:W-:Y:S04]  /*95690*/  STL [R1+0x3734], R29 ;  /* 0x0037341d01007387 */ /* 0x0001e80000100800 */
[----:B------:R3:W-:Y:S01]  /*956a0*/  STL [R1+0x3738], R27 ;  /* 0x0037381b01007387 */ /* 0x0007e20000100800 */
[----:B--2---:R-:W-:Y:S02]  /*956b0*/  F2FP.SATFINITE.E4M3.F32.PACK_AB_MERGE_C R2, R22, R25, RZ ;  /* 0x000000191602723e */ /* 0x004fe400048070ff */
[----:B0-----:R-:W-:-:S02]  /*956c0*/  F2FP.SATFINITE.E4M3.F32.PACK_AB_MERGE_C R29, R5, R4, RZ ;  /* 0x00000004051d723e */ /* 0x001fc400048070ff */
[----:B---3--:R-:W-:Y:S01]  /*956d0*/  F2FP.SATFINITE.E4M3.F32.PACK_AB_MERGE_C R27, R7, R6, RZ ;  /* 0x00000006071b723e */ /* 0x008fe200048070ff */
[----:B------:R-:W-:Y:S04]  /*956e0*/  STL [R1+0x373c], R26 ;  /* 0x00373c1a01007387 */ /* 0x000fe80000100800 */
[----:B------:R-:W-:Y:S04]  /*956f0*/  STL [R1+0x3744], R27 ;  /* 0x0037441b01007387 */ /* 0x000fe80000100800 */
[----:B------:R-:W-:Y:S04]  /*95700*/  STL [R1+0x3748], R29 ;  /* 0x0037481d01007387 */ /* 0x000fe80000100800 */
[----:B------:R-:W-:Y:S04]  /*95710*/  STL [R1+0x374c], R3 ;  /* 0x00374c0301007387 */ /* 0x000fe80000100800 */
[----:B------:R-:W-:Y:S04]  /*95720*/  STL [R1+0x3750], R2 ;  /* 0x0037500201007387 */ /* 0x000fe80000100800 */
[----:B------:R-:W2:Y:S01]  /*95730*/  LDL.LU R22, [R1+0x514] ;  /* 0x0005140001167983 */ /* 0x000ea20000300800 */
[----:B------:R-:W-:-:S05]  /*95740*/  F2FP.SATFINITE.E4M3.F32.PACK_AB_MERGE_C R0, R20, R21, RZ ;  /* 0x000000151400723e */ /* 0x000fca00048070ff */
[----:B------:R-:W-:Y:S04]  /*95750*/  STL [R1+0x58], R0 ;  /* 0x0000580001007387 */ /* 0x000fe80000100800 */
        /* <DEDUP_REMOVED lines=8> */
[----:B0-----:R-:W2:Y:S04]  /*957e0*/  LDL.LU R21, [R1+0x520] ;  /* 0x0005200001157983 */ /* 0x001ea80000300800 */
[----:B------:R-:W3:Y:S04]  /*957f0*/  LDL.LU R9, [R1+0x534] ;  /* 0x0005340001097983 */ /* 0x000ee80000300800 */
[----:B---3--:R0:W-:Y:S04]  /*95800*/  STL [R1+0x38b4], R9 ;  /* 0x0038b40901007387 */ /* 0x0081e80000100800 */
[----:B0-----:R-:W3:Y:S04]  /*95810*/  LDL.LU R9, [R1+0x518] ;  /* 0x0005180001097983 */ /* 0x001ee80000300800 */
[----:B------:R-:W4:Y:S04]  /*95820*/  LDL.LU R13, [R1+0x53c] ;  /* 0x00053c00010d7983 */ /* 0x000f280000300800 */
[----:B----4-:R0:W-:Y:S04]  /*95830*/  STL [R1+0x38b0], R13 ;  /* 0x0038b00d01007387 */ /* 0x0101e80000100800 */
[----:B0-----:R-:W4:Y:S04]  /*95840*/  LDL.LU R13, [R1+0x530] ;  /* 0x00053000010d7983 */ /* 0x001f280000300800 */
        /* <DEDUP_REMOVED lines=15> */
[----:B0-----:R-:W3:Y:S01]  /*95940*/  LDL.LU R3, [R1+0x548] ;  /* 0x0005480001037983 */ /* 0x001ee20000300800 */
[----:B------:R-:W-:-:S02]  /*95950*/  F2FP.SATFINITE.E4M3.F32.PACK_AB_MERGE_C R29, R18, R19, RZ ;  /* 0x00000013121d723e */ /* 0x000fc400048070ff */
[----:B------:R-:W-:Y:S01]  /*95960*/  F2FP.SATFINITE.E4M3.F32.PACK_AB_MERGE_C R22, R22, R21, RZ ;  /* 0x000000151616723e */ /* 0x000fe200048070ff */
[----:B---3--:R0:W-:Y:S04]  /*95970*/  STL [R1+0x38a8], R3 ;  /* 0x0038a80301007387 */ /* 0x0081e80000100800 */
[----:B0-----:R-:W3:Y:S04]  /*95980*/  LDL.LU R3, [R1+0x540] ;  /* 0x0005400001037983 */ /* 0x001ee80000300800 */
[----:B------:R-:W3:Y:S04]  /*95990*/  LDL.LU R27, [R1+0x578] ;  /* 0x00057800011b7983 */ /* 0x000ee80000300800 */
[----:B------:R-:W3:Y:S04]  /*959a0*/  LDL.LU R26, [R1+0x57c] ;  /* 0x00057c00011a7983 */ /* 0x000ee80000300800 */
[----:B------:R-:W3:Y:S04]  /*959b0*/  LDL.LU R10, [R1+0x580] ;  /* 0x00058000010a7983 */ /* 0x000ee80000300800 */
[----:B------:R-:W3:Y:S04]  /*959c0*/  LDL.LU R23, [R1+0x584] ;  /* 0x0005840001177983 */ /* 0x000ee80000300800 */
[----:B------:R-:W3:Y:S04]  /*959d0*/  LDL.LU R24, [R1+0x588] ;  /* 0x0005880001187983 */ /* 0x000ee80000300800 */
[----:B------:R-:W3:Y:S04]  /*959e0*/  LDL R0, [R1+0x58c] ;  /* 0x00058c0001007983 */ /* 0x000ee80000100800 */
[----:B------:R-:W3:Y:S04]  /*959f0*/  LDL.LU R11, [R1+0x590] ;  /* 0x00059000010b7983 */ /* 0x000ee80000300800 */
[----:B------:R-:W3:Y:S04]  /*95a00*/  LDL.LU R12, [R1+0x594] ;  /* 0x00059400010c7983 */ /* 0x000ee80000300800 */
        /* <DEDUP_REMOVED lines=14> */
[----:B------:R0:W-:Y:S04]  /*95af0*/  STL [R1+0x3754], R29 ;  /* 0x0037541d01007387 */ /* 0x0001e80000100800 */
[----:B0-----:R-:W4:Y:S04]  /*95b00*/  LDL.LU R29, [R1+0x52c] ;  /* 0x00052c00011d7983 */ /* 0x001f280000300800 */
[----:B------:R-:W2:Y:S04]  /*95b10*/  LDL.LU R21, [R1+0x38c4] ;  /* 0x0038c40001157983 */ /* 0x000ea80000300800 */
[----:B------:R0:W-:Y:S04]  /*95b20*/  STL [R1+0x40], R22 ;  /* 0x0000401601007387 */ /* 0x0001e80000100800 */
[----:B0-----:R-:W4:Y:S02]  /*95b30*/  LDL.LU R22, [R1+0x38c0] ;  /* 0x0038c00001167983 */ /* 0x001f240000300800 */
[----:B----4-:R-:W-:-:S02]  /*95b40*/  F2FP.SATFINITE.E4M3.F32.PACK_AB_MERGE_C R29, R29, R22, RZ ;  /* 0x000000161d1d723e */ /* 0x010fc400048070ff */
[----:B------:R-:W2:Y:S04]  /*95b50*/  LDL.LU R22, [R1+0x38bc] ;  /* 0x0038bc0001167983 */ /* 0x000ea80000300800 */
[----:B------:R0:W-:Y:S04]  /*95b60*/  STL [R1+0x3758], R29 ;  /* 0x0037581d01007387 */ /* 0x0001e80000100800 */
[----:B0-----:R-:W4:Y:S01]  /*95b70*/  LDL.LU R29, [R1+0x56c] ;  /* 0x00056c00011d7983 */ /* 0x001f220000300800 */
[----:B--2---:R-:W-:-:S03]  /*95b80*/  F2FP.SATFINITE.E4M3.F32.PACK_AB_MERGE_C R22, R22, R21, RZ ;  /* 0x000000151616723e */ /* 0x004fc600048070ff */
        /* <DEDUP_REMOVED lines=26> */
[----:B0-----:R-:W2:Y:S01]  /*95d30*/  LDL.LU R2, [R1+0x3894] ;  /* 0x0038940001027983 */ /* 0x001ea20000300800 */
[----:B----4-:R-:W-:Y:S02]  /*95d40*/  F2FP.SATFINITE.E4M3.F32.PACK_AB_MERGE_C R21, R21, R9, RZ ;  /* 0x000000091515723e */ /* 0x010fe400048070ff */
[----:B--2---:R-:W-:-:S02]  /*95d50*/  F2FP.SATFINITE.E4M3.F32.PACK_AB_MERGE_C R13, R13, R2, RZ ;  /* 0x000000020d0d723e */ /* 0x004fc400048070ff */
[----:B------:R-:W3:Y:S04]  /*95d60*/  LDL.LU R2, [R1+0x3890] ;  /* 0x0038900001027983 */ /* 0x000ee80000300800 */
[----:B------:R0:W-:Y:S01]  /*95d70*/  STL [R1+0xbc], R13 ;  /* 0x0000bc0d01007387 */ /* 0x0001e20000100800 */
[----:B------:R-:W-:-:S03]  /*95d80*/  F2FP.SATFINITE.E4M3.F32.PACK_AB_MERGE_C R0, R0, R24, RZ ;  /* 0x000000180000723e */ /* 0x000fc600048070ff */
[----:B------:R-:W-:Y:S01]  /*95d90*/  STL [R1+0x1308], R21 ;  /* 0x0013081501007387 */ /* 0x000fe20000100800 */
[----:B0-----:R-:W-:-:S05]  /*95da0*/  F2FP.SATFINITE.E4M3.F32.PACK_AB_MERGE_C R13, R29, R22, RZ ;  /* 0x000000161d0d723e */ /* 0x001fca00048070ff */
[----:B------:R-:W-:Y:S01]  /*95db0*/  STL [R1+0x12f4], R13 ;  /* 0x0012f40d01007387 */ /* 0x000fe20000100800 */
[----:B---3--:R-:W-:Y:S02]  /*95dc0*/  F2FP.SATFINITE.E4M3.F32.PACK_AB_MERGE_C R9, R3, R2, RZ ;  /* 0x000000020309723e */ /* 0x008fe400048070ff */
[----:B------:R-:W-:Y:S02]  /*95dd0*/  F2FP.SATFINITE.E4M3.F32.PACK_AB_MERGE_C R3, R26, R27, RZ ;  /* 0x0000001b1a03723e */ /* 0x000fe400048070ff */
[----:B------:R-:W-:Y:S01]  /*95de0*/  F2FP.SATFINITE.E4M3.F32.PACK_AB_MERGE_C R2, R23, R10, RZ ;  /* 0x0000000a1702723e */ /* 0x000fe200048070ff */
[----:B------:R-:W-:Y:S04]  /*95df0*/  STL [R1+0x1370], R9 ;  /* 0x0013700901007387 */ /* 0x000fe80000100800 */
[----:B------:R0:W-:Y:S04]  /*95e00*/  STL [R1+0x136c], R3 ;  /* 0x00136c0301007387 */ /* 0x0001e80000100800 */
[----:B------:R2:W-:Y:S04]  /*95e10*/  STL [R1+0x1334], R2 ;  /* 0x0013340201007387 */ /* 0x0005e80000100800 */
[----:B------:R3:W-:Y:S01]  /*95e20*/  STL [R1+0x1340], R0 ;  /* 0x0013400001007387 */ /* 0x0007e20000100800 */
[----:B0-----:R-:W-:-:S02]  /*95e30*/  F2FP.SATFINITE.E4M3.F32.PACK_AB_MERGE_C R3, R12, R11, RZ ;  /* 0x0000000b0c03723e */ /* 0x001fc400048070ff */
[----:B--2---:R-:W-:-:S03]  /*95e40*/  F2FP.SATFINITE.E4M3.F32.PACK_AB_MERGE_C R2, R15, R28, RZ ;  /* 0x0000001c0f02723e */ /* 0x004fc600048070ff */
[----:B------:R0:W-:Y:S01]  /*95e50*/  STL [R1+0x25c], R3 ;  /* 0x00025c0301007387 */ /* 0x0001e20000100800 */
[----:B---3--:R-:W-:-:S03]  /*95e60*/  F2FP.SATFINITE.E4M3.F32.PACK_AB_MERGE_C R0, R14, R8, RZ ;  /* 0x000000080e00723e */ /* 0x008fc600048070ff */
[----:B------:R2:W-:Y:S01]  /*95e70*/  STL [R1+0x12b4], R2 ;  /* 0x0012b40201007387 */ /* 0x0005e20000100800 */
[----:B------:R-:W-:-:S03]  /*95e80*/  F2FP.SATFINITE.E4M3.F32.PACK_AB_MERGE_C R11, R20, R25, RZ ;  /* 0x00000019140b723e */ /* 0x000fc600048070ff */
[----:B------:R3:W-:Y:S01]  /*95e90*/  STL [R1+0x9c], R0 ;  /* 0x00009c0001007387 */ /* 0x0007e20000100800 */
[----:B0-----:R-:W-:Y:S02]  /*95ea0*/  F2FP.SATFINITE.E4M3.F32.PACK_AB_MERGE_C R3, R7, R6, RZ ;  /* 0x000000060703723e */ /* 0x001fe400048070ff */
[----:B--2---:R-:W-:-:S03]  /*95eb0*/  F2FP.SATFINITE.E4M3.F32.PACK_AB_MERGE_C R2, R5, R4, RZ ;  /* 0x000000040502723e */ /* 0x004fc600048070ff */
[----:B------:R-:W-:Y:S01]  /*95ec0*/  STL [R1+0x1220], R3 ;  /* 0x0012200301007387 */ /* 0x000fe20000100800 */
[----:B---3--:R-:W-:-:S03]  /*95ed0*/  F2FP.SATFINITE.E4M3.F32.PACK_AB_MERGE_C R0, R17, R16, RZ ;  /* 0x000000101100723e */ /* 0x008fc600048070ff */
[----:B------:R-:W-:Y:S04]  /*95ee0*/  STL [R1+0x6c], R2 ;  /* 0x00006c0201007387 */ /* 0x000fe80000100800 */
[----:B------:R-:W-:Y:S04]  /*95ef0*/  STL [R1+0x3764], R11 ;  /* 0x0037640b01007387 */ /* 0x000fe80000100800 */
[----:B------:R0:W-:Y:S04]  /*95f00*/  STL [R1+0x228], R0 ;  /* 0x0002280001007387 */ /* 0x0001e80000100800 */
[----:B------:R-:W2:Y:S04]  /*95f10*/  LDL R10, [R1+0x5e4] ;  /* 0x0005e400010a7983 */ /* 0x000ea80000100800 */
[----:B------:R-:W3:Y:S01]  /*95f20*/  LDL R12, [R1+0x5d4] ;  /* 0x0005d400010c7983 */ /* 0x000ee20000100800 */
[----:B0-----:R-:W-:-:S05]  /*95f30*/  F2FP.SATFINITE.E4M3.F32.PACK_AB_MERGE_C R0, R18, R19, RZ ;  /* 0x000000131200723e */ /* 0x001fca00048070ff */
[----:B------:R-:W-:Y:S04]  /*95f40*/  STL [R1+0x1214], R0 ;  /* 0x0012140001007387 */ /* 0x000fe80000100800 */
[----:B--2---:R0:W-:Y:S04]  /*95f50*/  STL [R1+0x3884], R10 ;  /* 0x0038840a01007387 */ /* 0x0041e80000100800 */
[----:B0-----:R-:W2:Y:S04]  /*95f60*/  LDL R10, [R1+0x5dc] ;  /* 0x0005dc00010a7983 */ /* 0x001ea80000100800 */
        /* <DEDUP_REMOVED lines=16> */
[----:B------:R-:W3:Y:S04]  /*96070*/  LDL R25, [R1+0x624] ;  /* 0x0006240001197983 */ /* 0x000ee80000100800 */
[----:B---3--:R0:W-:Y:S04]  /*96080*/  STL [R1+0x3860], R25 ;  /* 0x0038601901007387 */ /* 0x0081e80000100800 */
[----:B0-----:R-:W3:Y:S04]  /*96090*/  LDL.LU R25, [R1+0x60c] ;  /* 0x00060c0001197983 */ /* 0x001ee80000300800 */
[----:B---3--:R0:W-:Y:S04]  /*960a0*/  STL [R1+0x3868], R25 ;  /* 0x0038681901007387 */ /* 0x0081e80000100800 */
[----:B0-----:R-:W3:Y:S04]  /*960b0*/  LDL.LU R25, [R1+0x600] ;  /* 0x0006000001197983 */ /* 0x001ee80000300800 */
[----:B---3--:R0:W-:Y:S04]  /*960c0*/  STL [R1+0x3870], R25 ;  /* 0x0038701901007387 */ /* 0x0081e80000100800 */
[----:B0-----:R-:W3:Y:S04]  /*960d0*/  LDL.LU R25, [R1+0x5f8] ;  /* 0x0005f80001197983 */ /* 0x001ee80000300800 */
[----:B------:R-:W2:Y:S04]  /*960e0*/  LDL.LU R20, [R1+0x614] ;  /* 0x0006140001147983 */ /* 0x000ea80000300800 */
[----:B--2---:R0:W-:Y:S04]  /*960f0*/  STL [R1+0x3858], R20 ;  /* 0x0038581401007387 */ /* 0x0041e80000100800 */
[----:B0-----:R-:W2:Y:S04]  /*96100*/  LDL.LU R20, [R1+0x628] ;  /* 0x0006280001147983 */ /* 0x001ea80000300800 */
[----:B--2---:R0:W-:Y:S04]  /*96110*/  STL [R1+0x385c], R20 ;  /* 0x00385c1401007387 */ /* 0x0041e80000100800 */
[----:B0-----:R-:W2:Y:S01]  /*96120*/  LDL.LU R20, [R1+0x620] ;  /* 0x0006200001147983 */ /* 0x001ea20000300800 */
[----:B------:R-:W-:-:S03]  /*96130*/  F2FP.SATFINITE.E4M3.F32.PACK_AB_MERGE_C R12, R12, R10, RZ ;  /* 0x0000000a0c0c723e */ /* 0x000fc600048070ff */
[----:B--2---:R0:W-:Y:S04]  /*96140*/  STL [R1+0x3864], R20 ;  /* 0x0038641401007387 */ /* 0x0041e80000100800 */
[----:B0-----:R-:W2:Y:S04]  /*96150*/  LDL.LU R20, [R1+0x608] ;  /* 0x0006080001147983 */ /* 0x001ea80000300800 */
[----:B------:R-:W2:Y:S04]  /*96160*/  LDL.LU R11, [R1+0x634] ;  /* 0x00063400010b7983 */ /* 0x000ea80000300800 */
[----:B------:R-:W2:Y:S04]  /*96170*/  LDL.LU R13, [R1+0x638] ;  /* 0x00063800010d7983 */ /* 0x000ea80000300800 */
[----:B------:R-:W2:Y:S04]  /*96180*/  LDL.LU R15, [R1+0x63c] ;  /* 0x00063c00010f7983 */ /* 0x000ea80000300800 */
[----:B------:R-:W2:Y:S04]  /*96190*/  LDL.LU R9, [R1+0x640] ;  /* 0x0006400001097983 */ /* 0x000ea80000300800 */
[----:B------:R-:W2:Y:S04]  /*961a0*/  LDL R7, [R1+0x644] ;  /* 0x0006440001077983 */ /* 0x000ea80000100800 */
        /* <DEDUP_REMOVED lines=15> */
[----:B------:R-:W2:Y:S04]  /*962a0*/  LDL R17, [R1+0x6d4] ;  /* 0x0006d40001117983 */ /* 0x000ea80000100800 */
[----:B------:R-:W2:Y:S04]  /*962b0*/  LDL.LU R19, [R1+0x6d8] ;  /* 0x0006d80001137983 */ /* 0x000ea80000300800 */
[----:B------:R-:W2:Y:S04]  /*962c0*/  LDL.LU R18, [R1+0x6dc] ;  /* 0x0006dc0001127983 */ /* 0x000ea80000300800 */
[----:B------:R-:W4:Y:S04]  /*962d0*/  LDL.LU R10, [R1+0x388c] ;  /* 0x00388c00010a7983 */ /* 0x000f280000300800 */
[----:B------:R0:W-:Y:S04]  /*962e0*/  STL [R1+0x3788], R12 ;  /* 0x0037880c01007387 */ /* 0x0001e80000100800 */
[----:B0-----:R-:W2:Y:S01]  /*962f0*/  LDL.LU R12, [R1+0x630] ;  /* 0x00063000010c7983 */ /* 0x001ea20000300800 */
[----:B----4-:R-:W-:-:S03]  /*96300*/  F2FP.SATFINITE.E4M3.F32.PACK_AB_MERGE_C R10, R10, R26, RZ ;  /* 0x0000001a0a0a723e */ /* 0x010fc600048070ff */
[----:B------:R-:W4:Y:S04]  /*96310*/  LDL.LU R26, [R1+0x3888] ;  /* 0x00388800011a7983 */ /* 0x000f280000300800 */
[----:B------:R0:W-:Y:S04]  /*96320*/  STL [R1+0x170], R10 ;  /* 0x0001700a01007387 */ /* 0x0001e80000100800 */
[----:B0-----:R-:W4:Y:S02]  /*96330*/  LDL.LU R10, [R1+0x3884] ;  /* 0x00388400010a7983 */ /* 0x001f240000300800 */
[----:B----4-:R-:W-:-:S02]  /*96340*/  F2FP.SATFINITE.E4M3.F32.PACK_AB_MERGE_C R10, R10, R26, RZ ;  /* 0x0000001a0a0a723e */ /* 0x010fc400048070ff */
[----:B------:R-:W4:Y:S04]  /*96350*/  LDL.LU R26, [R1+0x3880] ;  /* 0x00388000011a7983 */ /* 0x000f280000300800 */
[----:B------:R0:W-:Y:S04]  /*96360*/  STL [R1+0x378c], R10 ;  /* 0x00378c0a01007387 */ /* 0x0001e80000100800 */
[----:B0-----:R-:W2:Y:S01]  /*96370*/  LDL R10, [R1+0x61c] ;  /* 0x00061c00010a7983 */ /* 0x001ea20000100800 */
[----:B----4-:R-:W-:-:S03]  /*96380*/  F2FP.SATFINITE.E4M3.F32.PACK_AB_MERGE_C R26, R26, R27, RZ ;  /* 0x0000001b1a1a723e */ /* 0x010fc600048070ff */
[----:B------:R-:W4:Y:S04]  /*96390*/  LDL.LU R27, [R1+0x387c] ;  /* 0x00387c00011b7983 */ /* 0x000f280000300800 */
[----:B------:R0:W-:Y:S04]  /*963a0*/  STL [R1+0x1218], R26 ;  /* 0x0012181a01007387 */ /* 0x0001e80000100800 */
[----:B0-----:R-:W4:Y:S02]  /*963b0*/  LDL.LU R26, [R1+0x3878] ;  /* 0x00387800011a7983 */ /* 0x001f240000300800 */
[----:B----4-:R-:W-:-:S02]  /*963c0*/  F2FP.SATFINITE.E4M3.F32.PACK_AB_MERGE_C R26, R26, R27, RZ ;  /* 0x0000001b1a1a723e */ /* 0x010fc400048070ff */
[----:B------:R-:W3:Y:S04]  /*963d0*/  LDL.LU R27, [R1+0x3874] ;  /* 0x00387400011b7983 */ /* 0x000ee80000300800 */
[----:B------:R0:W-:Y:S04]  /*963e0*/  STL [R1+0x3790], R26 ;  /* 0x0037901a01007387 */ /* 0x0001e80000100800 */
[----:B0-----:R-:W4:Y:S01]  /*963f0*/  LDL.LU R26, [R1+0x618] ;  /* 0x00061800011a7983 */ /* 0x001f220000300800 */
[----:B---3--:R-:W-:-:S03]  /*96400*/  F2FP.SATFINITE.E4M3.F32.PACK_AB_MERGE_C R27, R27, R25, RZ ;  /* 0x000000191b1b723e */ /* 0x008fc600048070ff */
[----:B------:R-:W3:Y:S04]  /*96410*/  LDL.LU R25, [R1+0x3870] ;  /* 0x0038700001197983 */ /* 0x000ee80000300800 */
[----:B------:R0:W-:Y:S04]  /*96420*/  STL [R1+0x124], R27 ;  /* 0x0001241b01007387 */ /* 0x0001e80000100800 */
[----:B0-----:R-:W3:Y:S02]  /*96430*/  LDL.LU R27, [R1+0x386c] ;  /* 0x00386c00011b7983 */ /* 0x001ee40000300800 */
[----:B---3--:R-:W-:-:S02]  /*96440*/  F2FP.SATFINITE.E4M3.F32.PACK_AB_MERGE_C R27, R27, R25, RZ ;  /* 0x000000191b1b723e */ /* 0x008fc400048070ff */
        /* <DEDUP_REMOVED lines=12> */
[----:B------:R-:W3:Y:S01]  /*96510*/  LDL.LU R20, [R1+0x3858] ;  /* 0x0038580001147983 */ /* 0x000ee20000300800 */
[----:B------:R-:W-:Y:S02]  /*96520*/  F2FP.SATFINITE.E4M3.F32.PACK_AB_MERGE_C R15, R15, R13, RZ ;  /* 0x0000000d0f0f723e */ /* 0x000fe400048070ff */
[----:B------:R-:W-:Y:S02]  /*96530*/  F2FP.SATFINITE.E4M3.F32.PACK_AB_MERGE_C R7, R7, R9, RZ ;  /* 0x000000090707723e */ /* 0x000fe400048070ff */
[----:B------:R-:W-:Y:S02]  /*96540*/  F2FP.SATFINITE.E4M3.F32.PACK_AB_MERGE_C R4, R4, R21, RZ ;  /* 0x000000150404723e */ /* 0x000fe400048070ff */
[----:B---3--:R-:W-:-:S05]  /*96550*/  F2FP.SATFINITE.E4M3.F32.PACK_AB_MERGE_C R20, R20, R27, RZ ;  /* 0x0000001b1414723e */ /* 0x008fca00048070ff */
[----:B------:R4:W-:Y:S04]  /*96560*/  STL [R1+0x379c], R20 ;  /* 0x00379c1401007387 */ /* 0x0009e80000100800 */
[----:B------:R-:W-:Y:S01]  /*96570*/  STL [R1+0xa8], R25 ;  /* 0x0000a81901007387 */ /* 0x000fe20000100800 */
[----:B----4-:R-:W-:Y:S02]  /*96580*/  F2FP.SATFINITE.E4M3.F32.PACK_AB_MERGE_C R20, R10, R26, RZ ;  /* 0x0000001a0a14723e */ /* 0x010fe400048070ff */
[----:B------:R-:W-:-:S03]  /*96590*/  F2FP.SATFINITE.E4M3.F32.PACK_AB_MERGE_C R10, R11, R12, RZ ;  /* 0x0000000c0b0a723e */ /* 0x000fc600048070ff */
[----:B------:R-:W-:Y:S04]  /*965a0*/  STL [R1+0x12a8], R20 ;  /* 0x0012a81401007387 */ /* 0x000fe80000100800 */
[----:B------:R-:W-:Y:S04]  /*965b0*/  STL [R1+0x36dc], R15 ;  /* 0x0036dc0f01007387 */ /* 0x000fe80000100800 */
[----:B------:R-:W-:Y:S04]  /*965c0*/  STL [R1+0x254], R10 ;  /* 0x0002540a01007387 */ /* 0x000fe80000100800 */
[----:B------:R0:W-:Y:S04]  /*965d0*/  STL [R1+0x36b8], R7 ;  /* 0x0036b80701007387 */ /* 0x0001e80000100800 */
[----:B------:R2:W-:Y:S01]  /*965e0*/  STL [R1+0x36bc], R4 ;  /* 0x0036bc0401007387 */ /* 0x0005e20000100800 */
[----:B0-----:R-:W-:-:S02]  /*965f0*/  F2FP.SATFINITE.E4M3.F32.PACK_AB_MERGE_C R7, R29, R22, RZ ;  /* 0x000000161d07723e */ /* 0x001fc400048070ff */
[----:B--2---:R-:W-:Y:S02]  /*96600*/  F2FP.SATFINITE.E4M3.F32.PACK_AB_MERGE_C R4, R3, R2, RZ ;  /* 0x000000020304723e */ /* 0x004fe400048070ff */
[----:B------:R-:W-:Y:S01]  /*96610*/  F2FP.SATFINITE.E4M3.F32.PACK_AB_MERGE_C R3, R24, R23, RZ ;  /* 0x000000171803723e */ /* 0x000fe200048070ff */
[----:B------:R-:W-:Y:S01]  /*96620*/  STL [R1+0x135c], R7 ;  /* 0x00135c0701007387 */ /* 0x000fe20000100800 */
[----:B------:R-:W-:Y:S02]  /*96630*/  F2FP.SATFINITE.E4M3.F32.PACK_AB_MERGE_C R2, R28, R0, RZ ;  /* 0x000000001c02723e */ /* 0x000fe400048070ff */
[----:B------:R-:W-:Y:S01]  /*96640*/  F2FP.SATFINITE.E4M3.F32.PACK_AB_MERGE_C R0, R14, R8, RZ ;  /* 0x000000080e00723e */ /* 0x000fe200048070ff */
[----:B------:R-:W-:Y:S04]  /*96650*/  STL [R1+0x1358], R4 ;  /* 0x0013580401007387 */ /* 0x000fe80000100800 */
[----:B------:R0:W-:Y:S04]  /*96660*/  STL [R1+0x13b0], R3 ;  /* 0x0013b00301007387 */ /* 0x0001e80000100800 */
[----:B------:R2:W-:Y:S01]  /*96670*/  STL [R1+0x13ac], R2 ;  /* 0x0013ac0201007387 */ /* 0x0005e20000100800 */
[----:B0-----:R-:W-:-:S03]  /*96680*/  F2FP.SATFINITE.E4M3.F32.PACK_AB_MERGE_C R3, R5, R6, RZ ;  /* 0x000000060503723e */ /* 0x001fc600048070ff */
[----:B------:R0:W-:Y:S04]  /*96690*/  STL [R1+0x13c0], R0 ;  /* 0x0013c00001007387 */ /* 0x0001e80000100800 */
[----:B------:R-:W-:Y:S04]  /*966a0*/  STL [R1+0x13bc], R3 ;  /* 0x0013bc0301007387 */ /* 0x000fe80000100800 */
[----:B------:R-:W3:Y:S01]  /*966b0*/  LDL R4, [R1+0x7d4] ;  /* 0x0007d40001047983 */ /* 0x000ee20000100800 */
[----:B--2---:R-:W-:Y:S02]  /*966c0*/  F2FP.SATFINITE.E4M3.F32.PACK_AB_MERGE_C R2, R17, R16, RZ ;  /* 0x000000101102723e */ /* 0x004fe400048070ff */
[----:B0-----:R-:W-:-:S03]  /*966d0*/  F2FP.SATFINITE.E4M3.F32.PACK_AB_MERGE_C R0, R18, R19, RZ ;  /* 0x000000131200723e */ /* 0x001fc600048070ff */
[----:B------:R-:W-:Y:S04]  /*966e0*/  STL [R1+0x13d8], R2 ;  /* 0x0013d80201007387 */ /* 0x000fe80000100800 */
[----:B---3--:R0:W-:Y:S04]  /*966f0*/  STL [R1+0x37f8], R4 ;  /* 0x0037f80401007387 */ /* 0x0081e80000100800 */
[----:B------:R-:W-:Y:S04]  /*96700*/  STL [R1+0x13d4], R0 ;  /* 0x0013d40001007387 */ /* 0x000fe80000100800 */
        /* <DEDUP_REMOVED lines=63> */
[----:B------:R-:W3:Y:S04]  /*96b00*/  LDL.LU R2, [R1+0x800] ;  /* 0x0008000001027983 */ /* 0x000ee80000300800 */
[----:B------:R-:W3:Y:S04]  /*96b10*/  LDL.LU R8, [R1+0x804] ;  /* 0x0008040001087983 */ /* 0x000ee80000300800 */
        /* <DEDUP_REMOVED lines=66> */
[----:B------:R-:W-:-:S02]  /*96f40*/  F2FP.SATFINITE.E4M3.F32.PACK_AB_MERGE_C R14, R14, R24, RZ ;  /* 0x000000180e0e723e */ /* 0x000fc400048070ff */
[----:B------:R-:W-:Y:S02]  /*96f50*/  F2FP.SATFINITE.E4M3.F32.PACK_AB_MERGE_C R3, R28, R0, RZ ;  /* 0x000000001c03723e */ /* 0x000fe400048070ff */
[----:B--2---:R-:W-:Y:S02]  /*96f60*/  F2FP.SATFINITE.E4M3.F32.PACK_AB_MERGE_C R4, R15, R7, RZ ;  /* 0x000000070f04723e */ /* 0x004fe400048070ff */
[----:B------:R-:W-:Y:S02]  /*96f70*/  F2FP.SATFINITE.E4M3.F32.PACK_AB_MERGE_C R15, R25, R20, RZ ;  /* 0x00000014190f723e */ /* 0x000fe400048070ff */
[----:B------:R-:W-:Y:S01]  /*96f80*/  F2FP.SATFINITE.E4M3.F32.PACK_AB_MERGE_C R7, R26, R27, RZ ;  /* 0x0000001b1a07723e */ /* 0x000fe200048070ff */
[----:B------:R0:W-:Y:S04]  /*96f90*/  STL [R1+0x1460], R4 ;  /* 0x0014600401007387 */ /* 0x0001e80000100800 */
[----:B------:R-:W-:Y:S01]  /*96fa0*/  STL [R1+0x1470], R15 ;  /* 0x0014700f01007387 */ /* 0x000fe20000100800 */
[----:B0-----:R-:W-:-:S03]  /*96fb0*/  F2FP.SATFINITE.E4M3.F32.PACK_AB_MERGE_C R4, R12, R10, RZ ;  /* 0x0000000a0c04723e */ /* 0x001fc600048070ff */
[----:B------:R0:W-:Y:S01]  /*96fc0*/  STL [R1+0x146c], R7 ;  /* 0x00146c0701007387 */ /* 0x0001e20000100800 */
[----:B------:R-:W-:-:S03]  /*96fd0*/  F2FP.SATFINITE.E4M3.F32.PACK_AB_MERGE_C R10, R13, R11, RZ ;  /* 0x0000000b0d0a723e */ /* 0x000fc600048070ff */
[----:B------:R2:W-:Y:S01]  /*96fe0*/  STL [R1+0x147c], R4 ;  /* 0x00147c0401007387 */ /* 0x0005e20000100800 */
[----:B0-----:R-:W-:-:S03]  /*96ff0*/  F2FP.SATFINITE.E4M3.F32.PACK_AB_MERGE_C R7, R21, R9, RZ ;  /* 0x000000091507723e */ /* 0x001fc600048070ff */
[----:B------:R-:W-:Y:S01]  /*97000*/  STL [R1+0x1478], R10 ;  /* 0x0014780a01007387 */ /* 0x000fe20000100800 */
[----:B--2---:R-:W-:-:S03]  /*97010*/  F2FP.SATFINITE.E4M3.F32.PACK_AB_MERGE_C R4, R29, R22, RZ ;  /* 0x000000161d04723e */ /* 0x004fc600048070ff */
[----:B------:R-:W-:Y:S04]  /*97020*/  STL [R1+0x148c], R7 ;  /* 0x00148c0701007387 */ /* 0x000fe80000100800 */
[----:B------:R-:W-:Y:S04]  /*97030*/  STL [R1+0x36e0], R8 ;  /* 0x0036e00801007387 */ /* 0x000fe80000100800 */
[----:B------:R-:W-:Y:S04]  /*97040*/  STL [R1+0x1488], R4 ;  /* 0x0014880401007387 */ /* 0x000fe80000100800 */
[----:B------:R-:W-:Y:S04]  /*97050*/  STL [R1+0x36e4], R5 ;  /* 0x0036e40501007387 */ /* 0x000fe80000100800 */
[----:B------:R-:W-:Y:S04]  /*97060*/  STL [R1+0x36c0], R6 ;  /* 0x0036c00601007387 */ /* 0x000fe80000100800 */
[----:B------:R-:W-:Y:S04]  /*97070*/  STL [R1+0x36c4], R14 ;  /* 0x0036c40e01007387 */ /* 0x000fe80000100800 */
[----:B------:R-:W-:Y:S04]  /*97080*/  STL [R1+0x1330], R3 ;  /* 0x0013300301007387 */ /* 0x000fe80000100800 */
[----:B------:R-:W2:Y:S01]  /*97090*/  LDL.LU R28, [R1+0x714] ;  /* 0x00071400011c7983 */ /* 0x000ea20000300800 */
[----:B------:R-:W-:-:S02]  /*970a0*/  F2FP.SATFINITE.E4M3.F32.PACK_AB_MERGE_C R2, R17, R16, RZ ;  /* 0x000000101102723e */ /* 0x000fc400048070ff */
[----:B------:R-:W-:-:S03]  /*970b0*/  F2FP.SATFINITE.E4M3.F32.PACK_AB_MERGE_C R0, R18, R19, RZ ;  /* 0x000000131200723e */ /* 0x000fc600048070ff */
[----:B------:R-:W-:Y:S04]  /*970c0*/  STL [R1+0x132c], R2 ;  /* 0x00132c0201007387 */ /* 0x000fe80000100800 */
[----:B--2---:R0:W-:Y:S04]  /*970d0*/  STL [R1+0x37bc], R28 ;  /* 0x0037bc1c01007387 */ /* 0x0041e80000100800 */
        /* <DEDUP_REMOVED lines=18> */
[----:B0-----:R-:W3:Y:S04]  /*97200*/  LDL R20, [R1+0x704] ;  /* 0x0007040001147983 */ /* 0x001ee80000100800 */
        /* <DEDUP_REMOVED lines=102> */
[----:B------:R-:W2:Y:S04]  /*97870*/  LDL.LU R20, [R1+0x379c] ;  /* 0x00379c0001147983 */ /* 0x000ea80000300800 */
[----:B------:R0:W-:Y:S04]  /*97880*/  STL [R1+0x13cc], R25 ;  /* 0x0013cc1901007387 */ /* 0x0001e80000100800 */
[----:B0-----:R-:W3:Y:S04]  /*97890*/  LDL.LU R25, [R1+0x3798] ;  /* 0x0037980001197983 */ /* 0x001ee80000300800 */
[----:B------:R-:W4:Y:S04]  /*978a0*/  LDL.LU R27, [R1+0x3794] ;  /* 0x00379400011b7983 */ /* 0x000f280000300800 */
[----:B------:R0:W-:Y:S04]  /*978b0*/  STL [R1+0x13c8], R29 ;  /* 0x0013c81d01007387 */ /* 0x0001e80000100800 */
[----:B0-----:R-:W2:Y:S04]  /*978c0*/  LDL.LU R29, [R1+0xc] ;  /* 0x00000c00011d7983 */ /* 0x001ea80000300800 */
[----:B------:R-:W4:Y:S04]  /*978d0*/  LDL.LU R26, [R1+0x3790] ;  /* 0x00379000011a7983 */ /* 0x000f280000300800 */
[----:B------:R0:W-:Y:S04]  /*978e0*/  STL [R1+0x13e4], R10 ;  /* 0x0013e40a01007387 */ /* 0x0001e80000100800 */
[----:B0-----:R-:W4:Y:S04]  /*978f0*/  LDL.LU R10, [R1+0x378c] ;  /* 0x00378c00010a7983 */ /* 0x001f280000300800 */
[----:B------:R-:W4:Y:S04]  /*97900*/  LDL.LU R12, [R1+0x3788] ;  /* 0x00378800010c7983 */ /* 0x000f280000300800 */
[----:B------:R0:W-:Y:S04]  /*97910*/  STL [R1+0x13e0], R21 ;  /* 0x0013e01501007387 */ /* 0x0001e80000100800 */
[----:B0-----:R-:W3:Y:S04]  /*97920*/  LDL.LU R21, [R1+0x3784] ;  /* 0x0037840001157983 */ /* 0x001ee80000300800 */
[----:B------:R-:W4:Y:S04]  /*97930*/  LDL.LU R22, [R1+0x3780] ;  /* 0x0037800001167983 */ /* 0x000f280000300800 */
[----:B------:R0:W-:Y:S04]  /*97940*/  STL [R1+0x13fc], R23 ;  /* 0x0013fc1701007387 */ /* 0x0001e80000100800 */
[----:B0-----:R-:W4:Y:S04]  /*97950*/  LDL.LU R23, [R1+0x377c] ;  /* 0x00377c0001177983 */ /* 0x001f280000300800 */
[----:B------:R-:W3:Y:S04]  /*97960*/  LDL.LU R2, [R1+0x14] ;  /* 0x0000140001027983 */ /* 0x000ee80000300800 */
[----:B------:R0:W-:Y:S04]  /*97970*/  STL [R1+0x13f8], R3 ;  /* 0x0013f80301007387 */ /* 0x0001e80000100800 */
[----:B0-----:R-:W4:Y:S04]  /*97980*/  LDL.LU R3, [R1+0x10] ;  /* 0x0000100001037983 */ /* 0x001f280000300800 */
[----:B------:R-:W4:Y:S04]  /*97990*/  LDL.LU R24, [R1+0x3778] ;  /* 0x0037780001187983 */ /* 0x000f280000300800 */
[----:B------:R0:W-:Y:S04]  /*979a0*/  STL [R1+0x140c], R0 ;  /* 0x00140c0001007387 */ /* 0x0001e80000100800 */
[----:B0-----:R-:W3:Y:S01]  /*979b0*/  LDL.LU R0, [R1+0x3774] ;  /* 0x0037740001007983 */ /* 0x001ee20000300800 */
[----:B------:R-:W-:-:S02]  /*979c0*/  F2FP.SATFINITE.E4M3.F32.PACK_AB_MERGE_C R16, R16, R17, RZ ;  /* 0x000000111010723e */ /* 0x000fc400048070ff */
[----:B------:R-:W-:Y:S02]  /*979d0*/  F2FP.SATFINITE.E4M3.F32.PACK_AB_MERGE_C R14, R6, R14, RZ ;  /* 0x0000000e060e723e */ /* 0x000fe400048070ff */
[----:B------:R-:W-:Y:S01]  /*979e0*/  F2FP.SATFINITE.E4M3.F32.PACK_AB_MERGE_C R6, R8, R5, RZ ;  /* 0x000000050806723e */ /* 0x000fe200048070ff */
[----:B------:R-:W4:Y:S01]  /*979f0*/  LDL.LU R17, [R1+0x3770] ;  /* 0x0037700001117983 */ /* 0x000f220000300800 */
[----:B------:R-:W-:-:S03]  /*97a00*/  F2FP.SATFINITE.E4M3.F32.PACK_AB_MERGE_C R5, R7, R4, RZ ;  /* 0x000000040705723e */ /* 0x000fc600048070ff */
[----:B------:R0:W-:Y:S01]  /*97a10*/  STL [R1+0x1408], R16 ;  /* 0x0014081001007387 */ /* 0x0001e20000100800 */
[----:B------:R-:W-:-:S03]  /*97a20*/  F2FP.SATFINITE.E4M3.F32.PACK_AB_MERGE_C R4, R18, R15, RZ ;  /* 0x0000000f1204723e */ /* 0x000fc600048070ff */
[----:B0-----:R-:W4:Y:S04]  /*97a30*/  LDL.LU R16, [R1+0x376c] ;  /* 0x00376c0001107983 */ /* 0x001f280000300800 */
[----:B------:R-:W-:Y:S04]  /*97a40*/  STL [R1+0x1420], R14 ;  /* 0x0014200e01007387 */ /* 0x000fe80000100800 */
[----:B------:R-:W-:Y:S04]  /*97a50*/  STL [R1+0x141c], R6 ;  /* 0x00141c0601007387 */ /* 0x000fe80000100800 */
[----:B------:R0:W-:Y:S04]  /*97a60*/  STL [R1+0x1438], R5 ;  /* 0x0014380501007387 */ /* 0x0001e80000100800 */
[----:B------:R1:W-:Y:S01]  /*97a70*/  STL [R1+0x1434], R4 ;  /* 0x0014340401007387 */ /* 0x0003e20000100800 */
[----:B0-----:R-:W-:-:S02]  /*97a80*/  F2FP.SATFINITE.E4M3.F32.PACK_AB_MERGE_C R5, R13, R11, RZ ;  /* 0x0000000b0d05723e */ /* 0x001fc400048070ff */
[----:B-1----:R-:W-:-:S03]  /*97a90*/  F2FP.SATFINITE.E4M3.F32.PACK_AB_MERGE_C R4, R19, R9, RZ ;  /* 0x000000091304723e */ /* 0x002fc600048070ff */
[----:B------:R0:W-:Y:S04]  /*97aa0*/  STL [R1+0x144c], R5 ;  /* 0x00144c0501007387 */ /* 0x0001e80000100800 */
[----:B------:R-:W-:Y:S04]  /*97ab0*/  STL [R1+0x1448], R4 ;  /* 0x0014480401007387 */ /* 0x000fe80000100800 */
[----:B------:R1:W-:Y:S04]  /*97ac0*/  STL [R1+0x36e8], R28 ;  /* 0x0036e81c01007387 */ /* 0x0003e80000100800 */
[----:B0-----:R-:W4:Y:S04]  /*97ad0*/  LDL.LU R5, [R1+0x84] ;  /* 0x0000840001057983 */ /* 0x001f280000300800 */
[----:B------:R-:W4:Y:S04]  /*97ae0*/  LDL.LU R14, [R1+0x48] ;  /* 0x00004800010e7983 */ /* 0x000f280000300800 */
[----:B------:R-:W4:Y:S01]  /*97af0*/  LDL.LU R7, [R1+0x34] ;  /* 0x0000340001077983 */ /* 0x000f220000300800 */
[----:B--2---:R-:W-:-:S05]  /*97b00*/  LOP3.LUT R13, R29, 0xffff, RZ, 0xc0, !PT ;  /* 0x0000ffff1d0d7812 */ /* 0x004fca00078ec0ff */
[----:B------:R-:W-:Y:S01]  /*97b10*/  STL [R1+0xc], R13 ;  /* 0x00000c0d01007387 */ /* 0x000fe20000100800 */
[----:B---3--:R-:W-:-:S03]  /*97b20*/  LOP3.LUT R11, R0, 0xffff, RZ, 0xc0, !PT ;  /* 0x0000ffff000b7812 */ /* 0x008fc600078ec0ff */
[----:B------:R-:W2:Y:S01]  /*97b30*/  LDL.LU R0, [R1+0x3768] ;  /* 0x0037680001007983 */ /* 0x000ea20000300800 */
[----:B------:R-:W-:Y:S01]  /*97b40*/  VIADD R18, R28, 0x7f ;  /* 0x0000007f1c127836 */ /* 0x000fe20000000000 */
[----:B------:R-:W-:Y:S01]  /*97b50*/  LOP3.LUT R29, R2, 0xffff, RZ, 0xc0, !PT ;  /* 0x0000ffff021d7812 */ /* 0x000fe200078ec0ff */
[----:B------:R-:W-:Y:S01]  /*97b60*/  VIADD R19, R28, 0x78 ;  /* 0x000000781c137836 */ /* 0x000fe20000000000 */
[----:B------:R-:W3:Y:S02]  /*97b70*/  LDL.LU R6, [R1+0x60] ;  /* 0x0000600001067983 */ /* 0x000ee40000300800 */
[----:B------:R-:W-:Y:S01]  /*97b80*/  ISETP.GE.AND P0, PT, R18, UR13, PT ;  /* 0x0000000d12007c0c */ /* 0x000fe2000bf06270 */
[----:B------:R-:W-:Y:S01]  /*97b90*/  VIADD R18, R28, 0x1 ;  /* 0x000000011c127836 */ /* 0x000fe20000000000 */
[----:B------:R-:W-:Y:S01]  /*97ba0*/  STL [R1+0x3c], R29 ;  /* 0x00003c1d01007387 */ /* 0x000fe20000100800 */
[----:B----4-:R-:W-:-:S03]  /*97bb0*/  LOP3.LUT R9, R24, 0xffff, RZ, 0xc0, !PT ;  /* 0x0000ffff18097812 */ /* 0x010fc600078ec0ff */
[----:B------:R-:W4:Y:S01]  /*97bc0*/  LDL.LU R8, [R1+0x64] ;  /* 0x0000640001087983 */ /* 0x000f220000300800 */
[----:B------:R-:W-:Y:S02]  /*97bd0*/  LOP3.LUT R15, R21, 0xffff, RZ, 0xc0, !PT ;  /* 0x0000ffff150f7812 */ /* 0x000fe400078ec0ff */
[----:B------:R-:W-:Y:S01]  /*97be0*/  ISETP.GE.AND P2, PT, R18, UR7, PT ;  /* 0x0000000712007c0c */ /* 0x000fe2000bf46270 */
[----:B------:R-:W-:Y:S01]  /*97bf0*/  VIADD R18, R28, 0x79 ;  /* 0x000000791c127836 */ /* 0x000fe20000000000 */
[----:B-1----:R-:W-:Y:S02]  /*97c00*/  LOP3.LUT R28, R3, 0xffff, RZ, 0xc0, !PT ;  /* 0x0000ffff031c7812 */ /* 0x002fe400078ec0ff */
[----:B------:R-:W-:Y:S01]  /*97c10*/  LOP3.LUT R3, R22, 0xffff, RZ, 0xc0, !PT ;  /* 0x0000ffff16037812 */ /* 0x000fe200078ec0ff */
[----:B------:R-:W-:Y:S01]  /*97c20*/  STL [R1+0x14], R11 ;  /* 0x0000140b01007387 */ /* 0x000fe20000100800 */
[----:B------:R-:W-:-:S03]  /*97c30*/  ISETP.GE.AND P1, PT, R19, UR9, PT ;  /* 0x0000000913007c0c */ /* 0x000fc6000bf26270 */
[----:B------:R-:W-:Y:S01]  /*97c40*/  STL [R1+0x28], R28 ;  /* 0x0000281c01007387 */ /* 0x000fe20000100800 */
[----:B------:R-:W-:-:S03]  /*97c50*/  LOP3.LUT R22, R20, 0xffff, RZ, 0xc0, !PT ;  /* 0x0000ffff14167812 */ /* 0x000fc600078ec0ff */
[----:B------:R-:W3:Y:S04]  /*97c60*/  LDL.LU R2, [R1+0x4c] ;  /* 0x00004c0001027983 */ /* 0x000ee80000300800 */
[----:B------:R-:W-:Y:S04]  /*97c70*/  STL [R1+0x44], R9 ;  /* 0x0000440901007387 */ /* 0x000fe80000100800 */
[----:B------:R0:W-:Y:S01]  /*97c80*/  STL [R1+0x8], R3 ;  /* 0x0000080301007387 */ /* 0x0001e20000100800 */
[----:B------:R-:W-:-:S03]  /*97c90*/  LOP3.LUT R24, R23, 0xffff, RZ, 0xc0, !PT ;  /* 0x0000ffff17187812 */ /* 0x000fc600078ec0ff */
[----:B------:R1:W-:Y:S04]  /*97ca0*/  STL [R1+0x30], R15 ;  /* 0x0000300f01007387 */ /* 0x0003e80000100800 */
[----:B------:R1:W-:Y:S01]  /*97cb0*/  STL [R1+0x10], R22 ;  /* 0x0000101601007387 */ /* 0x0003e20000100800 */
[----:B------:R-:W-:Y:S02]  /*97cc0*/  LOP3.LUT R16, R16, 0xfffdffff, RZ, 0xc0, !PT ;  /* 0xfffdffff10107812 */ /* 0x000fe400078ec0ff */
[----:B------:R-:W-:Y:S02]  /*97cd0*/  PRMT R23, R29, 0x3340, R9 ;  /* 0x000033401d177816 */ /* 0x000fe40000000009 */
[----:B------:R-:W-:Y:S01]  /*97ce0*/  LOP3.LUT R17, R17, 0xff7fffff, RZ, 0xc0, !PT ;  /* 0xff7fffff11117812 */ /* 0x000fe200078ec0ff */
[----:B------:R-:W-:Y:S01]  /*97cf0*/  ULEA UR4, UR5, UR4, 0x18 ;  /* 0x0000000405047291 */ /* 0x000fe2000f8ec03f */
[----:B------:R-:W-:-:S02]  /*97d00*/  @P1 LOP3.LUT R16, R16, 0x20000, RZ, 0xfc, !PT ;  /* 0x0002000010101812 */ /* 0x000fc400078efcff */
[----:B------:R-:W-:Y:S01]  /*97d10*/  ISETP.GE.AND P1, PT, R18, UR11, PT ;  /* 0x0000000b12007c0c */ /* 0x000fe2000bf26270 */
[----:B------:R-:W-:Y:S01]  /*97d20*/  ULDC UR7, c[0x0][0x248] ;  /* 0x0000920000077ab9 */ /* 0x000fe20000000800 */
[----:B------:R-:W-:Y:S01]  /*97d30*/  ULDC UR9, c[0x0][0x248] ;  /* 0x0000920000097ab9 */ /* 0x000fe20000000800 */
[----:B------:R-:W-:Y:S01]  /*97d40*/  ULDC UR13, c[0x0][0x248] ;  /* 0x00009200000d7ab9 */ /* 0x000fe20000000800 */
[--C-:B--2---:R-:W-:Y:S02]  /*97d50*/  PRMT R19, R3, 0x3340, R0.reuse ;  /* 0x0000334003137816 */ /* 0x104fe40000000000 */
[--C-:B------:R-:W-:Y:S01]  /*97d60*/  PRMT R20, R15, 0x3340, R0.reuse ;  /* 0x000033400f147816 */ /* 0x100fe20000000000 */
[----:B0-----:R-:W2:Y:S04]  /*97d70*/  LDL.LU R3, [R1+0x38] ;  /* 0x0000380001037983 */ /* 0x001ea80000300800 */
[----:B------:R-:W2:Y:S04]  /*97d80*/  LDL.LU R4, [R1+0x54] ;  /* 0x0000540001047983 */ /* 0x000ea80000300800 */
[----:B------:R0:W-:Y:S01]  /*97d90*/  STL [R1+0x24], R24 ;  /* 0x0000241801007387 */ /* 0x0001e20000100800 */
[----:B------:R-:W-:-:S03]  /*97da0*/  PRMT R21, R22, 0x3340, R0 ;  /* 0x0000334016157816 */ /* 0x000fc60000000000 */
[----:B-1----:R-:W2:Y:S01]  /*97db0*/  LDL.LU R15, [R1+0x40] ;  /* 0x00004000010f7983 */ /* 0x002ea20000300800 */
[----:B------:R-:W-:-:S03]  /*97dc0*/  PRMT R22, R13, 0x3340, R11 ;  /* 0x000033400d167816 */ /* 0x000fc6000000000b */
[----:B------:R-:W2:Y:S04]  /*97dd0*/  LDL.LU R11, [R1+0x3764] ;  /* 0x00376400010b7983 */ /* 0x000ea80000300800 */
[----:B------:R-:W2:Y:S04]  /*97de0*/  LDL.LU R13, [R1+0x3760] ;  /* 0x00376000010d7983 */ /* 0x000ea80000300800 */
[----:B------:R-:W2:Y:S04]  /*97df0*/  LDL.LU R9, [R1+0x375c] ;  /* 0x00375c0001097983 */ /* 0x000ea80000300800 */
[----:B------:R-:W2:Y:S01]  /*97e00*/  LDL.LU R29, [R1+0x3758] ;  /* 0x00375800011d7983 */ /* 0x000ea20000300800 */
[----:B------:R-:W-:-:S02]  /*97e10*/  PRMT R18, R23, 0x5410, R20 ;  /* 0x0000541017127816 */ /* 0x000fc40000000014 */
[----:B------:R-:W-:Y:S01]  /*97e20*/  LOP3.LUT R16, R16, 0xfffbffff, RZ, 0xc0, !PT ;  /* 0xfffbffff10107812 */ /* 0x000fe200078ec0ff */
[----:B------:R-:W2:Y:S01]  /*97e30*/  LDL.LU R20, [R1+0x58] ;  /* 0x0000580001147983 */ /* 0x000ea20000300800 */
[----:B------:R-:W-:Y:S02]  /*97e40*/  PRMT R19, R22, 0x5410, R19 ;  /* 0x0000541016137816 */ /* 0x000fe40000000013 */
[----:B------:R-:W-:Y:S02]  /*97e50*/  @P2 LOP3.LUT R17, R17, 0x800000, RZ, 0xfc, !PT ;  /* 0x0080000011112812 */ /* 0x000fe400078efcff */
[----:B------:R-:W-:Y:S02]  /*97e60*/  @P1 LOP3.LUT R16, R16, 0x40000, RZ, 0xfc, !PT ;  /* 0x0004000010101812 */ /* 0x000fe400078efcff */
[----:B0-----:R-:W-:Y:S02]  /*97e70*/  PRMT R24, R28, 0x3340, R24 ;  /* 0x000033401c187816 */ /* 0x001fe40000000018 */
[----:B------:R-:W-:Y:S01]  /*97e80*/  LOP3.LUT R5, R5, 0xffff, RZ, 0xc0, !PT ;  /* 0x0000ffff05057812 */ /* 0x000fe200078ec0ff */
[----:B------:R-:W-:Y:S04]  /*97e90*/  STL [R1+0x1530], R19 ;  /* 0x0015301301007387 */ /* 0x000fe80000100800 */
[----:B------:R-:W-:Y:S04]  /*97ea0*/  STL [R1+0x152c], R18 ;  /* 0x00152c1201007387 */ /* 0x000fe80000100800 */
[----:B------:R0:W-:Y:S01]  /*97eb0*/  STL.64 [R1+0x2ee8], R16 ;  /* 0x002ee81001007387 */ /* 0x0001e20000100a00 */
[----:B------:R-:W-:-:S02]  /*97ec0*/  LOP3.LUT R22, R14, 0xffff, RZ, 0xc0, !PT ;  /* 0x0000ffff0e167812 */ /* 0x000fc400078ec0ff */
[----:B---3--:R-:W-:Y:S01]  /*97ed0*/  LOP3.LUT R2, R2, 0xffff, RZ, 0xc0, !PT ;  /* 0x0000ffff02027812 */ /* 0x008fe200078ec0ff */
[----:B------:R-:W-:Y:S01]  /*97ee0*/  ULDC UR5, c[0x0][0x248] ;  /* 0x0000920000057ab9 */ /* 0x000fe20000000800 */
[----:B------:R-:W-:Y:S01]  /*97ef0*/  ULDC UR11, c[0x0][0x248] ;  /* 0x00009200000b7ab9 */ /* 0x000fe20000000800 */
[----:B0-----:R-:W-:Y:S02]  /*97f00*/  PRMT R16, R24, 0x5410, R21 ;  /* 0x0000541018107816 */ /* 0x001fe40000000015 */
[----:B------:R-:W-:Y:S02]  /*97f10*/  LOP3.LUT R24, R7, 0xffff, RZ, 0xc0, !PT ;  /* 0x0000ffff07187812 */ /* 0x000fe400078ec0ff */
[----:B------:R-:W-:Y:S01]  /*97f20*/  LOP3.LUT R17, R6, 0xffff, RZ, 0xc0, !PT ;  /* 0x0000ffff06117812 */ /* 0x000fe200078ec0ff */
[----:B------:R0:W-:Y:S04]  /*97f30*/  STL [R1+0x1528], R16 ;  /* 0x0015281001007387 */ /* 0x0001e80000100800 */
[----:B------:R-:W3:Y:S04]  /*97f40*/  LDL.LU R7, [R1+0xd4] ;  /* 0x0000d40001077983 */ /* 0x000ee80000300800 */
[----:B------:R-:W-:Y:S04]  /*97f50*/  STL [R1+0xa4], R5 ;  /* 0x0000a40501007387 */ /* 0x000fe80000100800 */
[----:B------:R1:W-:Y:S04]  /*97f60*/  STL [R1+0x48], R22 ;  /* 0x0000481601007387 */ /* 0x0003e80000100800 */
[----:B------:R-:W-:Y:S01]  /*97f70*/  STL [R1+0x34], R24 ;  /* 0x0000341801007387 */ /* 0x000fe20000100800 */
[----:B----4-:R-:W-:-:S03]  /*97f80*/  LOP3.LUT R6, R8, 0xffff, RZ, 0xc0, !PT ;  /* 0x0000ffff08067812 */ /* 0x010fc600078ec0ff */
[----:B------:R-:W4:Y:S04]  /*97f90*/  LDL.LU R14, [R1+0xc8] ;  /* 0x0000c800010e7983 */ /* 0x000f280000300800 */
[----:B0-----:R-:W3:Y:S04]  /*97fa0*/  LDL.LU R16, [R1+0x74] ;  /* 0x0000740001107983 */ /* 0x001ee80000300800 */
[----:B------:R-:W-:Y:S04]  /*97fb0*/  STL [R1+0x60], R17 ;  /* 0x0000601101007387 */ /* 0x000fe80000100800 */
[----:B------:R-:W3:Y:S04]  /*97fc0*/  LDL.LU R8, [R1+0xcc] ;  /* 0x0000cc0001087983 */ /* 0x000ee80000300800 */
[----:B------:R-:W-:Y:S04]  /*97fd0*/  STL [R1+0xb4], R6 ;  /* 0x0000b40601007387 */ /* 0x000fe80000100800 */
[----:B------:R0:W-:Y:S04]  /*97fe0*/  STL [R1+0x4c], R2 ;  /* 0x00004c0201007387 */ /* 0x0001e80000100800 */
[----:B------:R-:W3:Y:S01]  /*97ff0*/  LDL.LU R28, [R1+0xc4] ;  /* 0x0000c400011c7983 */ /* 0x000ee20000300800 */
[----:B------:R-:W-:-:S02]  /*98000*/  LOP3.LUT R19, R25, 0xffff, RZ, 0xc0, !PT ;  /* 0x0000ffff19137812 */ /* 0x000fc400078ec0ff */
[----:B-1----:R-:W-:Y:S02]  /*98010*/  PRMT R22, R22, 0x3340, R2 ;  /* 0x0000334016167816 */ /* 0x002fe40000000002 */
[----:B--2---:R-:W-:Y:S02]  /*98020*/  LOP3.LUT R3, R3, 0xffff, RZ, 0xc0, !PT ;  /* 0x0000ffff03037812 */ /* 0x004fe400078ec0ff */
[----:B------:R-:W-:Y:S02]  /*98030*/  LOP3.LUT R23, R4, 0xffff, RZ, 0xc0, !PT ;  /* 0x0000ffff04177812 */ /* 0x000fe400078ec0ff */
[----:B------:R-:W-:Y:S01]  /*98040*/  LOP3.LUT R21, R15, 0xffff, RZ, 0xc0, !PT ;  /* 0x0000ffff0f157812 */ /* 0x000fe200078ec0ff */
[----:B------:R-:W-:Y:S01]  /*98050*/  STL [R1+0x38], R3 ;  /* 0x0000380301007387 */ /* 0x000fe20000100800 */
[----:B------:R-:W-:-:S03]  /*98060*/  LOP3.LUT R18, R29, 0xffff, RZ, 0xc0, !PT ;  /* 0x0000ffff1d127812 */ /* 0x000fc600078ec0ff */
[----:B------:R-:W2:Y:S04]  /*98070*/  LDL.LU R29, [R1+0x3754] ;  /* 0x00375400011d7983 */ /* 0x000ea80000300800 */
[----:B------:R1:W-:Y:S04]  /*98080*/  STL [R1+0x40], R21 ;  /* 0x0000401501007387 */ /* 0x0003e80000100800 */
[----:B------:R-:W-:Y:S01]  /*98090*/  STL [R1+0x64], R23 ;  /* 0x0000641701007387 */ /* 0x000fe20000100800 */
[----:B------:R-:W-:-:S03]  /*980a0*/  LOP3.LUT R20, R20, 0xffff, RZ, 0xc0, !PT ;  /* 0x0000ffff14147812 */ /* 0x000fc600078ec0ff */
[----:B------:R-:W2:Y:S04]  /*980b0*/  LDL.LU R4, [R1+0x94] ;  /* 0x0000940001047983 */ /* 0x000ea80000300800 */
[----:B------:R-:W2:Y:S04]  /*980c0*/  LDL.LU R15, [R1+0x78] ;  /* 0x00007800010f7983 */ /* 0x000ea80000300800 */
[----:B------:R1:W-:Y:S04]  /*980d0*/  STL [R1+0x20], R18 ;  /* 0x0000201201007387 */ /* 0x0003e80000100800 */
[----:B------:R1:W-:Y:S04]  /*980e0*/  STL [R1+0x54], R19 ;  /* 0x0000541301007387 */ /* 0x0003e80000100800 */
[----:B------:R1:W-:Y:S01]  /*980f0*/  STL [R1+0x84], R20 ;  /* 0x0000841401007387 */ /* 0x0003e20000100800 */
[----:B------:R-:W-:-:S03]  /*98100*/  PRMT R25, R24, 0x3340, R3 ;  /* 0x0000334018197816 */ /* 0x000fc60000000003 */
[----:B0-----:R-:W2:Y:S01]  /*98110*/  LDL.LU R2, [R1+0x3750] ;  /* 0x0037500001027983 */ /* 0x001ea20000300800 */
[----:B-1----:R-:W-:Y:S02]  /*98120*/  PRMT R21, R21, 0x3340, R0 ;  /* 0x0000334015157816 */ /* 0x002fe40000000000 */
[----:B------:R-:W-:Y:S01]  /*98130*/  PRMT R24, R5, 0x3340, R6 ;  /* 0x0000334005187816 */ /* 0x000fe20000000006 */
[----:B------:R-:W2:Y:S01]  /*98140*/  LDL.LU R3, [R1+0x374c] ;  /* 0x00374c0001037983 */ /* 0x000ea20000300800 */
[----:B------:R-:W-:-:S03]  /*98150*/  PRMT R5, R22, 0x5410, R21 ;  /* 0x0000541016057816 */ /* 0x000fc60000000015 */
[----:B------:R-:W2:Y:S01]  /*98160*/  LDL.LU R21, [R1+0x8c] ;  /* 0x00008c0001157983 */ /* 0x000ea20000300800 */
[--C-:B------:R-:W-:Y:S02]  /*98170*/  PRMT R18, R18, 0x3340, R0.reuse ;  /* 0x0000334012127816 */ /* 0x100fe40000000000 */
[--C-:B------:R-:W-:Y:S02]  /*98180*/  PRMT R19, R19, 0x3340, R0.reuse ;  /* 0x0000334013137816 */ /* 0x100fe40000000000 */
[----:B------:R-:W-:Y:S02]  /*98190*/  PRMT R23, R17, 0x3340, R23 ;  /* 0x0000334011177816 */ /* 0x000fe40000000017 */
[----:B------:R-:W-:Y:S02]  /*981a0*/  PRMT R20, R20, 0x3340, R0 ;  /* 0x0000334014147816 */ /* 0x000fe40000000000 */
[----:B------:R-:W-:Y:S01]  /*981b0*/  PRMT R6, R25, 0x5410, R18 ;  /* 0x0000541019067816 */ /* 0x000fe20000000012 */
[----:B------:R0:W-:Y:S01]  /*981c0*/  STL [R1+0x1524], R5 ;  /* 0x0015240501007387 */ /* 0x0001e20000100800 */
[----:B------:R-:W-:-:S03]  /*981d0*/  PRMT R17, R24, 0x5410, R20 ;  /* 0x0000541018117816 */ /* 0x000fc60000000014 */
[----:B------:R1:W-:Y:S01]  /*981e0*/  STL [R1+0x1520], R6 ;  /* 0x0015200601007387 */ /* 0x0003e20000100800 */
[----:B0-----:R-:W-:-:S03]  /*981f0*/  PRMT R5, R23, 0x5410, R19 ;  /* 0x0000541017057816 */ /* 0x001fc60000000013 */
[----:B-1----:R-:W2:Y:S04]  /*98200*/  LDL.LU R6, [R1+0xe0] ;  /* 0x0000e00001067983 */ /* 0x002ea80000300800 */
[----:B------:R0:W-:Y:S01]  /*98210*/  STL [R1+0x151c], R5 ;  /* 0x00151c0501007387 */ /* 0x0001e20000100800 */
[----:B----4-:R-:W-:Y:S02]  /*98220*/  LOP3.LUT R14, R14, 0xffff, RZ, 0xc0, !PT ;  /* 0x0000ffff0e0e7812 */ /* 0x010fe400078ec0ff */
[----:B---3--:R-:W-:Y:S02]  /*98230*/  LOP3.LUT R24, R16, 0xffff, RZ, 0xc0, !PT ;  /* 0x0000ffff10187812 */ /* 0x008fe400078ec0ff */
[----:B------:R-:W-:Y:S01]  /*98240*/  LOP3.LUT R23, R8, 0xffff, RZ, 0xc0, !PT ;  /* 0x0000ffff08177812 */ /* 0x000fe200078ec0ff */
[----:B0-----:R-:W3:Y:S04]  /*98250*/  LDL.LU R5, [R1+0x120] ;  /* 0x0001200001057983 */ /* 0x001ee80000300800 */
[----:B------:R0:W-:Y:S01]  /*98260*/  STL [R1+0x1518], R17 ;  /* 0x0015181101007387 */ /* 0x0001e20000100800 */
[----:B------:R-:W-:-:S02]  /*98270*/  LOP3.LUT R16, R28, 0xffff, RZ, 0xc0, !PT ;  /* 0x0000ffff1c107812 */ /* 0x000fc400078ec0ff */
[----:B0-----:R-:W-:Y:S02]  /*98280*/  LOP3.LUT R17, R7, 0xffff, RZ, 0xc0, !PT ;  /* 0x0000ffff07117812 */ /* 0x001fe400078ec0ff */
[----:B------:R-:W4:Y:S04]  /*98290*/  LDL.LU R7, [R1+0x108] ;  /* 0x0001080001077983 */ /* 0x000f280000300800 */
[----:B------:R-:W-:Y:S01]  /*982a0*/  STL [R1+0xd4], R17 ;  /* 0x0000d41101007387 */ /* 0x000fe20000100800 */
[----:B------:R-:W-:Y:S02]  /*982b0*/  LOP3.LUT R18, R27, 0xffff, RZ, 0xc0, !PT ;  /* 0x0000ffff1b127812 */ /* 0x000fe400078ec0ff */
[----:B--2---:R-:W-:Y:S02]  /*982c0*/  LOP3.LUT R28, R4, 0xffff, RZ, 0xc0, !PT ;  /* 0x0000ffff041c7812 */ /* 0x004fe400078ec0ff */
[----:B------:R-:W-:-:S02]  /*982d0*/  LOP3.LUT R25, R15, 0xffff, RZ, 0xc0, !PT ;  /* 0x0000ffff0f197812 */ /* 0x000fc400078ec0ff */
[----:B------:R-:W-:Y:S02]  /*982e0*/  LOP3.LUT R22, R21, 0xffff, RZ, 0xc0, !PT ;  /* 0x0000ffff15167812 */ /* 0x000fe400078ec0ff */
[----:B------:R-:W-:-:S03]  /*982f0*/  LOP3.LUT R21, R29, 0xffff, RZ, 0xc0, !PT ;  /* 0x0000ffff1d157812 */ /* 0x000fc600078ec0ff */
[----:B------:R0:W-:Y:S04]  /*98300*/  STL [R1+0x8c], R22 ;  /* 0x00008c1601007387 */ /* 0x0001e80000100800 */
[----:B------:R-:W-:Y:S04]  /*98310*/  STL [R1+0xc8], R14 ;  /* 0x0000c80e01007387 */ /* 0x000fe80000100800 */
[----:B------:R-:W2:Y:S04]  /*98320*/  LDL.LU R8, [R1+0xe8] ;  /* 0x0000e80001087983 */ /* 0x000ea80000300800 */
[----:B------:R-:W-:Y:S04]  /*98330*/  STL [R1+0x74], R24 ;  /* 0x0000741801007387 */ /* 0x000fe80000100800 */
[----:B------:R-:W-:Y:S04]  /*98340*/  STL [R1+0xdc], R23 ;  /* 0x0000dc1701007387 */ /* 0x000fe80000100800 */
[----:B------:R-:W2:Y:S04]  /*98350*/  LDL.LU R29, [R1+0x3748] ;  /* 0x00374800011d7983 */ /* 0x000ea80000300800 */
[----:B------:R-:W-:Y:S04]  /*98360*/  STL [R1+0xcc], R16 ;  /* 0x0000cc1001007387 */ /* 0x000fe80000100800 */
[----:B------:R-:W-:Y:S04]  /*98370*/  STL [R1+0x94], R28 ;  /* 0x0000941c01007387 */ /* 0x000fe80000100800 */
[----:B------:R-:W2:Y:S04]  /*98380*/  LDL.LU R4, [R1+0xfc] ;  /* 0x0000fc0001047983 */ /* 0x000ea80000300800 */
[----:B------:R1:W-:Y:S04]  /*98390*/  STL [R1+0x5c], R21 ;  /* 0x00005c1501007387 */ /* 0x0003e80000100800 */
[----:B------:R3:W-:Y:S04]  /*983a0*/  STL [R1+0x78], R25 ;  /* 0x0000781901007387 */ /* 0x0007e80000100800 */
[----:B------:R-:W2:Y:S04]  /*983b0*/  LDL.LU R27, [R1+0x3744] ;  /* 0x00374400011b7983 */ /* 0x000ea80000300800 */
[----:B------:R-:W2:Y:S01]  /*983c0*/  LDL.LU R15, [R1+0xf4] ;  /* 0x0000f400010f7983 */ /* 0x000ea20000300800 */
[----:B------:R-:W-:-:S03]  /*983d0*/  LOP3.LUT R19, R3, 0xffff, RZ, 0xc0, !PT ;  /* 0x0000ffff03137812 */ /* 0x000fc600078ec0ff */
[----:B------:R-:W2:Y:S01]  /*983e0*/  LDL.LU R3, [R1+0x3740] ;  /* 0x0037400001037983 */ /* 0x000ea20000300800 */
[----:B------:R-:W-:-:S03]  /*983f0*/  LOP3.LUT R20, R2, 0xffff, RZ, 0xc0, !PT ;  /* 0x0000ffff02147812 */ /* 0x000fc600078ec0ff */
[----:B------:R4:W-:Y:S04]  /*98400*/  STL [R1+0x58], R18 ;  /* 0x0000581201007387 */ /* 0x0009e80000100800 */
[----:B------:R-:W2:Y:S01]  /*98410*/  LDL.LU R2, [R1+0xb8] ;  /* 0x0000b80001027983 */ /* 0x000ea20000300800 */
[----:B0-----:R-:W-:Y:S02]  /*98420*/  PRMT R22, R22, 0x3340, R28 ;  /* 0x0000334016167816 */ /* 0x001fe4000000001c */
[----:B-1----:R-:W-:Y:S02]  /*98430*/  PRMT R21, R21, 0x3340, R0 ;  /* 0x0000334015157816 */ /* 0x002fe40000000000 */
[----:B---3--:R-:W-:Y:S02]  /*98440*/  PRMT R25, R24, 0x3340, R25 ;  /* 0x0000334018197816 */ /* 0x008fe40000000019 */
[----:B------:R-:W-:Y:S01]  /*98450*/  PRMT R24, R14, 0x3340, R16 ;  /* 0x000033400e187816 */ /* 0x000fe20000000010 */
[----:B------:R0:W-:Y:S01]  /*98460*/  STL [R1+0xc4], R19 ;  /* 0x0000c41301007387 */ /* 0x0001e20000100800 */
[----:B------:R-:W-:-:S03]  /*98470*/  PRMT R14, R22, 0x5410, R21 ;  /* 0x00005410160e7816 */ /* 0x000fc60000000015 */
[----:B------:R1:W-:Y:S01]  /*98480*/  STL [R1+0x68], R20 ;  /* 0x0000681401007387 */ /* 0x0003e20000100800 */
[----:B------:R-:W-:Y:S02]  /*98490*/  PRMT R23, R17, 0x3340, R23 ;  /* 0x0000334011177816 */ /* 0x000fe40000000017 */
[--C-:B----4-:R-:W-:Y:S01]  /*984a0*/  PRMT R18, R18, 0x3340, R0.reuse ;  /* 0x0000334012127816 */ /* 0x110fe20000000000 */
[----:B------:R3:W-:Y:S01]  /*984b0*/  STL [R1+0x1514], R14 ;  /* 0x0015140e01007387 */ /* 0x0007e20000100800 */
[--C-:B0-----:R-:W-:Y:S02]  /*984c0*/  PRMT R19, R19, 0x3340, R0.reuse ;  /* 0x0000334013137816 */ /* 0x101fe40000000000 */
[----:B-1----:R-:W-:Y:S02]  /*984d0*/  PRMT R20, R20, 0x3340, R0 ;  /* 0x0000334014147816 */ /* 0x002fe40000000000 */
[----:B------:R-:W-:Y:S02]  /*984e0*/  PRMT R17, R25, 0x5410, R18 ;  /* 0x0000541019117816 */ /* 0x000fe40000000012 */
[----:B------:R-:W-:-:S02]  /*984f0*/  PRMT R16, R23, 0x5410, R19 ;  /* 0x0000541017107816 */ /* 0x000fc40000000013 */
[----:B------:R-:W-:Y:S02]  /*98500*/  LOP3.LUT R22, R6, 0xffff, RZ, 0xc0, !PT ;  /* 0x0000ffff06167812 */ /* 0x000fe400078ec0ff */
[----:B---3--:R-:W-:Y:S02]  /*98510*/  PRMT R14, R24, 0x5410, R20 ;  /* 0x00005410180e7816 */ /* 0x008fe40000000014 */
[----:B------:R-:W-:Y:S01]  /*98520*/  LOP3.LUT R6, R5, 0xffff, RZ, 0xc0, !PT ;  /* 0x0000ffff05067812 */ /* 0x000fe200078ec0ff */
[----:B------:R-:W-:Y:S04]  /*98530*/  STL [R1+0x1510], R17 ;  /* 0x0015101101007387 */ /* 0x000fe80000100800 */
[----:B------:R0:W-:Y:S01]  /*98540*/  STL [R1+0x150c], R16 ;  /* 0x00150c1001007387 */ /* 0x0001e20000100800 */
[----:B------:R-:W-:-:S03]  /*98550*/  LOP3.LUT R25, R7, 0xffff, RZ, 0xc0, !PT ;  /* 0x0000ffff07197812 */ /* 0x000fc600078ec0ff */
[----:B------:R1:W-:Y:S04]  /*98560*/  STL [R1+0x1508], R14 ;  /* 0x0015080e01007387 */ /* 0x0003e80000100800 */
[----:B------:R-:W-:Y:S04]  /*98570*/  STL [R1+0xe0], R22 ;  /* 0x0000e01601007387 */ /* 0x000fe80000100800 */
[----:B------:R-:W3:Y:S04]  /*98580*/  LDL.LU R7, [R1+0x174] ;  /* 0x0001740001077983 */ /* 0x000ee80000300800 */
[----:B------:R-:W-:Y:S04]  /*98590*/  STL [R1+0x13c], R6 ;  /* 0x00013c0601007387 */ /* 0x000fe80000100800 */
[----:B------:R4:W-:Y:S01]  /*985a0*/  STL [R1+0x70], R25 ;  /* 0x0000701901007387 */ /* 0x0009e20000100800 */
[----:B------:R-:W-:-:S02]  /*985b0*/  LOP3.LUT R21, R26, 0xffff, RZ, 0xc0, !PT ;  /* 0x0000ffff1a157812 */ /* 0x000fc400078ec0ff */
[----:B------:R-:W-:Y:S02]  /*985c0*/  LOP3.LUT R20, R10, 0xffff, RZ, 0xc0, !PT ;  /* 0x0000ffff0a147812 */ /* 0x000fe400078ec0ff */
[----:B--2---:R-:W-:Y:S02]  /*985d0*/  LOP3.LUT R24, R8, 0xffff, RZ, 0xc0, !PT ;  /* 0x0000ffff08187812 */ /* 0x004fe400078ec0ff */
[----:B------:R-:W-:Y:S02]  /*985e0*/  LOP3.LUT R23, R4, 0xffff, RZ, 0xc0, !PT ;  /* 0x0000ffff04177812 */ /* 0x000fe400078ec0ff */
[----:B------:R-:W-:Y:S02]  /*985f0*/  LOP3.LUT R3, R3, 0xffff, RZ, 0xc0, !PT ;  /* 0x0000ffff03037812 */ /* 0x000fe400078ec0ff */
[----:B------:R-:W-:-:S03]  /*98600*/  LOP3.LUT R5, R15, 0xffff, RZ, 0xc0, !PT ;  /* 0x0000ffff0f057812 */ /* 0x000fc600078ec0ff */
[----:B------:R-:W-:Y:S04]  /*98610*/  STL [R1+0x128], R3 ;  /* 0x0001280301007387 */ /* 0x000fe80000100800 */
[----:B0-----:R-:W2:Y:S04]  /*98620*/  LDL.LU R16, [R1+0x16c] ;  /* 0x00016c0001107983 */ /* 0x001ea80000300800 */
[----:B------:R-:W2:Y:S04]  /*98630*/  LDL.LU R17, [R1+0x160] ;  /* 0x0001600001117983 */ /* 0x000ea80000300800 */
[----:B------:R-:W-:Y:S04]  /*98640*/  STL [R1+0xe8], R24 ;  /* 0x0000e81801007387 */ /* 0x000fe80000100800 */
[----:B------:R-:W2:Y:S04]  /*98650*/  LDL.LU R28, [R1+0x150] ;  /* 0x00015000011c7983 */ /* 0x000ea80000300800 */
[----:B-1----:R-:W2:Y:S01]  /*98660*/  LDL.LU R14, [R1+0x14c] ;  /* 0x00014c00010e7983 */ /* 0x002ea20000300800 */
[----:B------:R-:W-:-:S03]  /*98670*/  LOP3.LUT R2, R2, 0xffff, RZ, 0xc0, !PT ;  /* 0x0000ffff02027812 */ /* 0x000fc600078ec0ff */
[----:B------:R-:W-:Y:S04]  /*98680*/  STL [R1+0x148], R23 ;  /* 0x0001481701007387 */ /* 0x000fe80000100800 */
[----:B------:R-:W2:Y:S04]  /*98690*/  LDL.LU R8, [R1+0x114] ;  /* 0x0001140001087983 */ /* 0x000ea80000300800 */
[----:B------:R-:W-:Y:S04]  /*986a0*/  STL [R1+0x120], R5 ;  /* 0x0001200501007387 */ /* 0x000fe80000100800 */
[----:B------:R-:W2:Y:S04]  /*986b0*/  LDL.LU R26, [R1+0x373c] ;  /* 0x00373c00011a7983 */ /* 0x000ea80000300800 */
[----:B------:R0:W-:Y:S01]  /*986c0*/  STL [R1+0xb8], R2 ;  /* 0x0000b80201007387 */ /* 0x0001e20000100800 */
[----:B------:R-:W-:-:S03]  /*986d0*/  LOP3.LUT R18, R27, 0xffff, RZ, 0xc0, !PT ;  /* 0x0000ffff1b127812 */ /* 0x000fc600078ec0ff */
[----:B------:R-:W2:Y:S04]  /*986e0*/  LDL.LU R27, [R1+0x3738] ;  /* 0x00373800011b7983 */ /* 0x000ea80000300800 */
[----:B------:R-:W2:Y:S04]  /*986f0*/  LDL.LU R4, [R1+0x104] ;  /* 0x0001040001047983 */ /* 0x000ea80000300800 */
[----:B------:R1:W-:Y:S01]  /*98700*/  STL [R1+0x18], R21 ;  /* 0x0000181501007387 */ /* 0x0003e20000100800 */
[----:B------:R-:W-:-:S03]  /*98710*/  LOP3.LUT R19, R29, 0xffff, RZ, 0xc0, !PT ;  /* 0x0000ffff1d137812 */ /* 0x000fc600078ec0ff */
[----:B------:R-:W2:Y:S04]  /*98720*/  LDL.LU R29, [R1+0x3734] ;  /* 0x00373400011d7983 */ /* 0x000ea80000300800 */
[----:B------:R-:W2:Y:S04]  /*98730*/  LDL.LU R10, [R1+0x3730] ;  /* 0x00373000010a7983 */ /* 0x000ea80000300800 */
[----:B------:R3:W-:Y:S04]  /*98740*/  STL [R1+0x90], R18 ;  /* 0x0000901201007387 */ /* 0x0007e80000100800 */
[----:B------:R-:W2:Y:S04]  /*98750*/  LDL.LU R15, [R1+0xf8] ;  /* 0x0000f800010f7983 */ /* 0x000ea80000300800 */
[----:B------:R3:W-:Y:S04]  /*98760*/  STL [R1+0x108], R19 ;  /* 0x0001081301007387 */ /* 0x0007e80000100800 */
[----:B------:R3:W-:Y:S01]  /*98770*/  STL [R1+0x88], R20 ;  /* 0x0000881401007387 */ /* 0x0007e20000100800 */
[----:B----4-:R-:W-:-:S03]  /*98780*/  PRMT R25, R25, 0x3340, R2 ;  /* 0x0000334019197816 */ /* 0x010fc60000000002 */
[----:B0-----:R-:W4:Y:S01]  /*98790*/  LDL.LU R2, [R1+0x372c] ;  /* 0x00372c0001027983 */ /* 0x001f220000300800 */
[----:B-1----:R-:W-:Y:S02]  /*987a0*/  PRMT R21, R21, 0x3340, R0 ;  /* 0x0000334015157816 */ /* 0x002fe40000000000 */
[----:B------:R-:W-:Y:S02]  /*987b0*/  PRMT R22, R22, 0x3340, R24 ;  /* 0x0000334016167816 */ /* 0x000fe40000000018 */
[--C-:B---3--:R-:W-:Y:S02]  /*987c0*/  PRMT R18, R18, 0x3340, R0.reuse ;  /* 0x0000334012127816 */ /* 0x108fe40000000000 */
[----:B------:R-:W-:Y:S02]  /*987d0*/  PRMT R23, R6, 0x3340, R23 ;  /* 0x0000334006177816 */ /* 0x000fe40000000017 */
[----:B------:R-:W-:Y:S02]  /*987e0*/  PRMT R19, R19, 0x3340, R0 ;  /* 0x0000334013137816 */ /* 0x000fe40000000000 */
[----:B------:R-:W-:-:S02]  /*987f0*/  PRMT R24, R3, 0x3340, R5 ;  /* 0x0000334003187816 */ /* 0x000fc40000000005 */
[----:B------:R-:W-:Y:S02]  /*98800*/  PRMT R3, R25, 0x5410, R21 ;  /* 0x0000541019037816 */ /* 0x000fe40000000015 */
[----:B------:R-:W-:Y:S02]  /*98810*/  PRMT R5, R22, 0x5410, R18 ;  /* 0x0000541016057816 */ /* 0x000fe40000000012 */
[----:B------:R-:W-:Y:S02]  /*98820*/  PRMT R20, R20, 0x3340, R0 ;  /* 0x0000334014147816 */ /* 0x000fe40000000000 */
[----:B------:R-:W-:Y:S01]  /*98830*/  PRMT R6, R23, 0x5410, R19 ;  /* 0x0000541017067816 */ /* 0x000fe20000000013 */
[----:B------:R0:W-:Y:S04]  /*98840*/  STL [R1+0x1504], R3 ;  /* 0x0015040301007387 */ /* 0x0001e80000100800 */
[----:B------:R1:W-:Y:S01]  /*98850*/  STL [R1+0x1500], R5 ;  /* 0x0015000501007387 */ /* 0x0003e20000100800 */
[----:B0-----:R-:W-:-:S03]  /*98860*/  PRMT R3, R24, 0x5410, R20 ;  /* 0x0000541018037816 */ /* 0x001fc60000000014 */
[----:B-1----:R-:W3:Y:S04]  /*98870*/  LDL.LU R5, [R1+0x188] ;  /* 0x0001880001057983 */ /* 0x002ee80000300800 */
[----:B------:R0:W-:Y:S04]  /*98880*/  STL [R1+0x14fc], R6 ;  /* 0x0014fc0601007387 */ /* 0x0001e80000100800 */
[----:B------:R-:W-:Y:S01]  /*98890*/  STL [R1+0x14f8], R3 ;  /* 0x0014f80301007387 */ /* 0x000fe20000100800 */
[----:B0-----:R-:W-:-:S03]  /*988a0*/  LOP3.LUT R6, R7, 0xffff, RZ, 0xc0, !PT ;  /* 0x0000ffff07067812 */ /* 0x001fc600078ec0ff */
[----:B------:R-:W3:Y:S04]  /*988b0*/  LDL.LU R7, [R1+0x154] ;  /* 0x0001540001077983 */ /* 0x000ee80000300800 */
[----:B------:R-:W-:Y:S01]  /*988c0*/  STL [R1+0x174], R6 ;  /* 0x0001740601007387 */ /* 0x000fe20000100800 */
[----:B------:R-:W-:Y:S02]  /*988d0*/  LOP3.LUT R19, R12, 0xffff, RZ, 0xc0, !PT ;  /* 0x0000ffff0c137812 */ /* 0x000fe400078ec0ff */
[----:B--2---:R-:W-:Y:S02]  /*988e0*/  LOP3.LUT R22, R16, 0xffff, RZ, 0xc0, !PT ;  /* 0x0000ffff10167812 */ /* 0x004fe400078ec0ff */
[----:B------:R-:W-:Y:S02]  /*988f0*/  LOP3.LUT R23, R17, 0xffff, RZ, 0xc0, !PT ;  /* 0x0000ffff11177812 */ /* 0x000fe400078ec0ff */
[----:B------:R-:W-:-:S02]  /*98900*/  LOP3.LUT R16, R28, 0xffff, RZ, 0xc0, !PT ;  /* 0x0000ffff1c107812 */ /* 0x000fc400078ec0ff */
[----:B------:R-:W-:Y:S01]  /*98910*/  LOP3.LUT R14, R14, 0xffff, RZ, 0xc0, !PT ;  /* 0x0000ffff0e0e7812 */ /* 0x000fe200078ec0ff */
[----:B------:R0:W-:Y:S01]  /*98920*/  STL [R1+0x10c], R22 ;  /* 0x00010c1601007387 */ /* 0x0001e20000100800 */
[----:B------:R-:W-:-:S03]  /*98930*/  LOP3.LUT R25, R8, 0xffff, RZ, 0xc0, !PT ;  /* 0x0000ffff08197812 */ /* 0x000fc600078ec0ff */
[----:B------:R-:W-:Y:S04]  /*98940*/  STL [R1+0xf4], R23 ;  /* 0x0000f41701007387 */ /* 0x000fe80000100800 */
[----:B------:R-:W2:Y:S04]  /*98950*/  LDL.LU R8, [R1+0x134] ;  /* 0x0001340001087983 */ /* 0x000ea80000300800 */
[----:B------:R-:W-:Y:S04]  /*98960*/  STL [R1+0x150], R16 ;  /* 0x0001501001007387 */ /* 0x000fe80000100800 */
[----:B------:R1:W-:Y:S01]  /*98970*/  STL [R1+0x114], R25 ;  /* 0x0001141901007387 */ /* 0x0003e20000100800 */
[----:B------:R-:W-:-:S03]  /*98980*/  LOP3.LUT R24, R4, 0xffff, RZ, 0xc0, !PT ;  /* 0x0000ffff04187812 */ /* 0x000fc600078ec0ff */
[----:B------:R-:W-:Y:S04]  /*98990*/  STL [R1+0x178], R14 ;  /* 0x0001780e01007387 */ /* 0x000fe80000100800 */
[----:B------:R-:W2:Y:S01]  /*989a0*/  LDL.LU R4, [R1+0x12c] ;  /* 0x00012c0001047983 */ /* 0x000ea20000300800 */
[----:B------:R-:W-:-:S03]  /*989b0*/  LOP3.LUT R21, R27, 0xffff, RZ, 0xc0, !PT ;  /* 0x0000ffff1b157812 */ /* 0x000fc600078ec0ff */
[----:B------:R1:W-:Y:S04]  /*989c0*/  STL [R1+0xfc], R24 ;  /* 0x0000fc1801007387 */ /* 0x0003e80000100800 */
[----:B------:R-:W2:Y:S01]  /*989d0*/  LDL.LU R27, [R1+0x3728] ;  /* 0x00372800011b7983 */ /* 0x000ea20000300800 */
[----:B------:R-:W-:Y:S02]  /*989e0*/  LOP3.LUT R17, R15, 0xffff, RZ, 0xc0, !PT ;  /* 0x0000ffff0f117812 */ /* 0x000fe400078ec0ff */
[----:B------:R-:W-:Y:S01]  /*989f0*/  LOP3.LUT R18, R26, 0xffff, RZ, 0xc0, !PT ;  /* 0x0000ffff1a127812 */ /* 0x000fe200078ec0ff */
[----:B------:R-:W2:Y:S04]  /*98a00*/  LDL.LU R15, [R1+0x100] ;  /* 0x00010000010f7983 */ /* 0x000ea80000300800 */
[----:B------:R-:W-:Y:S04]  /*98a10*/  STL [R1+0x14c], R17 ;  /* 0x00014c1101007387 */ /* 0x000fe80000100800 */
[----:B------:R-:W2:Y:S04]  /*98a20*/  LDL.LU R26, [R1+0x3724] ;  /* 0x00372400011a7983 */ /* 0x000ea80000300800 */
[----:B------:R1:W-:Y:S04]  /*98a30*/  STL [R1+0xf8], R21 ;  /* 0x0000f81501007387 */ /* 0x0003e80000100800 */
[----:B------:R-:W2:Y:S01]  /*98a40*/  LDL.LU R12, [R1+0x3720] ;  /* 0x00372000010c7983 */ /* 0x000ea20000300800 */
[----:B----4-:R-:W-:-:S03]  /*98a50*/  LOP3.LUT R20, R2, 0xffff, RZ, 0xc0, !PT ;  /* 0x0000ffff02147812 */ /* 0x010fc600078ec0ff */
[----:B------:R-:W4:Y:S04]  /*98a60*/  LDL.LU R2, [R1+0x371c] ;  /* 0x00371c0001027983 */ /* 0x000f280000300800 */
[----:B------:R1:W-:Y:S01]  /*98a70*/  STL [R1+0x1c], R18 ;  /* 0x00001c1201007387 */ /* 0x0003e20000100800 */
[----:B0-----:R-:W-:Y:S02]  /*98a80*/  PRMT R22, R22, 0x3340, R25 ;  /* 0x0000334016167816 */ /* 0x001fe40000000019 */
[----:B-1----:R-:W-:Y:S02]  /*98a90*/  PRMT R25, R23, 0x3340, R24 ;  /* 0x0000334017197816 */ /* 0x002fe40000000018 */
[----:B------:R-:W-:Y:S02]  /*98aa0*/  PRMT R24, R6, 0x3340, R14 ;  /* 0x0000334006187816 */ /* 0x000fe4000000000e */
[--C-:B------:R-:W-:Y:S01]  /*98ab0*/  PRMT R21, R21, 0x3340, R0.reuse ;  /* 0x0000334015157816 */ /* 0x100fe20000000000 */
[----:B------:R0:W-:Y:S01]  /*98ac0*/  STL [R1+0x104], R19 ;  /* 0x0001041301007387 */ /* 0x0001e20000100800 */
[----:B------:R-:W-:-:S02]  /*98ad0*/  PRMT R18, R18, 0x3340, R0 ;  /* 0x0000334012127816 */ /* 0x000fc40000000000 */
[----:B------:R-:W-:Y:S02]  /*98ae0*/  PRMT R23, R16, 0x3340, R17 ;  /* 0x0000334010177816 */ /* 0x000fe40000000011 */
[----:B------:R-:W-:Y:S01]  /*98af0*/  PRMT R6, R22, 0x5410, R21 ;  /* 0x0000541016067816 */ /* 0x000fe20000000015 */
[----:B------:R1:W-:Y:S01]  /*98b00*/  STL [R1+0x18c], R20 ;  /* 0x00018c1401007387 */ /* 0x0003e20000100800 */
[----:B------:R-:W-:Y:S02]  /*98b10*/  PRMT R16, R25, 0x5410, R18 ;  /* 0x0000541019107816 */ /* 0x000fe40000000012 */
[--C-:B0-----:R-:W-:Y:S01]  /*98b20*/  PRMT R19, R19, 0x3340, R0.reuse ;  /* 0x0000334013137816 */ /* 0x101fe20000000000 */
[----:B------:R0:W-:Y:S04]  /*98b30*/  STL [R1+0x14f4], R6 ;  /* 0x0014f40601007387 */ /* 0x0001e80000100800 */
[----:B------:R3:W-:Y:S01]  /*98b40*/  STL [R1+0x14f0], R16 ;  /* 0x0014f01001007387 */ /* 0x0007e20000100800 */
[----:B-1----:R-:W-:-:S02]  /*98b50*/  PRMT R20, R20, 0x3340, R0 ;  /* 0x0000334014147816 */ /* 0x002fc40000000000 */
[----:B------:R-:W-:Y:S02]  /*98b60*/  PRMT R14, R23, 0x5410, R19 ;  /* 0x00005410170e7816 */ /* 0x000fe40000000013 */
[----:B0-----:R-:W-:Y:S02]  /*98b70*/  PRMT R6, R24, 0x5410, R20 ;  /* 0x0000541018067816 */ /* 0x001fe40000000014 */
[----:B---3--:R-:W-:Y:S01]  /*98b80*/  LOP3.LUT R16, R5, 0xffff, RZ, 0xc0, !PT ;  /* 0x0000ffff05107812 */ /* 0x008fe200078ec0ff */
[----:B------:R-:W-:Y:S04]  /*98b90*/  STL [R1+0x14ec], R14 ;  /* 0x0014ec0e01007387 */ /* 0x000fe80000100800 */
[----:B------:R0:W-:Y:S01]  /*98ba0*/  STL [R1+0x230], R6 ;  /* 0x0002300601007387 */ /* 0x0001e20000100800 */
[----:B------:R-:W-:Y:S01]  /*98bb0*/  LOP3.LUT R21, R7, 0xffff, RZ, 0xc0, !PT ;  /* 0x0000ffff07157812 */ /* 0x000fe200078ec0ff */
[----:B------:R-:W1:Y:S02]  /*98bc0*/  S2R R3, SR_TID.X ;  /* 0x0000000000037919 */ /* 0x000e640000002100 */
[----:B------:R-:W-:Y:S04]  /*98bd0*/  STL [R1+0x160], R16 ;  /* 0x0001601001007387 */ /* 0x000fe80000100800 */
[----:B------:R-:W3:Y:S01]  /*98be0*/  LDL.LU R7, [R1+0x1a8] ;  /* 0x0001a80001077983 */ /* 0x000ee20000300800 */
[----:B------:R-:W-:-:S02]  /*98bf0*/  LOP3.LUT R20, R9, 0xffff, RZ, 0xc0, !PT ;  /* 0x0000ffff09147812 */ /* 0x000fc400078ec0ff */
[----:B--2---:R-:W-:Y:S02]  /*98c00*/  LOP3.LUT R5, R8, 0xffff, RZ, 0xc0, !PT ;  /* 0x0000ffff08057812 */ /* 0x004fe400078ec0ff */
[----:B------:R-:W-:Y:S02]  /*98c10*/  LOP3.LUT R12, R12, 0xffff, RZ, 0xc0, !PT ;  /* 0x0000ffff0c0c7812 */ /* 0x000fe400078ec0ff */
[----:B----4-:R-:W-:Y:S02]  /*98c20*/  LOP3.LUT R2, R2, 0xffff, RZ, 0xc0, !PT ;  /* 0x0000ffff02027812 */ /* 0x010fe400078ec0ff */
[----:B------:R-:W-:-:S03]  /*98c30*/  LOP3.LUT R18, R15, 0xffff, RZ, 0xc0, !PT ;  /* 0x0000ffff0f127812 */ /* 0x000fc600078ec0ff */
[----:B------:R-:W-:Y:S04]  /*98c40*/  STL [R1+0x1b4], R2 ;  /* 0x0001b40201007387 */ /* 0x000fe80000100800 */
[----:B------:R-:W-:Y:S04]  /*98c50*/  STL [R1+0x164], R21 ;  /* 0x0001641501007387 */ /* 0x000fe80000100800 */
[----:B------:R-:W-:Y:S04]  /*98c60*/  STL [R1+0x16c], R12 ;  /* 0x00016c0c01007387 */ /* 0x000fe80000100800 */
[----:B------:R-:W2:Y:S04]  /*98c70*/  LDL.LU R17, [R1+0x1c4] ;  /* 0x0001c40001117983 */ /* 0x000ea80000300800 */
[----:B------:R-:W4:Y:S04]  /*98c80*/  LDL.LU R28, [R1+0x1ac] ;  /* 0x0001ac00011c7983 */ /* 0x000f280000300800 */
[----:B------:R-:W-:Y:S04]  /*98c90*/  STL [R1+0x1b0], R5 ;  /* 0x0001b00501007387 */ /* 0x000fe80000100800 */
[----:B------:R-:W4:Y:S04]  /*98ca0*/  LDL.LU R9, [R1+0x3718] ;  /* 0x0037180001097983 */ /* 0x000f280000300800 */
[----:B0-----:R-:W4:Y:S01]  /*98cb0*/  LDL.LU R6, [R1+0x194] ;  /* 0x0001940001067983 */ /* 0x001f220000300800 */
[----:B------:R-:W-:-:S03]  /*98cc0*/  LOP3.LUT R15, R13, 0xffff, RZ, 0xc0, !PT ;  /* 0x0000ffff0d0f7812 */ /* 0x000fc600078ec0ff */
[----:B------:R-:W4:Y:S04]  /*98cd0*/  LDL.LU R13, [R1+0x3714] ;  /* 0x00371400010d7983 */ /* 0x000f280000300800 */
[----:B------:R-:W-:Y:S04]  /*98ce0*/  STL [R1+0x154], R18 ;  /* 0x0001541201007387 */ /* 0x000fe80000100800 */
[----:B------:R-:W4:Y:S01]  /*98cf0*/  LDL.LU R8, [R1+0x190] ;  /* 0x0001900001087983 */ /* 0x000f220000300800 */
[----:B------:R-:W-:-:S03]  /*98d00*/  LOP3.LUT R14, R4, 0xffff, RZ, 0xc0, !PT ;  /* 0x0000ffff040e7812 */ /* 0x000fc600078ec0ff */
[----:B------:R-:W-:Y:S04]  /*98d10*/  STL [R1+0x1a0], R20 ;  /* 0x0001a01401007387 */ /* 0x000fe80000100800 */
[----:B------:R-:W4:Y:S04]  /*98d20*/  LDL.LU R4, [R1+0x15c] ;  /* 0x00015c0001047983 */ /* 0x000f280000300800 */
[----:B------:R0:W-:Y:S04]  /*98d30*/  STL [R1+0x188], R15 ;  /* 0x0001880f01007387 */ /* 0x0001e80000100800 */
[----:B-1----:R1:W-:Y:S01]  /*98d40*/  STL [R1+0x36fc], R3 ;  /* 0x0036fc0301007387 */ /* 0x0023e20000100800 */
[----:B------:R-:W-:-:S03]  /*98d50*/  PRMT R19, R15, 0x3340, R0 ;  /* 0x000033400f137816 */ /* 0x000fc60000000000 */
[----:B0-----:R-:W4:Y:S01]  /*98d60*/  LDL.LU R15, [R1+0x144] ;  /* 0x00014400010f7983 */ /* 0x001f220000300800 */
[----:B------:R-:W-:Y:S02]  /*98d70*/  PRMT R22, R12, 0x3340, R14 ;  /* 0x000033400c167816 */ /* 0x000fe4000000000e */
[--C-:B------:R-:W-:Y:S02]  /*98d80*/  PRMT R18, R18, 0x3340, R0.reuse ;  /* 0x0000334012127816 */ /* 0x100fe40000000000 */
[----:B------:R-:W-:Y:S02]  /*98d90*/  PRMT R21, R16, 0x3340, R21 ;  /* 0x0000334010157816 */ /* 0x000fe40000000015 */
[----:B------:R-:W-:Y:S02]  /*98da0*/  PRMT R20, R20, 0x3340, R0 ;  /* 0x0000334014147816 */ /* 0x000fe40000000000 */
[----:B------:R-:W-:Y:S02]  /*98db0*/  PRMT R23, R2, 0x3340, R5 ;  /* 0x0000334002177816 */ /* 0x000fe40000000005 */
[----:B------:R-:W-:-:S02]  /*98dc0*/  PRMT R12, R22, 0x5410, R19 ;  /* 0x00005410160c7816 */ /* 0x000fc40000000013 */
[----:B------:R-:W-:Y:S01]  /*98dd0*/  PRMT R2, R21, 0x5410, R18 ;  /* 0x0000541015027816 */ /* 0x000fe20000000012 */
[C---:B------:R-:W-:Y:S02]  /*98de0*/  IMAD.SHL.U32 R25, R3.reuse, 0x10, RZ ;  /* 0x0000001003197824 */ /* 0x040fe400078e00ff */
[----:B------:R-:W-:Y:S01]  /*98df0*/  IMAD.SHL.U32 R24, R3, 0x20, RZ ;  /* 0x0000002003187824 */ /* 0x000fe200078e00ff */
[----:B-1----:R-:W-:Y:S01]  /*98e00*/  PRMT R3, R23, 0x5410, R20 ;  /* 0x0000541017037816 */ /* 0x002fe20000000014 */
[----:B------:R-:W-:Y:S04]  /*98e10*/  STL [R1+0x36f8], R14 ;  /* 0x0036f80e01007387 */ /* 0x000fe80000100800 */
[----:B------:R-:W-:Y:S04]  /*98e20*/  STL [R1+0x36ec], R12 ;  /* 0x0036ec0c01007387 */ /* 0x000fe80000100800 */
[----:B------:R-:W-:Y:S04]  /*98e30*/  STL [R1+0x218], R2 ;  /* 0x0002180201007387 */ /* 0x000fe80000100800 */
[----:B------:R-:W4:Y:S04]  /*98e40*/  LDL.LU R5, [R1+0x1f0] ;  /* 0x0001f00001057983 */ /* 0x000f280000300800 */
[----:B------:R3:W-:Y:S02]  /*98e50*/  STL [R1+0x210], R3 ;  /* 0x0002100301007387 */ /* 0x0007e40000100800 */
[----:B---3--:R-:W-:-:S02]  /*98e60*/  LOP3.LUT R3, R7, 0xffff, RZ, 0xc0, !PT ;  /* 0x0000ffff07037812 */ /* 0x008fc400078ec0ff */
[----:B------:R-:W3:Y:S04]  /*98e70*/  LDL.LU R7, [R1+0x1e0] ;  /* 0x0001e00001077983 */ /* 0x000ee80000300800 */
[----:B------:R-:W-:Y:S01]  /*98e80*/  STL [R1+0x1a8], R3 ;  /* 0x0001a80301007387 */ /* 0x000fe20000100800 */
[----:B------:R-:W-:Y:S02]  /*98e90*/  LOP3.LUT R18, R29, 0xffff, RZ, 0xc0, !PT ;  /* 0x0000ffff1d127812 */ /* 0x000fe400078ec0ff */
[----:B------:R-:W-:Y:S02]  /*98ea0*/  LOP3.LUT R19, R11, 0xffff, RZ, 0xc0, !PT ;  /* 0x0000ffff0b137812 */ /* 0x000fe400078ec0ff */
[----:B--2---:R-:W-:Y:S02]  /*98eb0*/  LOP3.LUT R22, R17, 0xffff, RZ, 0xc0, !PT ;  /* 0x0000ffff11167812 */ /* 0x004fe400078ec0ff */
[----:B----4-:R-:W-:-:S02]  /*98ec0*/  LOP3.LUT R16, R28, 0xffff, RZ, 0xc0, !PT ;  /* 0x0000ffff1c107812 */ /* 0x010fc400078ec0ff */
[----:B------:R-:W-:Y:S02]  /*98ed0*/  LOP3.LUT R12, R6, 0xffff, RZ, 0xc0, !PT ;  /* 0x0000ffff060c7812 */ /* 0x000fe400078ec0ff */
[----:B------:R-:W-:Y:S01]  /*98ee0*/  LOP3.LUT R13, R13, 0xffff, RZ, 0xc0, !PT ;  /* 0x0000ffff0d0d7812 */ /* 0x000fe200078ec0ff */
[----:B------:R-:W-:Y:S01]  /*98ef0*/  STL [R1+0x80], R22 ;  /* 0x0000801601007387 */ /* 0x000fe20000100800 */
[----:B------:R-:W-:-:S03]  /*98f00*/  LOP3.LUT R23, R8, 0xffff, RZ, 0xc0, !PT ;  /* 0x0000ffff08177812 */ /* 0x000fc600078ec0ff */
[----:B------:R-:W-:Y:S01]  /*98f10*/  STL [R1+0x100], R16 ;  /* 0x0001001001007387 */ /* 0x000fe20000100800 */
[----:B------:R-:W-:-:S03]  /*98f20*/  LOP3.LUT R17, R4, 0xffff, RZ, 0xc0, !PT ;  /* 0x0000ffff04117812 */ /* 0x000fc600078ec0ff */
[----:B------:R-:W-:Y:S04]  /*98f30*/  STL [R1+0x134], R13 ;  /* 0x0001340d01007387 */ /* 0x000fe80000100800 */
[----:B------:R-:W2:Y:S04]  /*98f40*/  LDL.LU R6, [R1+0x180] ;  /* 0x0001800001067983 */ /* 0x000ea80000300800 */
[----:B------:R-:W-:Y:S04]  /*98f50*/  STL [R1+0xf0], R23 ;  /* 0x0000f01701007387 */ /* 0x000fe80000100800 */
[----:B------:R-:W-:Y:S04]  /*98f60*/  STL [R1+0x1ac], R12 ;  /* 0x0001ac0c01007387 */ /* 0x000fe80000100800 */
[----:B------:R-:W-:Y:S04]  /*98f70*/  STL [R1+0x12c], R17 ;  /* 0x00012c1101007387 */ /* 0x000fe80000100800 */
[----:B------:R-:W4:Y:S01]  /*98f80*/  LDL.LU R8, [R1+0x17c] ;  /* 0x00017c0001087983 */ /* 0x000f220000300800 */
[----:B------:R-:W-:-:S03]  /*98f90*/  LOP3.LUT R4, R10, 0xffff, RZ, 0xc0, !PT ;  /* 0x0000ffff0a047812 */ /* 0x000fc600078ec0ff */
[----:B------:R-:W3:Y:S04]  /*98fa0*/  LDL.LU R10, [R1+0x3710] ;  /* 0x00371000010a7983 */ /* 0x000ee80000300800 */
[----:B------:R-:W2:Y:S04]  /*98fb0*/  LDL.LU R29, [R1+0x370c] ;  /* 0x00370c00011d7983 */ /* 0x000ea80000300800 */
[----:B------:R-:W2:Y:S01]  /*98fc0*/  LDL.LU R11, [R1+0x3708] ;  /* 0x00370800010b7983 */ /* 0x000ea20000300800 */
[----:B------:R-:W-:-:S03]  /*98fd0*/  LOP3.LUT R20, R9, 0xffff, RZ, 0xc0, !PT ;  /* 0x0000ffff09147812 */ /* 0x000fc600078ec0ff */
[----:B------:R-:W2:Y:S04]  /*98fe0*/  LDL.LU R9, [R1+0x3704] ;  /* 0x0037040001097983 */ /* 0x000ea80000300800 */
[----:B------:R0:W-:Y:S01]  /*98ff0*/  STL [R1+0x2c], R4 ;  /* 0x00002c0401007387 */ /* 0x0001e20000100800 */
[----:B------:R-:W-:-:S03]  /*99000*/  PRMT R21, R4, 0x3340, R0 ;  /* 0x0000334004157816 */ /* 0x000fc60000000000 */
[----:B------:R1:W-:Y:S01]  /*99010*/  STL [R1+0x7c], R18 ;  /* 0x00007c1201007387 */ /* 0x0003e20000100800 */
[----:B------:R-:W-:-:S03]  /*99020*/  LOP3.LUT R14, R15, 0xffff, RZ, 0xc0, !PT ;  /* 0x0000ffff0f0e7812 */ /* 0x000fc600078ec0ff */
[----:B0-----:R-:W2:Y:S04]  /*99030*/  LDL.LU R4, [R1+0xa0] ;  /* 0x0000a00001047983 */ /* 0x001ea80000300800 */
[----:B------:R0:W-:Y:S04]  /*99040*/  STL [R1+0x50], R19 ;  /* 0x0000501301007387 */ /* 0x0001e80000100800 */
[----:B------:R-:W2:Y:S01]  /*99050*/  LDL.LU R15, [R1+0x98] ;  /* 0x00009800010f7983 */ /* 0x000ea20000300800 */
[----:B------:R-:W-:Y:S02]  /*99060*/  LOP3.LUT R25, R25, 0xf0, RZ, 0xc0, !PT ;  /* 0x000000f019197812 */ /* 0x000fe400078ec0ff */
[----:B------:R-:W-:-:S04]  /*99070*/  LOP3.LUT R24, R24, 0x200, RZ, 0xc0, !PT ;  /* 0x0000020018187812 */ /* 0x000fc800078ec0ff */
[----:B------:R-:W-:Y:S02]  /*99080*/  IADD3 R2, R24, UR4, R25 ;  /* 0x0000000418027c10 */ /* 0x000fe4000fffe019 */
[----:B------:R-:W-:Y:S02]  /*99090*/  PRMT R25, R22, 0x3340, R23 ;  /* 0x0000334016197816 */ /* 0x000fe40000000017 */
[----:B------:R-:W-:Y:S01]  /*990a0*/  PRMT R23, R13, 0x3340, R14 ;  /* 0x000033400d177816 */ /* 0x000fe2000000000e */
[----:B------:R0:W-:Y:S01]  /*990b0*/  STL [R1+0x1c4], R20 ;  /* 0x0001c41401007387 */ /* 0x0001e20000100800 */
[----:B-1----:R-:W-:Y:S02]  /*990c0*/  PRMT R18, R18, 0x3340, R0 ;  /* 0x0000334012127816 */ /* 0x002fe40000000000 */
[----:B------:R-:W-:Y:S02]  /*990d0*/  PRMT R13, R25, 0x5410, R21 ;  /* 0x00005410190d7816 */ /* 0x000fe40000000015 */
[----:B------:R-:W-:-:S02]  /*990e0*/  PRMT R22, R16, 0x3340, R17 ;  /* 0x0000334010167816 */ /* 0x000fc40000000011 */
[----:B------:R-:W-:Y:S02]  /*990f0*/  PRMT R24, R3, 0x3340, R12 ;  /* 0x0000334003187816 */ /* 0x000fe4000000000c */
[----:B0-----:R-:W-:Y:S02]  /*99100*/  PRMT R19, R19, 0x3340, R0 ;  /* 0x0000334013137816 */ /* 0x001fe40000000000 */
[----:B------:R-:W-:Y:S02]  /*99110*/  PRMT R12, R22, 0x5410, R18 ;  /* 0x00005410160c7816 */ /* 0x000fe40000000012 */
[----:B------:R-:W-:Y:S01]  /*99120*/  PRMT R20, R20, 0x3340, R0 ;  /* 0x0000334014147816 */ /* 0x000fe20000000000 */
[----:B------:R0:W-:Y:S01]  /*99130*/  STL [R1+0x14e4], R13 ;  /* 0x0014e40d01007387 */ /* 0x0001e20000100800 */
[----:B------:R-:W-:Y:S02]  /*99140*/  PRMT R3, R23, 0x5410, R19 ;  /* 0x0000541017037816 */ /* 0x000fe40000000013 */
[----:B------:R-:W-:Y:S01]  /*99150*/  LOP3.LUT R5, R5, 0xffff, RZ, 0xc0, !PT ;  /* 0x0000ffff05057812 */ /* 0x000fe200078ec0ff */
[----:B------:R-:W-:Y:S01]  /*99160*/  STL [R1+0x14e0], R12 ;  /* 0x0014e00c01007387 */ /* 0x000fe20000100800 */
[----:B0-----:R-:W-:-:S05]  /*99170*/  PRMT R13, R24, 0x5410, R20 ;  /* 0x00005410180d7816 */ /* 0x001fca0000000014 */
[----:B------:R0:W-:Y:S04]  /*99180*/  STL [R1+0x36c8], R13 ;  /* 0x0036c80d01007387 */ /* 0x0001e80000100800 */
[----:B------:R1:W-:Y:S04]  /*99190*/  STL [R1+0x14dc], R3 ;  /* 0x0014dc0301007387 */ /* 0x0003e80000100800 */
[----:B------:R-:W-:Y:S01]  /*991a0*/  STL [R1+0x190], R5 ;  /* 0x0001900501007387 */ /* 0x000fe20000100800 */
[----:B------:R-:W-:Y:S02]  /*991b0*/  LOP3.LUT R26, R26, 0xffff, RZ, 0xc0, !PT ;  /* 0x0000ffff1a1a7812 */ /* 0x000fe400078ec0ff */
[----:B0-----:R-:W-:-:S02]  /*991c0*/  LOP3.LUT R13, R27, 0xffff, RZ, 0xc0, !PT ;  /* 0x0000ffff1b0d7812 */ /* 0x001fc400078ec0ff */
[----:B------:R-:W-:Y:S02]  /*991d0*/  PRMT R21, R26, 0x3340, R0 ;  /* 0x000033401a157816 */ /* 0x000fe40000000000 */
[----:B----4-:R-:W-:Y:S02]  /*991e0*/  LOP3.LUT R17, R8, 0xffff, RZ, 0xc0, !PT ;  /* 0x0000ffff08117812 */ /* 0x010fe400078ec0ff */
[----:B---3--:R-:W-:Y:S02]  /*991f0*/  LOP3.LUT R10, R10, 0xffff, RZ, 0xc0, !PT ;  /* 0x0000ffff0a0a7812 */ /* 0x008fe400078ec0ff */
[----:B--2---:R-:W-:Y:S02]  /*99200*/  LOP3.LUT R11, R11, 0xffff, RZ, 0xc0, !PT ;  /* 0x0000ffff0b0b7812 */ /* 0x004fe400078ec0ff */
[----:B------:R-:W-:-:S05]  /*99210*/  LOP3.LUT R9, R9, 0xffff, RZ, 0xc0, !PT ;  /* 0x0000ffff09097812 */ /* 0x000fca00078ec0ff */
[----:B------:R-:W-:Y:S04]  /*99220*/  STL [R1+0x11c], R9 ;  /* 0x00011c0901007387 */ /* 0x000fe80000100800 */
[----:B------:R-:W-:Y:S04]  /*99230*/  STL [R1+0x1cc], R11 ;  /* 0x0001cc0b01007387 */ /* 0x000fe80000100800 */
[----:B------:R-:W-:Y:S04]  /*99240*/  STL [R1+0x15c], R10 ;  /* 0x00015c0a01007387 */ /* 0x000fe80000100800 */
[----:B-1----:R-:W2:Y:S04]  /*99250*/  LDL.LU R3, [R1+0x200] ;  /* 0x0002000001037983 */ /* 0x002ea80000300800 */
[----:B------:R-:W-:Y:S04]  /*99260*/  STL [R1+0x1c8], R17 ;  /* 0x0001c81101007387 */ /* 0x000fe80000100800 */
[----:B------:R-:W3:Y:S01]  /*99270*/  LDL.LU R28, [R1+0x1fc] ;  /* 0x0001fc00011c7983 */ /* 0x000ee20000300800 */
[----:B------:R-:W-:-:S03]  /*99280*/  LOP3.LUT R12, R4, 0xffff, RZ, 0xc0, !PT ;  /* 0x0000ffff040c7812 */ /* 0x000fc600078ec0ff */
[----:B------:R-:W4:Y:S01]  /*99290*/  LDL.LU R8, [R1+0x1f8] ;  /* 0x0001f80001087983 */ /* 0x000f220000300800 */
[----:B------:R-:W-:-:S03]  /*992a0*/  LOP3.LUT R4, R15, 0xffff, RZ, 0xc0, !PT ;  /* 0x0000ffff0f047812 */ /* 0x000fc600078ec0ff */
[----:B------:R-:W4:Y:S04]  /*992b0*/  LDL.LU R15, [R1+0x1d4] ;  /* 0x0001d400010f7983 */ /* 0x000f280000300800 */
[----:B------:R-:W4:Y:S04]  /*992c0*/  LDL.LU R27, [R1+0x3700] ;  /* 0x00370000011b7983 */ /* 0x000f280000300800 */
[----:B------:R-:W-:Y:S01]  /*992d0*/  STL [R1+0x1bc], R12 ;  /* 0x0001bc0c01007387 */ /* 0x000fe20000100800 */
[----:B------:R-:W-:-:S03]  /*992e0*/  LOP3.LUT R29, R29, 0xffff, RZ, 0xc0, !PT ;  /* 0x0000ffff1d1d7812 */ /* 0x000fc600078ec0ff */
[----:B------:R0:W-:Y:S04]  /*992f0*/  STL [R1+0x1f0], R4 ;  /* 0x0001f00401007387 */ /* 0x0001e80000100800 */
[----:B------:R-:W-:Y:S01]  /*99300*/  STL [R1+0x36f0], R26 ;  /* 0x0036f01a01007387 */ /* 0x000fe20000100800 */
[--C-:B------:R-:W-:Y:S02]  /*99310*/  PRMT R19, R4, 0x3340, R0.reuse ;  /* 0x0000334004137816 */ /* 0x100fe40000000000 */
[----:B------:R-:W-:Y:S02]  /*99320*/  PRMT R20, R12, 0x3340, R0 ;  /* 0x000033400c147816 */ /* 0x000fe40000000000 */
[----:B------:R-:W-:Y:S01]  /*99330*/  PRMT R25, R5, 0x3340, R29 ;  /* 0x0000334005197816 */ /* 0x000fe2000000001d */
[----:B0-----:R-:W4:Y:S04]  /*99340*/  LDL.LU R4, [R1+0x1c0] ;  /* 0x0001c00001047983 */ /* 0x001f280000300800 */
[----:B------:R-:W4:Y:S04]  /*99350*/  LDL.LU R16, [R1+0x158] ;  /* 0x0001580001107983 */ /* 0x000f280000300800 */
[----:B------:R-:W4:Y:S04]  /*99360*/  LDL.LU R12, [R1+0xec] ;  /* 0x0000ec00010c7983 */ /* 0x000f280000300800 */
[----:B------:R-:W4:Y:S04]  /*99370*/  LDL.LU R5, [R1+0x6c] ;  /* 0x00006c0001057983 */ /* 0x000f280000300800 */
[----:B------:R0:W-:Y:S01]  /*99380*/  STL [R1+0x36f4], R29 ;  /* 0x0036f41d01007387 */ /* 0x0001e20000100800 */
[----:B------:R-:W-:-:S02]  /*99390*/  PRMT R23, R11, 0x3340, R17 ;  /* 0x000033400b177816 */ /* 0x000fc40000000011 */
[----:B------:R-:W-:Y:S01]  /*993a0*/  PRMT R11, R25, 0x5410, R21 ;  /* 0x00005410190b7816 */ /* 0x000fe20000000015 */
[----:B0-----:R-:W4:Y:S04]  /*993b0*/  LDL.LU R29, [R1+0x1d0] ;  /* 0x0001d000011d7983 */ /* 0x001f280000300800 */
[----:B------:R-:W4:Y:S04]  /*993c0*/  LDL.LU R17, [R1+0x138] ;  /* 0x0001380001117983 */ /* 0x000f280000300800 */
[----:B------:R-:W4:Y:S01]  /*993d0*/  LDL.LU R21, [R1+0x140] ;  /* 0x0001400001157983 */ /* 0x000f220000300800 */
[----:B------:R-:W-:-:S02]  /*993e0*/  LOP3.LUT R7, R7, 0xffff, RZ, 0xc0, !PT ;  /* 0x0000ffff07077812 */ /* 0x000fc400078ec0ff */
[----:B------:R-:W-:Y:S02]  /*993f0*/  LOP3.LUT R6, R6, 0xffff, RZ, 0xc0, !PT ;  /* 0x0000ffff06067812 */ /* 0x000fe400078ec0ff */
[----:B------:R-:W-:Y:S02]  /*99400*/  PRMT R24, R9, 0x3340, R10 ;  /* 0x0000334009187816 */ /* 0x000fe4000000000a */
[----:B------:R-:W-:Y:S02]  /*99410*/  PRMT R22, R7, 0x3340, R6 ;  /* 0x0000334007167816 */ /* 0x000fe40000000006 */
[----:B------:R-:W-:Y:S02]  /*99420*/  PRMT R18, R13, 0x3340, R0 ;  /* 0x000033400d127816 */ /* 0x000fe40000000000 */
[----:B------:R-:W-:Y:S02]  /*99430*/  PRMT R9, R23, 0x5410, R19 ;  /* 0x0000541017097816 */ /* 0x000fe40000000013 */
[----:B------:R-:W-:Y:S01]  /*99440*/  PRMT R10, R22, 0x5410, R20 ;  /* 0x00005410160a7816 */ /* 0x000fe20000000014 */
[----:B------:R-:W-:Y:S04]  /*99450*/  STL [R1+0x36cc], R11 ;  /* 0x0036cc0b01007387 */ /* 0x000fe80000100800 */
[----:B------:R0:W-:Y:S04]  /*99460*/  STL [R1+0x36d0], R10 ;  /* 0x0036d00a01007387 */ /* 0x0001e80000100800 */
[----:B------:R3:W-:Y:S01]  /*99470*/  STL [R1+0x36d4], R9 ;  /* 0x0036d40901007387 */ /* 0x0007e20000100800 */
[----:B0-----:R-:W-:-:S05]  /*99480*/  PRMT R10, R24, 0x5410, R18 ;  /* 0x00005410180a7816 */ /* 0x001fca0000000012 */
[----:B------:R0:W-:Y:S01]  /*99490*/  STL [R1+0x14c8], R10 ;  /* 0x0014c80a01007387 */ /* 0x0001e20000100800 */
[----:B--2---:R-:W-:Y:S02]  /*994a0*/  LOP3.LUT R23, R3, 0xffff, RZ, 0xc0, !PT ;  /* 0x0000ffff03177812 */ /* 0x004fe400078ec0ff */
[----:B---3--:R-:W-:-:S03]  /*994b0*/  LOP3.LUT R9, R28, 0xffff, RZ, 0xc0, !PT ;  /* 0x0000ffff1c097812 */ /* 0x008fc600078ec0ff */
[----:B------:R-:W-:Y:S01]  /*994c0*/  STL [R1+0x1e0], R23 ;  /* 0x0001e01701007387 */ /* 0x000fe20000100800 */
[----:B----4-:R-:W-:-:S03]  /*994d0*/  LOP3.LUT R3, R15, 0xffff, RZ, 0xc0, !PT ;  /* 0x0000ffff0f037812 */ /* 0x010fc600078ec0ff */
[----:B------:R-:W-:Y:S04]  /*994e0*/  STL [R1+0x1fc], R9 ;  /* 0x0001fc0901007387 */ /* 0x000fe80000100800 */
[----:B------:R-:W2:Y:S04]  /*994f0*/  LDL.LU R11, [R1+0x24c] ;  /* 0x00024c00010b7983 */ /* 0x000ea80000300800 */
[----:B------:R-:W3:Y:S01]  /*99500*/  LDL.LU R28, [R1+0x208] ;  /* 0x00020800011c7983 */ /* 0x000ee20000300800 */
[----:B------:R-:W-:-:S03]  /*99510*/  LOP3.LUT R26, R8, 0xffff, RZ, 0xc0, !PT ;  /* 0x0000ffff081a7812 */ /* 0x000fc600078ec0ff */
[----:B------:R-:W-:Y:S04]  /*99520*/  STL [R1+0x1e4], R3 ;  /* 0x0001e40301007387 */ /* 0x000fe80000100800 */
[----:B------:R-:W4:Y:S04]  /*99530*/  LDL.LU R8, [R1+0x204] ;  /* 0x0002040001087983 */ /* 0x000f280000300800 */
[----:B------:R-:W3:Y:S01]  /*99540*/  LDL.LU R15, [R1+0x1ec] ;  /* 0x0001ec00010f7983 */ /* 0x000ee20000300800 */
[----:B------:R-:W-:Y:S02]  /*99550*/  LOP3.LUT R27, R27, 0xffff, RZ, 0xc0, !PT ;  /* 0x0000ffff1b1b7812 */ /* 0x000fe400078ec0ff */
[----:B------:R-:W-:-:S02]  /*99560*/  LOP3.LUT R4, R4, 0xffff, RZ, 0xc0, !PT ;  /* 0x0000ffff04047812 */ /* 0x000fc400078ec0ff */
[----:B------:R-:W-:Y:S02]  /*99570*/  LOP3.LUT R16, R16, 0xffff, RZ, 0xc0, !PT ;  /* 0x0000ffff10107812 */ /* 0x000fe400078ec0ff */
[----:B------:R-:W-:Y:S02]  /*99580*/  PRMT R25, R26, 0x3340, R4 ;  /* 0x000033401a197816 */ /* 0x000fe40000000004 */
[----:B------:R-:W-:Y:S02]  /*99590*/  LOP3.LUT R24, R29, 0xffff, RZ, 0xc0, !PT ;  /* 0x0000ffff1d187812 */ /* 0x000fe400078ec0ff */
[----:B------:R-:W-:Y:S02]  /*995a0*/  LOP3.LUT R29, R12, 0xffff, RZ, 0xc0, !PT ;  /* 0x0000ffff0c1d7812 */ /* 0x000fe400078ec0ff */
[----:B------:R-:W-:Y:S02]  /*995b0*/  LOP3.LUT R12, R5, 0xffff, RZ, 0xc0, !PT ;  /* 0x0000ffff050c7812 */ /* 0x000fe400078ec0ff */
[----:B------:R-:W-:-:S02]  /*995c0*/  LOP3.LUT R19, R21, 0xffff, RZ, 0xc0, !PT ;  /* 0x0000ffff15137812 */ /* 0x000fc400078ec0ff */
[----:B------:R-:W-:Y:S01]  /*995d0*/  LOP3.LUT R20, R17, 0xffff, RZ, 0xc0, !PT ;  /* 0x0000ffff11147812 */ /* 0x000fe200078ec0ff */
[----:B------:R1:W-:Y:S04]  /*995e0*/  STL [R1+0x1f8], R24 ;  /* 0x0001f81801007387 */ /* 0x0003e80000100800 */
[----:B------:R-:W3:Y:S04]  /*995f0*/  LDL.LU R5, [R1+0x1d8] ;  /* 0x0001d80001057983 */ /* 0x000ee80000300800 */
[----:B0-----:R-:W3:Y:S01]  /*99600*/  LDL.LU R10, [R1+0x19c] ;  /* 0x00019c00010a7983 */ /* 0x001ee20000300800 */
[----:B------:R-:W-:-:S03]  /*99610*/  PRMT R21, R29, 0x3340, R0 ;  /* 0x000033401d157816 */ /* 0x000fc60000000000 */
[----:B------:R0:W-:Y:S04]  /*99620*/  STL [R1+0x6c], R12 ;  /* 0x00006c0c01007387 */ /* 0x0001e80000100800 */
[----:B------:R-:W-:Y:S04]  /*99630*/  STL [R1+0x1d0], R19 ;  /* 0x0001d01301007387 */ /* 0x000fe80000100800 */
[----:B------:R-:W3:Y:S01]  /*99640*/  LDL.LU R17, [R1+0x118] ;  /* 0x0001180001117983 */ /* 0x000ee20000300800 */
[----:B------:R-:W-:-:S03]  /*99650*/  PRMT R18, R12, 0x3340, R0 ;  /* 0x000033400c127816 */ /* 0x000fc60000000000 */
[----:B------:R-:W-:Y:S01]  /*99660*/  STL [R1+0x200], R20 ;  /* 0x0002001401007387 */ /* 0x000fe20000100800 */
[----:B-1----:R-:W-:Y:S02]  /*99670*/  PRMT R24, R9, 0x3340, R24 ;  /* 0x0000334009187816 */ /* 0x002fe40000000018 */
[----:B------:R-:W-:Y:S02]  /*99680*/  PRMT R9, R25, 0x5410, R21 ;  /* 0x0000541019097816 */ /* 0x000fe40000000015 */
[----:B------:R-:W-:Y:S02]  /*99690*/  PRMT R22, R27, 0x3340, R16 ;  /* 0x000033401b167816 */ /* 0x000fe40000000010 */
[----:B------:R-:W-:Y:S01]  /*996a0*/  PRMT R23, R23, 0x3340, R3 ;  /* 0x0000334017177816 */ /* 0x000fe20000000003 */
[----:B0-----:R-:W3:Y:S04]  /*996b0*/  LDL.LU R12, [R1+0x110] ;  /* 0x00011000010c7983 */ /* 0x001ee80000300800 */
[----:B------:R-:W3:Y:S04]  /*996c0*/  LDL.LU R3, [R1+0x36fc] ;  /* 0x0036fc0001037983 */ /* 0x000ee80000300800 */
[----:B------:R-:W3:Y:S04]  /*996d0*/  LDL.LU R25, [R1+0xc0] ;  /* 0x0000c00001197983 */ /* 0x000ee80000300800 */
[----:B------:R-:W3:Y:S04]  /*996e0*/  LDL.LU R21, [R1+0xbc] ;  /* 0x0000bc0001157983 */ /* 0x000ee80000300800 */
[----:B------:R0:W-:Y:S02]  /*996f0*/  STL [R1+0x14d4], R9 ;  /* 0x0014d40901007387 */ /* 0x0001e40000100800 */
[----:B0-----:R-:W-:-:S02]  /*99700*/  PRMT R9, R22, 0x5410, R18 ;  /* 0x0000541016097816 */ /* 0x001fc40000000012 */
[----:B------:R-:W3:Y:S04]  /*99710*/  LDL.LU R22, [R1+0x1e8] ;  /* 0x0001e80001167983 */ /* 0x000ee80000300800 */
[----:B------:R-:W3:Y:S01]  /*99720*/  LDL.LU R18, [R1+0x198] ;  /* 0x0001980001127983 */ /* 0x000ee20000300800 */
[--C-:B------:R-:W-:Y:S02]  /*99730*/  PRMT R19, R19, 0x3340, R0.reuse ;  /* 0x0000334013137816 */ /* 0x100fe40000000000 */
[----:B------:R-:W-:Y:S01]  /*99740*/  PRMT R20, R20, 0x3340, R0 ;  /* 0x0000334014147816 */ /* 0x000fe20000000000 */
[----:B------:R0:W-:Y:S01]  /*99750*/  STL [R1+0x14d0], R9 ;  /* 0x0014d00901007387 */ /* 0x0001e20000100800 */
[----:B------:R-:W-:Y:S02]  /*99760*/  PRMT R19, R23, 0x5410, R19 ;  /* 0x0000541017137816 */ /* 0x000fe40000000013 */
[----:B0-----:R-:W-:-:S03]  /*99770*/  PRMT R9, R24, 0x5410, R20 ;  /* 0x0000541018097816 */ /* 0x001fc60000000014 */
[----:B------:R-:W-:Y:S04]  /*99780*/  STL [R1+0x14ac], R19 ;  /* 0x0014ac1301007387 */ /* 0x000fe80000100800 */
[----:B------:R4:W-:Y:S01]  /*99790*/  STL [R1+0x14b0], R9 ;  /* 0x0014b00901007387 */ /* 0x0009e20000100800 */
[----:B--2---:R-:W-:Y:S02]  /*997a0*/  LOP3.LUT R23, R11, 0xffff, RZ, 0xc0, !PT ;  /* 0x0000ffff0b177812 */ /* 0x004fe400078ec0ff */
[----:B----4-:R-:W-:Y:S02]  /*997b0*/  LOP3.LUT R9, R8, 0xffff, RZ, 0xc0, !PT ;  /* 0x0000ffff08097812 */ /* 0x010fe400078ec0ff */
[----:B---3--:R-:W-:Y:S01]  /*997c0*/  LOP3.LUT R11, R15, 0xffff, RZ, 0xc0, !PT ;  /* 0x0000ffff0f0b7812 */ /* 0x008fe200078ec0ff */
[----:B------:R-:W-:Y:S04]  /*997d0*/  STL [R1+0x138], R23 ;  /* 0x0001381701007387 */ /* 0x000fe80000100800 */
[----:B------:R-:W2:Y:S04]  /*997e0*/  LDL.LU R8, [R1+0x1f4] ;  /* 0x0001f40001087983 */ /* 0x000ea80000300800 */
[----:B------:R0:W-:Y:S04]  /*997f0*/  STL [R1+0x1d4], R9 ;  /* 0x0001d40901007387 */ /* 0x0001e80000100800 */
[----:B------:R-:W3:Y:S04]  /*99800*/  LDL.LU R15, [R1+0x184] ;  /* 0x00018400010f7983 */ /* 0x000ee80000300800 */
[----:B------:R-:W-:Y:S01]  /*99810*/  STL [R1+0x1dc], R11 ;  /* 0x0001dc0b01007387 */ /* 0x000fe20000100800 */
[----:B------:R-:W-:-:S02]  /*99820*/  LOP3.LUT R10, R10, 0xffff, RZ, 0xc0, !PT ;  /* 0x0000ffff0a0a7812 */ /* 0x000fc400078ec0ff */
[----:B------:R-:W-:Y:S02]  /*99830*/  LOP3.LUT R17, R17, 0xffff, RZ, 0xc0, !PT ;  /* 0x0000ffff11117812 */ /* 0x000fe400078ec0ff */
[----:B------:R-:W-:Y:S02]  /*99840*/  LOP3.LUT R19, R25, 0xffff, RZ, 0xc0, !PT ;  /* 0x0000ffff19137812 */ /* 0x000fe400078ec0ff */
[----:B------:R-:W-:Y:S02]  /*99850*/  PRMT R25, R9, 0x3340, R10 ;  /* 0x0000334009197816 */ /* 0x000fe4000000000a */
[----:B------:R-:W-:Y:S02]  /*99860*/  LOP3.LUT R24, R22, 0xffff, RZ, 0xc0, !PT ;  /* 0x0000ffff16187812 */ /* 0x000fe400078ec0ff */
[----:B------:R-:W-:Y:S02]  /*99870*/  LOP3.LUT R22, R18, 0xffff, RZ, 0xc0, !PT ;  /* 0x0000ffff12167812 */ /* 0x000fe400078ec0ff */
[----:B------:R-:W-:-:S02]  /*99880*/  LOP3.LUT R18, R21, 0xffff, RZ, 0xc0, !PT ;  /* 0x0000ffff15127812 */ /* 0x000fc400078ec0ff */
[----:B------:R-:W-:Y:S01]  /*99890*/  PRMT R21, R19, 0x3340, R0 ;  /* 0x0000334013157816 */ /* 0x000fe20000000000 */
[----:B------:R-:W-:Y:S04]  /*998a0*/  STL [R1+0x140], R24 ;  /* 0x0001401801007387 */ /* 0x000fe80000100800 */
[----:B------:R1:W-:Y:S04]  /*998b0*/  STL [R1+0x19c], R10 ;  /* 0x00019c0a01007387 */ /* 0x0003e80000100800 */
[----:B------:R4:W-:Y:S04]  /*998c0*/  STL [R1+0x1d8], R22 ;  /* 0x0001d81601007387 */ /* 0x0009e80000100800 */
[----:B------:R4:W-:Y:S04]  /*998d0*/  STL [R1+0x198], R19 ;  /* 0x0001981301007387 */ /* 0x0009e80000100800 */
[----:B------:R4:W-:Y:S01]  /*998e0*/  STL [R1+0x1ec], R18 ;  /* 0x0001ec1201007387 */ /* 0x0009e20000100800 */
[----:B------:R-:W-:-:S03]  /*998f0*/  PRMT R21, R25, 0x5410, R21 ;  /* 0x0000541019157816 */ /* 0x000fc60000000015 */
[----:B0-----:R-:W3:Y:S01]  /*99900*/  LDL.LU R9, [R1+0x30] ;  /* 0x0000300001097983 */ /* 0x001ee20000300800 */
[----:B------:R-:W-:-:S03]  /*99910*/  PRMT R23, R23, 0x3340, R24 ;  /* 0x0000334017177816 */ /* 0x000fc60000000018 */
[----:B-1----:R-:W3:Y:S01]  /*99920*/  LDL.LU R10, [R1+0x3c] ;  /* 0x00003c00010a7983 */ /* 0x002ee20000300800 */
[----:B----4-:R-:W-:Y:S02]  /*99930*/  PRMT R22, R11, 0x3340, R22 ;  /* 0x000033400b167816 */ /* 0x010fe40000000016 */
[--C-:B------:R-:W-:Y:S01]  /*99940*/  PRMT R19, R18, 0x3340, R0.reuse ;  /* 0x0000334012137816 */ /* 0x100fe20000000000 */
[----:B------:R-:W4:Y:S01]  /*99950*/  LDL.LU R11, [R1+0x44] ;  /* 0x00004400010b7983 */ /* 0x000f220000300800 */
[----:B------:R-:W-:-:S03]  /*99960*/  PRMT R18, R17, 0x3340, R0 ;  /* 0x0000334011127816 */ /* 0x000fc60000000000 */
[----:B------:R-:W4:Y:S01]  /*99970*/  LDL.LU R25, [R1+0x9c] ;  /* 0x00009c0001197983 */ /* 0x000f220000300800 */
[----:B------:R-:W-:-:S03]  /*99980*/  PRMT R19, R22, 0x5410, R19 ;  /* 0x0000541016137816 */ /* 0x000fc60000000013 */
[----:B------:R0:W-:Y:S01]  /*99990*/  STL [R1+0x14a0], R21 ;  /* 0x0014a01501007387 */ /* 0x0001e20000100800 */
[----:B------:R-:W-:-:S03]  /*999a0*/  PRMT R23, R23, 0x5410, R18 ;  /* 0x0000541017177816 */ /* 0x000fc60000000012 */
[----:B0-----:R-:W4:Y:S04]  /*999b0*/  LDL.LU R21, [R1+0x10] ;  /* 0x0000100001157983 */ /* 0x001f280000300800 */
[----:B------:R-:W4:Y:S04]  /*999c0*/  LDL.LU R22, [R1+0x8] ;  /* 0x0000080001167983 */ /* 0x000f280000300800 */
[----:B------:R0:W-:Y:S04]  /*999d0*/  STL [R1+0x149c], R19 ;  /* 0x00149c1301007387 */ /* 0x0001e80000100800 */
[----:B0-----:R-:W4:Y:S04]  /*999e0*/  LDL.LU R19, [R1+0x14] ;  /* 0x0000140001137983 */ /* 0x001f280000300800 */
[----:B------:R-:W4:Y:S01]  /*999f0*/  LDL.LU R18, [R1+0xc] ;  /* 0x00000c0001127983 */ /* 0x000f220000300800 */
[----:B------:R-:W-:-:S02]  /*99a00*/  LOP3.LUT R28, R28, 0xffff, RZ, 0xc0, !PT ;  /* 0x0000ffff1c1c7812 */ /* 0x000fc400078ec0ff */
[----:B------:R-:W-:Y:S02]  /*99a10*/  LOP3.LUT R5, R5, 0xffff, RZ, 0xc0, !PT ;  /* 0x0000ffff05057812 */ /* 0x000fe400078ec0ff */
[----:B------:R-:W-:Y:S02]  /*99a20*/  LOP3.LUT R12, R12, 0xffff, RZ, 0xc0, !PT ;  /* 0x0000ffff0c0c7812 */ /* 0x000fe400078ec0ff */
[----:B------:R-:W-:Y:S02]  /*99a30*/  PRMT R24, R28, 0x3340, R5 ;  /* 0x000033401c187816 */ /* 0x000fe40000000005 */
[----:B------:R-:W-:Y:S01]  /*99a40*/  PRMT R20, R12, 0x3340, R0 ;  /* 0x000033400c147816 */ /* 0x000fe20000000000 */
[----:B------:R-:W-:Y:S03]  /*99a50*/  STL [R1+0x14c0], R23 ;  /* 0x0014c01701007387 */ /* 0x000fe60000100800 */
[----:B------:R-:W-:-:S02]  /*99a60*/  PRMT R20, R24, 0x5410, R20 ;  /* 0x0000541018147816 */ /* 0x000fc40000000014 */
[----:B------:R-:W4:Y:S04]  /*99a70*/  LDL.LU R24, [R1+0x28] ;  /* 0x0000280001187983 */ /* 0x000f280000300800 */
[----:B------:R0:W-:Y:S01]  /*99a80*/  STL [R1+0x14bc], R20 ;  /* 0x0014bc1401007387 */ /* 0x0001e20000100800 */
[----:B--2---:R-:W-:Y:S02]  /*99a90*/  LOP3.LUT R8, R8, 0xffff, RZ, 0xc0, !PT ;  /* 0x0000ffff08087812 */ /* 0x004fe400078ec0ff */
[----:B---3--:R-:W-:Y:S02]  /*99aa0*/  LOP3.LUT R15, R15, 0xffff, RZ, 0xc0, !PT ;  /* 0x0000ffff0f0f7812 */ /* 0x008fe400078ec0ff */
[----:B----4-:R-:W-:-:S04]  /*99ab0*/  LOP3.LUT R25, R25, 0xffff, RZ, 0xc0, !PT ;  /* 0x0000ffff19197812 */ /* 0x010fc800078ec0ff */
[----:B0-----:R-:W-:Y:S02]  /*99ac0*/  PRMT R20, R25, 0x3340, R0 ;  /* 0x0000334019147816 */ /* 0x001fe40000000000 */
[----:B------:R-:W-:-:S04]  /*99ad0*/  SHF.R.U32.HI R22, RZ, 0x8, R22 ;  /* 0x00000008ff167819 */ /* 0x000fc80000011616 */
[----:B------:R-:W-:Y:S02]  /*99ae0*/  LOP3.LUT R22, R22, 0xffff, RZ, 0xc0, !PT ;  /* 0x0000ffff16167812 */ /* 0x000fe400078ec0ff */
[----:B------:R-:W-:Y:S02]  /*99af0*/  SHF.R.U32.HI R23, RZ, 0x8, R18 ;  /* 0x00000008ff177819 */ /* 0x000fe40000011612 */
[----:B------:R-:W-:Y:S02]  /*99b00*/  SHF.R.U32.HI R18, RZ, 0x8, R19 ;  /* 0x00000008ff127819 */ /* 0x000fe40000011613 */
[----:B------:R-:W-:Y:S02]  /*99b10*/  SHF.R.U32.HI R19, RZ, 0x8, R21 ;  /* 0x00000008ff137819 */ /* 0x000fe40000011615 */
[----:B------:R-:W-:-:S04]  /*99b20*/  PRMT R21, R8, 0x3340, R15 ;  /* 0x0000334008157816 */ /* 0x000fc8000000000f */
[----:B------:R-:W-:Y:S02]  /*99b30*/  PRMT R21, R21, 0x5410, R20 ;  /* 0x0000541015157816 */ /* 0x000fe40000000014 */
[----:B------:R-:W2:Y:S04]  /*99b40*/  LDL.LU R20, [R1+0x20] ;  /* 0x0000200001147983 */ /* 0x000ea80000300800 */
[----:B------:R0:W-:Y:S02]  /*99b50*/  STL [R1+0x14b4], R21 ;  /* 0x0014b41501007387 */ /* 0x0001e40000100800 */
[----:B0-----:R-:W-:Y:S02]  /*99b60*/  PRMT R21, R22, 0x3340, R0 ;  /* 0x0000334016157816 */ /* 0x001fe40000000000 */
[----:B------:R-:W3:Y:S01]  /*99b70*/  LDL.LU R22, [R1+0x24] ;  /* 0x0000240001167983 */ /* 0x000ee20000300800 */
[----:B------:R-:W-:-:S02]  /*99b80*/  LOP3.LUT R23, R23, 0xffff, RZ, 0xc0, !PT ;  /* 0x0000ffff17177812 */ /* 0x000fc400078ec0ff */
[----:B------:R-:W-:Y:S02]  /*99b90*/  LOP3.LUT R18, R18, 0xffff, RZ, 0xc0, !PT ;  /* 0x0000ffff12127812 */ /* 0x000fe400078ec0ff */
[----:B------:R-:W-:Y:S02]  /*99ba0*/  LOP3.LUT R19, R19, 0xffff, RZ, 0xc0, !PT ;  /* 0x0000ffff13137812 */ /* 0x000fe400078ec0ff */
[----:B------:R-:W-:Y:S01]  /*99bb0*/  PRMT R23, R23, 0x3340, R18 ;  /* 0x0000334017177816 */ /* 0x000fe20000000012 */
[----:B------:R0:W-:Y:S01]  /*99bc0*/  STL [R1+0xbc], R21 ;  /* 0x0000bc1501007387 */ /* 0x0001e20000100800 */
[----:B------:R-:W-:-:S03]  /*99bd0*/  PRMT R18, R19, 0x3340, R0 ;  /* 0x0000334013127816 */ /* 0x000fc60000000000 */
[----:B------:R1:W-:Y:S01]  /*99be0*/  STL [R1+0x110], R23 ;  /* 0x0001101701007387 */ /* 0x0003e20000100800 */
[----:B------:R-:W-:Y:S02]  /*99bf0*/  SHF.R.U32.HI R19, RZ, 0x8, R11 ;  /* 0x00000008ff137819 */ /* 0x000fe4000001160b */
[----:B0-----:R-:W-:Y:S02]  /*99c00*/  SHF.R.U32.HI R21, RZ, 0x8, R24 ;  /* 0x00000008ff157819 */ /* 0x001fe40000011618 */
[----:B------:R-:W4:Y:S01]  /*99c10*/  LDL.LU R24, [R1+0x54] ;  /* 0x0000540001187983 */ /* 0x000f220000300800 */
[----:B-1----:R-:W-:-:S03]  /*99c20*/  SHF.R.U32.HI R23, RZ, 0x8, R9 ;  /* 0x00000008ff177819 */ /* 0x002fc60000011609 */
[----:B------:R0:W-:Y:S01]  /*99c30*/  STL [R1+0xb0], R18 ;  /* 0x0000b01201007387 */ /* 0x0001e20000100800 */
[----:B------:R-:W-:-:S03]  /*99c40*/  LOP3.LUT R21, R21, 0xffff, RZ, 0xc0, !PT ;  /* 0x0000ffff15157812 */ /* 0x000fc600078ec0ff */
[----:B------:R-:W4:Y:S01]  /*99c50*/  LDL.LU R9, [R1+0xa8] ;  /* 0x0000a80001097983 */ /* 0x000f220000300800 */
[----:B------:R-:W-:Y:S02]  /*99c60*/  LOP3.LUT R23, R23, 0xffff, RZ, 0xc0, !PT ;  /* 0x0000ffff17177812 */ /* 0x000fe400078ec0ff */
[----:B------:R-:W-:Y:S02]  /*99c70*/  LOP3.LUT R19, R19, 0xffff, RZ, 0xc0, !PT ;  /* 0x0000ffff13137812 */ /* 0x000fe400078ec0ff */
[----:B0-----:R-:W-:Y:S02]  /*99c80*/  SHF.R.U32.HI R18, RZ, 0x8, R10 ;  /* 0x00000008ff127819 */ /* 0x001fe4000001160a */
[----:B------:R-:W-:Y:S01]  /*99c90*/  PRMT R23, R23, 0x3340, R0 ;  /* 0x0000334017177816 */ /* 0x000fe20000000000 */
[----:B------:R-:W4:Y:S04]  /*99ca0*/  LDL.LU R10, [R1+0x60] ;  /* 0x00006000010a7983 */ /* 0x000f280000300800 */
[----:B------:R-:W4:Y:S01]  /*99cb0*/  LDL.LU R11, [R1+0x64] ;  /* 0x00006400010b7983 */ /* 0x000f220000300800 */
[----:B------:R-:W-:-:S04]  /*99cc0*/  LOP3.LUT R18, R18, 0xffff, RZ, 0xc0, !PT ;  /* 0x0000ffff12127812 */ /* 0x000fc800078ec0ff */
[----:B------:R-:W-:Y:S02]  /*99cd0*/  PRMT R19, R18, 0x3340, R19 ;  /* 0x0000334012137816 */ /* 0x000fe40000000013 */
[----:B---3--:R-:W-:-:S04]  /*99ce0*/  SHF.R.U32.HI R22, RZ, 0x8, R22 ;  /* 0x00000008ff167819 */ /* 0x008fc80000011616 */
[----:B------:R-:W-:-:S04]  /*99cf0*/  LOP3.LUT R22, R22, 0xffff, RZ, 0xc0, !PT ;  /* 0x0000ffff16167812 */ /* 0x000fc800078ec0ff */
[----:B------:R-:W-:Y:S02]  /*99d00*/  PRMT R21, R21, 0x3340, R22 ;  /* 0x0000334015157816 */ /* 0x000fe40000000016 */
[----:B------:R-:W3:Y:S04]  /*99d10*/  LDL.LU R22, [R1+0x40] ;  /* 0x0000400001167983 */ /* 0x000ee80000300800 */
[----:B------:R0:W-:Y:S04]  /*99d20*/  STL [R1+0xec], R21 ;  /* 0x0000ec1501007387 */ /* 0x0001e80000100800 */
[----:B0-----:R-:W3:Y:S04]  /*99d30*/  LDL.LU R21, [R1+0x48] ;  /* 0x0000480001157983 */ /* 0x001ee80000300800 */
[----:B------:R0:W-:Y:S04]  /*99d40*/  STL [R1+0xac], R23 ;  /* 0x0000ac1701007387 */ /* 0x0001e80000100800 */
[----:B0-----:R-:W3:Y:S04]  /*99d50*/  LDL.LU R23, [R1+0x4c] ;  /* 0x00004c0001177983 */ /* 0x001ee80000300800 */
[----:B------:R-:W3:Y:S04]  /*99d60*/  LDL.LU R18, [R1+0x34] ;  /* 0x0000340001127983 */ /* 0x000ee80000300800 */
[----:B------:R0:W-:Y:S04]  /*99d70*/  STL [R1+0xc0], R19 ;  /* 0x0000c01301007387 */ /* 0x0001e80000100800 */
[----:B0-----:R-:W3:Y:S01]  /*99d80*/  LDL.LU R19, [R1+0x38] ;  /* 0x0000380001137983 */ /* 0x001ee20000300800 */
[----:B--2---:R-:W-:-:S04]  /*99d90*/  SHF.R.U32.HI R20, RZ, 0x8, R20 ;  /* 0x00000008ff147819 */ /* 0x004fc80000011614 */
[----:B------:R-:W-:-:S04]  /*99da0*/  LOP3.LUT R20, R20, 0xffff, RZ, 0xc0, !PT ;  /* 0x0000ffff14147812 */ /* 0x000fc800078ec0ff */
[----:B------:R-:W-:-:S05]  /*99db0*/  PRMT R20, R20, 0x3340, R0 ;  /* 0x0000334014147816 */ /* 0x000fca0000000000 */
[----:B------:R0:W-:Y:S01]  /*99dc0*/  STL [R1+0x123c], R20 ;  /* 0x00123c1401007387 */ /* 0x0001e20000100800 */
[----:B----4-:R-:W-:Y:S02]  /*99dd0*/  LOP3.LUT R9, R9, 0xffff, RZ, 0xc0, !PT ;  /* 0x0000ffff09097812 */ /* 0x010fe400078ec0ff */
[----:B---3--:R-:W-:-:S04]  /*99de0*/  SHF.R.U32.HI R22, RZ, 0x8, R22 ;  /* 0x00000008ff167819 */ /* 0x008fc80000011616 */
[----:B------:R-:W-:Y:S02]  /*99df0*/  LOP3.LUT R22, R22, 0xffff, RZ, 0xc0, !PT ;  /* 0x0000ffff16167812 */ /* 0x000fe400078ec0ff */
[----:B------:R-:W-:Y:S02]  /*99e00*/  SHF.R.U32.HI R21, RZ, 0x8, R21 ;  /* 0x00000008ff157819 */ /* 0x000fe40000011615 */
[----:B0-----:R-:W-:-:S04]  /*99e10*/  SHF.R.U32.HI R20, RZ, 0x8, R18 ;  /* 0x00000008ff147819 */ /* 0x001fc80000011612 */
[----:B------:R-:W-:Y:S02]  /*99e20*/  LOP3.LUT R20, R20, 0xffff, RZ, 0xc0, !PT ;  /* 0x0000ffff14147812 */ /* 0x000fe400078ec0ff */
[----:B------:R-:W-:Y:S02]  /*99e30*/  SHF.R.U32.HI R18, RZ, 0x8, R19 ;  /* 0x00000008ff127819 */ /* 0x000fe40000011613 */
[----:B------:R-:W-:Y:S02]  /*99e40*/  SHF.R.U32.HI R19, RZ, 0x8, R23 ;  /* 0x00000008ff137819 */ /* 0x000fe40000011617 */
[----:B------:R-:W-:Y:S01]  /*99e50*/  LOP3.LUT R21, R21, 0xffff, RZ, 0xc0, !PT ;  /* 0x0000ffff15157812 */ /* 0x000fe200078ec0ff */
[----:B------:R-:W2:Y:S01]  /*99e60*/  LDL.LU R23, [R1+0x84] ;  /* 0x0000840001177983 */ /* 0x000ea20000300800 */
[----:B------:R-:W-:Y:S02]  /*99e70*/  LOP3.LUT R18, R18, 0xffff, RZ, 0xc0, !PT ;  /* 0x0000ffff12127812 */ /* 0x000fe400078ec0ff */
[----:B------:R-:W-:-:S02]  /*99e80*/  LOP3.LUT R19, R19, 0xffff, RZ, 0xc0, !PT ;  /* 0x0000ffff13137812 */ /* 0x000fc400078ec0ff */
[----:B------:R-:W-:Y:S02]  /*99e90*/  PRMT R20, R20, 0x3340, R18 ;  /* 0x0000334014147816 */ /* 0x000fe40000000012 */
[----:B------:R-:W-:Y:S02]  /*99ea0*/  SHF.R.U32.HI R18, RZ, 0x8, R24 ;  /* 0x00000008ff127819 */ /* 0x000fe40000011618 */
[----:B------:R-:W-:Y:S01]  /*99eb0*/  PRMT R19, R21, 0x3340, R19 ;  /* 0x0000334015137816 */ /* 0x000fe20000000013 */
[----:B------:R0:W-:Y:S01]  /*99ec0*/  STL [R1+0x130c], R20 ;  /* 0x00130c1401007387 */ /* 0x0001e20000100800 */
[----:B------:R-:W-:Y:S02]  /*99ed0*/  LOP3.LUT R18, R18, 0xffff, RZ, 0xc0, !PT ;  /* 0x0000ffff12127812 */ /* 0x000fe400078ec0ff */
[----:B0-----:R-:W-:Y:S02]  /*99ee0*/  PRMT R20, R22, 0x3340, R0 ;  /* 0x0000334016147816 */ /* 0x001fe40000000000 */
[----:B------:R-:W3:Y:S04]  /*99ef0*/  LDL.LU R22, [R1+0x1b8] ;  /* 0x0001b80001167983 */ /* 0x000ee80000300800 */
[----:B------:R-:W-:Y:S04]  /*99f00*/  STL [R1+0x1210], R20 ;  /* 0x0012101401007387 */ /* 0x000fe80000100800 */
[----:B------:R0:W-:Y:S04]  /*99f10*/  STL [R1+0x1304], R19 ;  /* 0x0013041301007387 */ /* 0x0001e80000100800 */
[----:B------:R1:W-:Y:S04]  /*99f20*/  STL [R1+0x14e8], R9 ;  /* 0x0014e80901007387 */ /* 0x0003e80000100800 */
[----:B------:R-:W4:Y:S01]  /*99f30*/  LDL.LU R24, [R1+0x74] ;  /* 0x0000740001187983 */ /* 0x000f220000300800 */
[----:B0-----:R-:W-:-:S02]  /*99f40*/  SHF.R.U32.HI R19, RZ, 0x8, R10 ;  /* 0x00000008ff137819 */ /* 0x001fc4000001160a */
[----:B------:R-:W-:Y:S02]  /*99f50*/  PRMT R10, R18, 0x3340, R0 ;  /* 0x00003340120a7816 */ /* 0x000fe40000000000 */
[----:B------:R-:W2:Y:S01]  /*99f60*/  LDL.LU R18, [R1+0x240] ;  /* 0x0002400001127983 */ /* 0x000ea20000300800 */
[----:B------:R-:W-:Y:S02]  /*99f70*/  SHF.R.U32.HI R20, RZ, 0x8, R11 ;  /* 0x00000008ff147819 */ /* 0x000fe4000001160b */
[----:B------:R-:W-:Y:S02]  /*99f80*/  SHF.R.U32.HI R21, RZ, 0x8, R9 ;  /* 0x00000008ff157819 */ /* 0x000fe40000011609 */
[----:B------:R-:W-:Y:S01]  /*99f90*/  LOP3.LUT R19, R19, 0xffff, RZ, 0xc0, !PT ;  /* 0x0000ffff13137812 */ /* 0x000fe200078ec0ff */
[----:B-1----:R-:W4:Y:S01]  /*99fa0*/  LDL.LU R9, [R1+0x5c] ;  /* 0x00005c0001097983 */ /* 0x002f220000300800 */
[----:B------:R-:W-:Y:S02]  /*99fb0*/  LOP3.LUT R20, R20, 0xffff, RZ, 0xc0, !PT ;  /* 0x0000ffff14147812 */ /* 0x000fe400078ec0ff */
[----:B------:R-:W-:Y:S01]  /*99fc0*/  LOP3.LUT R21, R21, 0xffff, RZ, 0xc0, !PT ;  /* 0x0000ffff15157812 */ /* 0x000fe200078ec0ff */
[----:B------:R0:W-:Y:S01]  /*99fd0*/  STL [R1+0xe38], R10 ;  /* 0x000e380a01007387 */ /* 0x0001e20000100800 */
[----:B------:R-:W-:-:S02]  /*99fe0*/  PRMT R20, R19, 0x3340, R20 ;  /* 0x0000334013147816 */ /* 0x000fc40000000014 */
[----:B------:R-:W-:Y:S01]  /*99ff0*/  PRMT R21, R21, 0x3340, R0 ;  /* 0x0000334015157816 */ /* 0x000fe20000000000 */
[----:B0-----:R-:W4:Y:S04]  /*9a000*/  LDL.LU R10, [R1+0x8c] ;  /* 0x00008c00010a7983 */ /* 0x001f280000300800 */
[----:B------:R-:W4:Y:S04]  /*9a010*/  LDL.LU R11, [R1+0x94] ;  /* 0x00009400010b7983 */ /* 0x000f280000300800 */
[----:B------:R-:W4:Y:S04]  /*9a020*/  LDL.LU R19, [R1+0xb4] ;  /* 0x0000b40001137983 */ /* 0x000f280000300800 */
[----:B------:R0:W-:Y:S04]  /*9a030*/  STL [R1+0x12ec], R20 ;  /* 0x0012ec1401007387 */ /* 0x0001e80000100800 */
[----:B0-----:R-:W4:Y:S04]  /*9a040*/  LDL.LU R20, [R1+0x58] ;  /* 0x0000580001147983 */ /* 0x001f280000300800 */
[----:B------:R0:W-:Y:S01]  /*9a050*/  STL [R1+0x125c], R21 ;  /* 0x00125c1501007387 */ /* 0x0001e20000100800 */
[----:B---3--:R-:W-:-:S02]  /*9a060*/  LOP3.LUT R22, R22, 0xffff, RZ, 0xc0, !PT ;  /* 0x0000ffff16167812 */ /* 0x008fc400078ec0ff */
[----:B--2---:R-:W-:-:S04]  /*9a070*/  LOP3.LUT R18, R18, 0xffff, RZ, 0xc0, !PT ;  /* 0x0000ffff12127812 */ /* 0x004fc800078ec0ff */
[----:B0-----:R-:W-:Y:S02]  /*9a080*/  SHF.R.U32.HI R21, RZ, 0x8, R18 ;  /* 0x00000008ff157819 */ /* 0x001fe40000011612 */
[--C-:B------:R-:W-:Y:S02]  /*9a090*/  PRMT R18, R18, 0x3340, R22.reuse ;  /* 0x0000334012127816 */ /* 0x100fe40000000016 */
[----:B------:R-:W-:-:S03]  /*9a0a0*/  SHF.R.U32.HI R22, RZ, 0x8, R22 ;  /* 0x00000008ff167819 */ /* 0x000fc60000011616 */
[----:B------:R0:W-:Y:S01]  /*9a0b0*/  STL [R1+0x14cc], R18 ;  /* 0x0014cc1201007387 */ /* 0x0001e20000100800 */
[----:B------:R-:W-:Y:S02]  /*9a0c0*/  LOP3.LUT R22, R22, 0xffff, RZ, 0xc0, !PT ;  /* 0x0000ffff16167812 */ /* 0x000fe400078ec0ff */
[----:B------:R-:W-:Y:S01]  /*9a0d0*/  LOP3.LUT R21, R21, 0xffff, RZ, 0xc0, !PT ;  /* 0x0000ffff15157812 */ /* 0x000fe200078ec0ff */
[----:B0-----:R-:W2:Y:S03]  /*9a0e0*/  LDL.LU R18, [R1+0xa4] ;  /* 0x0000a40001127983 */ /* 0x001ea60000300800 */
[----:B------:R-:W-:Y:S02]  /*9a0f0*/  PRMT R21, R21, 0x3340, R22 ;  /* 0x0000334015157816 */ /* 0x000fe40000000016 */
[----:B------:R-:W3:Y:S01]  /*9a100*/  LDL.LU R22, [R1+0x78] ;  /* 0x0000780001167983 */ /* 0x000ee20000300800 */
[----:B------:R-:W-:-:S02]  /*9a110*/  SHF.R.U32.HI R23, RZ, 0x8, R23 ;  /* 0x00000008ff177819 */ /* 0x000fc40000011617 */
[----:B----4-:R-:W-:Y:S02]  /*9a120*/  SHF.R.U32.HI R19, RZ, 0x8, R19 ;  /* 0x00000008ff137819 */ /* 0x010fe40000011613 */
[----:B------:R-:W-:Y:S01]  /*9a130*/  LOP3.LUT R23, R23, 0xffff, RZ, 0xc0, !PT ;  /* 0x0000ffff17177812 */ /* 0x000fe200078ec0ff */
[----:B------:R0:W-:Y:S01]  /*9a140*/  STL [R1+0x12e8], R21 ;  /* 0x0012e81501007387 */ /* 0x0001e20000100800 */
[----:B------:R-:W-:Y:S02]  /*9a150*/  SHF.R.U32.HI R20, RZ, 0x8, R20 ;  /* 0x00000008ff147819 */ /* 0x000fe40000011614 */
[----:B------:R-:W-:Y:S02]  /*9a160*/  LOP3.LUT R19, R19, 0xffff, RZ, 0xc0, !PT ;  /* 0x0000ffff13137812 */ /* 0x000fe400078ec0ff */
[----:B------:R-:W-:Y:S02]  /*9a170*/  LOP3.LUT R20, R20, 0xffff, RZ, 0xc0, !PT ;  /* 0x0000ffff14147812 */ /* 0x000fe400078ec0ff */
[----:B0-----:R-:W-:-:S02]  /*9a180*/  PRMT R21, R23, 0x3340, R0 ;  /* 0x0000334017157816 */ /* 0x001fc40000000000 */
[----:B------:R-:W-:-:S03]  /*9a190*/  SHF.R.U32.HI R23, RZ, 0x8, R9 ;  /* 0x00000008ff177819 */ /* 0x000fc60000011609 */
[----:B------:R0:W-:Y:S01]  /*9a1a0*/  STL [R1+0x126c], R21 ;  /* 0x00126c1501007387 */ /* 0x0001e20000100800 */
[----:B------:R-:W-:Y:S02]  /*9a1b0*/  LOP3.LUT R23, R23, 0xffff, RZ, 0xc0, !PT ;  /* 0x0000ffff17177812 */ /* 0x000fe400078ec0ff */
[----:B0-----:R-:W-:-:S04]  /*9a1c0*/  SHF.R.U32.HI R21, RZ, 0x8, R24 ;  /* 0x00000008ff157819 */ /* 0x001fc80000011618 */
[----:B------:R-:W-:Y:S02]  /*9a1d0*/  LOP3.LUT R21, R21, 0xffff, RZ, 0xc0, !PT ;  /* 0x0000ffff15157812 */ /* 0x000fe400078ec0ff */
[----:B------:R-:W-:Y:S02]  /*9a1e0*/  PRMT R23, R23, 0x3340, R0 ;  /* 0x0000334017177816 */ /* 0x000fe40000000000 */
[----:B--2---:R-:W-:-:S04]  /*9a1f0*/  SHF.R.U32.HI R18, RZ, 0x8, R18 ;  /* 0x00000008ff127819 */ /* 0x004fc80000011612 */
[----:B------:R-:W-:Y:S02]  /*9a200*/  LOP3.LUT R18, R18, 0xffff, RZ, 0xc0, !PT ;  /* 0x0000ffff12127812 */ /* 0x000fe400078ec0ff */
[----:B---3--:R-:W-:Y:S02]  /*9a210*/  SHF.R.U32.HI R22, RZ, 0x8, R22 ;  /* 0x00000008ff167819 */ /* 0x008fe40000011616 */
[----:B------:R-:W-:Y:S02]  /*9a220*/  PRMT R19, R18, 0x3340, R19 ;  /* 0x0000334012137816 */ /* 0x000fe40000000013 */
[----:B------:R-:W-:Y:S02]  /*9a230*/  PRMT R18, R20, 0x3340, R0 ;  /* 0x0000334014127816 */ /* 0x000fe40000000000 */
[----:B------:R-:W2:Y:S04]  /*9a240*/  LDL.LU R20, [R1+0x68] ;  /* 0x0000680001147983 */ /* 0x000ea80000300800 */
[----:B------:R0:W-:Y:S04]  /*9a250*/  STL [R1+0x1320], R19 ;  /* 0x0013201301007387 */ /* 0x0001e80000100800 */
[----:B------:R1:W-:Y:S01]  /*9a260*/  STL [R1+0x1270], R18 ;  /* 0x0012701201007387 */ /* 0x0003e20000100800 */
[----:B------:R-:W-:-:S03]  /*9a270*/  LOP3.LUT R22, R22, 0xffff, RZ, 0xc0, !PT ;  /* 0x0000ffff16167812 */ /* 0x000fc600078ec0ff */
[----:B------:R-:W3:Y:S04]  /*9a280*/  LDL.LU R24, [R1+0x18] ;  /* 0x0000180001187983 */ /* 0x000ee80000300800 */
[----:B------:R-:W4:Y:S01]  /*9a290*/  LDL.LU R9, [R1+0x124] ;  /* 0x0001240001097983 */ /* 0x000f220000300800 */
[----:B------:R-:W-:Y:S02]  /*9a2a0*/  PRMT R21, R21, 0x3340, R22 ;  /* 0x0000334015157816 */ /* 0x000fe40000000016 */
[----:B0-----:R-:W-:Y:S02]  /*9a2b0*/  SHF.R.U32.HI R19, RZ, 0x8, R11 ;  /* 0x00000008ff137819 */ /* 0x001fe4000001160b */
[----:B-1----:R-:W-:Y:S02]  /*9a2c0*/  SHF.R.U32.HI R18, RZ, 0x8, R10 ;  /* 0x00000008ff127819 */ /* 0x002fe4000001160a */
[----:B------:R-:W4:Y:S01]  /*9a2d0*/  LDL.LU R10, [R1+0x70] ;  /* 0x00007000010a7983 */ /* 0x000f220000300800 */
[----:B------:R-:W-:-:S02]  /*9a2e0*/  LOP3.LUT R19, R19, 0xffff, RZ, 0xc0, !PT ;  /* 0x0000ffff13137812 */ /* 0x000fc400078ec0ff */
[----:B------:R-:W-:Y:S01]  /*9a2f0*/  LOP3.LUT R18, R18, 0xffff, RZ, 0xc0, !PT ;  /* 0x0000ffff12127812 */ /* 0x000fe200078ec0ff */
[----:B------:R-:W4:Y:S04]  /*9a300*/  LDL.LU R11, [R1+0xb8] ;  /* 0x0000b800010b7983 */ /* 0x000f280000300800 */
[----:B------:R-:W3:Y:S04]  /*9a310*/  LDL.LU R22, [R1+0xc4] ;  /* 0x0000c40001167983 */ /* 0x000ee80000300800 */
[----:B------:R0:W-:Y:S01]  /*9a320*/  STL [R1+0x131c], R21 ;  /* 0x00131c1501007387 */ /* 0x0001e20000100800 */
[----:B------:R-:W-:-:S03]  /*9a330*/  PRMT R19, R18, 0x3340, R19 ;  /* 0x0000334012137816 */ /* 0x000fc60000000013 */
[----:B0-----:R-:W4:Y:S04]  /*9a340*/  LDL.LU R21, [R1+0xd4] ;  /* 0x0000d40001157983 */ /* 0x001f280000300800 */
[----:B------:R0:W-:Y:S04]  /*9a350*/  STL [R1+0x1268], R23 ;  /* 0x0012681701007387 */ /* 0x0001e80000100800 */
[----:B0-----:R-:W4:Y:S04]  /*9a360*/  LDL.LU R23, [R1+0xdc] ;  /* 0x0000dc0001177983 */ /* 0x001f280000300800 */
[----:B------:R-:W4:Y:S04]  /*9a370*/  LDL.LU R18, [R1+0xc8] ;  /* 0x0000c80001127983 */ /* 0x000f280000300800 */
[----:B------:R0:W-:Y:S04]  /*9a380*/  STL [R1+0x1314], R19 ;  /* 0x0013141301007387 */ /* 0x0001e80000100800 */
[----:B0-----:R-:W4:Y:S01]  /*9a390*/  LDL.LU R19, [R1+0xcc] ;  /* 0x0000cc0001137983 */ /* 0x001f220000300800 */
[----:B--2---:R-:W-:-:S04]  /*9a3a0*/  SHF.R.U32.HI R20, RZ, 0x8, R20 ;  /* 0x00000008ff147819 */ /* 0x004fc80000011614 */
[----:B------:R-:W-:-:S04]  /*9a3b0*/  LOP3.LUT R20, R20, 0xffff, RZ, 0xc0, !PT ;  /* 0x0000ffff14147812 */ /* 0x000fc800078ec0ff */
[----:B------:R-:W-:-:S05]  /*9a3c0*/  PRMT R20, R20, 0x3340, R0 ;  /* 0x0000334014147816 */ /* 0x000fca0000000000 */
[----:B------:R0:W-:Y:S01]  /*9a3d0*/  STL [R1+0x1260], R20 ;  /* 0x0012601401007387 */ /* 0x0001e20000100800 */
[----:B---3--:R-:W-:-:S04]  /*9a3e0*/  SHF.R.U32.HI R22, RZ, 0x8, R22 ;  /* 0x00000008ff167819 */ /* 0x008fc80000011616 */
[----:B------:R-:W-:Y:S02]  /*9a3f0*/  LOP3.LUT R22, R22, 0xffff, RZ, 0xc0, !PT ;  /* 0x0000ffff16167812 */ /* 0x000fe400078ec0ff */
[----:B----4-:R-:W-:Y:S02]  /*9a400*/  SHF.R.U32.HI R21, RZ, 0x8, R21 ;  /* 0x00000008ff157819 */ /* 0x010fe40000011615 */
        /* <DEDUP_REMOVED lines=13> */
[----:B------:R-:W-:Y:S02]  /*9a4e0*/  LOP3.LUT R18, R18, 0xffff, RZ, 0xc0, !PT ;  /* 0x0000ffff12127812 */ /* 0x000fe400078ec0ff */
[----:B0-----:R-:W-:-:S02]  /*9a4f0*/  PRMT R20, R22, 0x3340, R0 ;  /* 0x0000334016147816 */ /* 0x001fc40000000000 */
[----:B------:R-:W3:Y:S04]  /*9a500*/  LDL.LU R22, [R1+0x20c] ;  /* 0x00020c0001167983 */ /* 0x000ee80000300800 */
[----:B------:R0:W-:Y:S04]  /*9a510*/  STL [R1+0x1264], R20 ;  /* 0x0012641401007387 */ /* 0x0001e80000100800 */
[----:B------:R1:W-:Y:S04]  /*9a520*/  STL [R1+0x1310], R19 ;  /* 0x0013101301007387 */ /* 0x0003e80000100800 */
[----:B------:R4:W-:Y:S01]  /*9a530*/  STL [R1+0x14d8], R9 ;  /* 0x0014d80901007387 */ /* 0x0009e20000100800 */
[----:B------:R-:W-:-:S02]  /*9a540*/  PRMT R18, R18, 0x3340, R0 ;  /* 0x0000334012127816 */ /* 0x000fc40000000000 */
[----:B------:R-:W-:Y:S01]  /*9a550*/  SHF.R.U32.HI R21, RZ, 0x8, R9 ;  /* 0x00000008ff157819 */ /* 0x000fe20000011609 */
[----:B------:R-:W2:Y:S01]  /*9a560*/  LDL.LU R24, [R1+0x108] ;  /* 0x0001080001187983 */ /* 0x000ea20000300800 */
[----:B0-----:R-:W-:Y:S02]  /*9a570*/  SHF.R.U32.HI R20, RZ, 0x8, R11 ;  /* 0x00000008ff147819 */ /* 0x001fe4000001160b */
[----:B-1----:R-:W-:Y:S01]  /*9a580*/  SHF.R.U32.HI R19, RZ, 0x8, R10 ;  /* 0x00000008ff137819 */ /* 0x002fe2000001160a */
[----:B----4-:R-:W4:Y:S04]  /*9a590*/  LDL.LU R9, [R1+0x13c] ;  /* 0x00013c0001097983 */ /* 0x010f280000300800 */
[----:B------:R-:W4:Y:S04]  /*9a5a0*/  LDL.LU R10, [R1+0x148] ;  /* 0x00014800010a7983 */ /* 0x000f280000300800 */
[----:B------:R-:W4:Y:S04]  /*9a5b0*/  LDL.LU R11, [R1+0x1c] ;  /* 0x00001c00010b7983 */ /* 0x000f280000300800 */
[----:B------:R0:W-:Y:S04]  /*9a5c0*/  STL [R1+0x1b8], R18 ;  /* 0x0001b81201007387 */ /* 0x0001e80000100800 */
[----:B0-----:R-:W2:Y:S01]  /*9a5d0*/  LDL.LU R18, [R1+0x258] ;  /* 0x0002580001127983 */ /* 0x001ea20000300800 */
[----:B------:R-:W-:-:S02]  /*9a5e0*/  LOP3.LUT R19, R19, 0xffff, RZ, 0xc0, !PT ;  /* 0x0000ffff13137812 */ /* 0x000fc400078ec0ff */
[----:B------:R-:W-:Y:S02]  /*9a5f0*/  LOP3.LUT R20, R20, 0xffff, RZ, 0xc0, !PT ;  /* 0x0000ffff14147812 */ /* 0x000fe400078ec0ff */
[----:B------:R-:W-:Y:S02]  /*9a600*/  LOP3.LUT R21, R21, 0xffff, RZ, 0xc0, !PT ;  /* 0x0000ffff15157812 */ /* 0x000fe400078ec0ff */
[----:B------:R-:W-:Y:S02]  /*9a610*/  PRMT R20, R19, 0x3340, R20 ;  /* 0x0000334013147816 */ /* 0x000fe40000000014 */
[----:B------:R-:W-:Y:S01]  /*9a620*/  PRMT R21, R21, 0x3340, R0 ;  /* 0x0000334015157816 */ /* 0x000fe20000000000 */
        /* <DEDUP_REMOVED lines=8> */
[----:B------:R-:W-:Y:S02]  /*9a6b0*/  SHF.R.U32.HI R22, RZ, 0x8, R22 ;  /* 0x00000008ff167819 */ /* 0x000fe40000011616 */
[----:B------:R-:W-:Y:S02]  /*9a6c0*/  LOP3.LUT R21, R21, 0xffff, RZ, 0xc0, !PT ;  /* 0x0000ffff15157812 */ /* 0x000fe400078ec0ff */
[----:B------:R-:W-:Y:S01]  /*9a6d0*/  LOP3.LUT R22, R22, 0xffff, RZ, 0xc0, !PT ;  /* 0x0000ffff16167812 */ /* 0x000fe200078ec0ff */
[----:B------:R0:W-:Y:S03]  /*9a6e0*/  STL [R1+0x14b8], R18 ;  /* 0x0014b81201007387 */ /* 0x0001e60000100800 */
[----:B------:R-:W-:Y:S01]  /*9a6f0*/  PRMT R22, R21, 0x3340, R22 ;  /* 0x0000334015167816 */ /* 0x000fe20000000016 */
[----:B0-----:R-:W2:Y:S04]  /*9a700*/  LDL.LU R18, [R1+0xe0] ;  /* 0x0000e00001127983 */ /* 0x001ea80000300800 */
[----:B------:R-:W3:Y:S04]  /*9a710*/  LDL.LU R21, [R1+0x128] ;  /* 0x0001280001157983 */ /* 0x000ee80000300800 */
[----:B------:R0:W-:Y:S04]  /*9a720*/  STL [R1+0x12dc], R22 ;  /* 0x0012dc1601007387 */ /* 0x0001e80000100800 */
[----:B0-----:R-:W3:Y:S01]  /*9a730*/  LDL.LU R22, [R1+0x120] ;  /* 0x0001200001167983 */ /* 0x001ee20000300800 */
[----:B------:R-:W-:-:S02]  /*9a740*/  SHF.R.U32.HI R23, RZ, 0x8, R23 ;  /* 0x00000008ff177819 */ /* 0x000fc40000011617 */
[----:B----4-:R-:W-:Y:S02]  /*9a750*/  SHF.R.U32.HI R19, RZ, 0x8, R19 ;  /* 0x00000008ff137819 */ /* 0x010fe40000011613 */
[----:B------:R-:W-:Y:S02]  /*9a760*/  SHF.R.U32.HI R20, RZ, 0x8, R20 ;  /* 0x00000008ff147819 */ /* 0x000fe40000011614 */
[----:B------:R-:W-:Y:S02]  /*9a770*/  LOP3.LUT R23, R23, 0xffff, RZ, 0xc0, !PT ;  /* 0x0000ffff17177812 */ /* 0x000fe400078ec0ff */
[----:B------:R-:W-:Y:S02]  /*9a780*/  LOP3.LUT R19, R19, 0xffff, RZ, 0xc0, !PT ;  /* 0x0000ffff13137812 */ /* 0x000fe400078ec0ff */
[----:B------:R-:W-:Y:S02]  /*9a790*/  LOP3.LUT R20, R20, 0xffff, RZ, 0xc0, !PT ;  /* 0x0000ffff14147812 */ /* 0x000fe400078ec0ff */
[----:B------:R-:W-:-:S05]  /*9a7a0*/  PRMT R23, R23, 0x3340, R0 ;  /* 0x0000334017177816 */ /* 0x000fca0000000000 */
[----:B------:R0:W-:Y:S02]  /*9a7b0*/  STL [R1+0x1254], R23 ;  /* 0x0012541701007387 */ /* 0x0001e40000100800 */
[----:B0-----:R-:W-:Y:S02]  /*9a7c0*/  SHF.R.U32.HI R23, RZ, 0x8, R24 ;  /* 0x00000008ff177819 */ /* 0x001fe40000011618 */
[----:B--2---:R-:W-:Y:S02]  /*9a7d0*/  SHF.R.U32.HI R18, RZ, 0x8, R18 ;  /* 0x00000008ff127819 */ /* 0x004fe40000011612 */
[----:B---3--:R-:W-:Y:S02]  /*9a7e0*/  SHF.R.U32.HI R21, RZ, 0x8, R21 ;  /* 0x00000008ff157819 */ /* 0x008fe40000011615 */
[----:B------:R-:W-:Y:S02]  /*9a7f0*/  LOP3.LUT R18, R18, 0xffff, RZ, 0xc0, !PT ;  /* 0x0000ffff12127812 */ /* 0x000fe400078ec0ff */
[----:B------:R-:W-:-:S02]  /*9a800*/  LOP3.LUT R21, R21, 0xffff, RZ, 0xc0, !PT ;  /* 0x0000ffff15157812 */ /* 0x000fc400078ec0ff */
[----:B------:R-:W-:Y:S02]  /*9a810*/  PRMT R19, R18, 0x3340, R19 ;  /* 0x0000334012137816 */ /* 0x000fe40000000013 */
[----:B------:R-:W-:Y:S02]  /*9a820*/  PRMT R18, R20, 0x3340, R0 ;  /* 0x0000334014127816 */ /* 0x000fe40000000000 */
[----:B------:R-:W-:Y:S01]  /*9a830*/  SHF.R.U32.HI R22, RZ, 0x8, R22 ;  /* 0x00000008ff167819 */ /* 0x000fe20000011616 */
[----:B------:R0:W-:Y:S03]  /*9a840*/  STL [R1+0x12f0], R19 ;  /* 0x0012f01301007387 */ /* 0x0001e60000100800 */
[----:B------:R-:W-:Y:S01]  /*9a850*/  LOP3.LUT R22, R22, 0xffff, RZ, 0xc0, !PT ;  /* 0x0000ffff16167812 */ /* 0x000fe200078ec0ff */
[----:B------:R1:W-:Y:S04]  /*9a860*/  STL [R1+0x1250], R18 ;  /* 0x0012501201007387 */ /* 0x0003e80000100800 */
[----:B------:R-:W2:Y:S01]  /*9a870*/  LDL.LU R24, [R1+0x234] ;  /* 0x0002340001187983 */ /* 0x000ea20000300800 */
[----:B------:R-:W-:-:S02]  /*9a880*/  PRMT R22, R21, 0x3340, R22 ;  /* 0x0000334015167816 */ /* 0x000fc40000000016 */
[----:B------:R-:W-:Y:S02]  /*9a890*/  SHF.R.U32.HI R20, RZ, 0x8, R11 ;  /* 0x00000008ff147819 */ /* 0x000fe4000001160b */
[----:B0-----:R-:W-:Y:S02]  /*9a8a0*/  SHF.R.U32.HI R19, RZ, 0x8, R10 ;  /* 0x00000008ff137819 */ /* 0x001fe4000001160a */
[----:B-1----:R-:W-:Y:S02]  /*9a8b0*/  SHF.R.U32.HI R18, RZ, 0x8, R9 ;  /* 0x00000008ff127819 */ /* 0x002fe40000011609 */
[----:B------:R-:W3:Y:S04]  /*9a8c0*/  LDL.LU R9, [R1+0x170] ;  /* 0x0001700001097983 */ /* 0x000ee80000300800 */
[----:B------:R-:W4:Y:S04]  /*9a8d0*/  LDL.LU R10, [R1+0x150] ;  /* 0x00015000010a7983 */ /* 0x000f280000300800 */
[----:B------:R-:W4:Y:S04]  /*9a8e0*/  LDL.LU R11, [R1+0x14c] ;  /* 0x00014c00010b7983 */ /* 0x000f280000300800 */
[----:B------:R-:W2:Y:S04]  /*9a8f0*/  LDL.LU R21, [R1+0xf4] ;  /* 0x0000f40001157983 */ /* 0x000ea80000300800 */
[----:B------:R0:W-:Y:S04]  /*9a900*/  STL [R1+0x12d4], R22 ;  /* 0x0012d41601007387 */ /* 0x0001e80000100800 */
[----:B0-----:R-:W3:Y:S01]  /*9a910*/  LDL.LU R22, [R1+0xfc] ;  /* 0x0000fc0001167983 */ /* 0x001ee20000300800 */
[----:B------:R-:W-:-:S02]  /*9a920*/  LOP3.LUT R23, R23, 0xffff, RZ, 0xc0, !PT ;  /* 0x0000ffff17177812 */ /* 0x000fc400078ec0ff */
[----:B------:R-:W-:Y:S02]  /*9a930*/  LOP3.LUT R18, R18, 0xffff, RZ, 0xc0, !PT ;  /* 0x0000ffff12127812 */ /* 0x000fe400078ec0ff */
[----:B------:R-:W-:Y:S02]  /*9a940*/  LOP3.LUT R19, R19, 0xffff, RZ, 0xc0, !PT ;  /* 0x0000ffff13137812 */ /* 0x000fe400078ec0ff */
[--C-:B------:R-:W-:Y:S02]  /*9a950*/  PRMT R23, R23, 0x3340, R0.reuse ;  /* 0x0000334017177816 */ /* 0x100fe40000000000 */
[----:B------:R-:W-:Y:S02]  /*9a960*/  LOP3.LUT R20, R20, 0xffff, RZ, 0xc0, !PT ;  /* 0x0000ffff14147812 */ /* 0x000fe400078ec0ff */
[----:B------:R-:W-:Y:S01]  /*9a970*/  PRMT R19, R18, 0x3340, R19 ;  /* 0x0000334012137816 */ /* 0x000fe20000000013 */
[----:B------:R0:W-:Y:S01]  /*9a980*/  STL [R1+0x1248], R23 ;  /* 0x0012481701007387 */ /* 0x0001e20000100800 */
[----:B------:R-:W-:-:S03]  /*9a990*/  PRMT R20, R20, 0x3340, R0 ;  /* 0x0000334014147816 */ /* 0x000fc60000000000 */
[----:B0-----:R-:W4:Y:S04]  /*9a9a0*/  LDL.LU R23, [R1+0xf8] ;  /* 0x0000f80001177983 */ /* 0x001f280000300800 */
[----:B------:R-:W4:Y:S04]  /*9a9b0*/  LDL.LU R18, [R1+0x10c] ;  /* 0x00010c0001127983 */ /* 0x000f280000300800 */
[----:B------:R0:W-:Y:S04]  /*9a9c0*/  STL [R1+0x12d0], R19 ;  /* 0x0012d01301007387 */ /* 0x0001e80000100800 */
[----:B0-----:R-:W4:Y:S04]  /*9a9d0*/  LDL.LU R19, [R1+0x114] ;  /* 0x0001140001137983 */ /* 0x001f280000300800 */
[----:B------:R0:W-:Y:S04]  /*9a9e0*/  STL [R1+0x124c], R20 ;  /* 0x00124c1401007387 */ /* 0x0001e80000100800 */
[----:B0-----:R-:W4:Y:S01]  /*9a9f0*/  LDL.LU R20, [R1+0x104] ;  /* 0x0001040001147983 */ /* 0x001f220000300800 */
[----:B--2---:R-:W-:-:S04]  /*9aa00*/  SHF.R.U32.HI R21, RZ, 0x8, R21 ;  /* 0x00000008ff157819 */ /* 0x004fc80000011615 */
[----:B------:R-:W-:Y:S02]  /*9aa10*/  LOP3.LUT R21, R21, 0xffff, RZ, 0xc0, !PT ;  /* 0x0000ffff15157812 */ /* 0x000fe400078ec0ff */
[----:B---3--:R-:W-:-:S04]  /*9aa20*/  SHF.R.U32.HI R22, RZ, 0x8, R22 ;  /* 0x00000008ff167819 */ /* 0x008fc80000011616 */
[----:B------:R-:W-:-:S04]  /*9aa30*/  LOP3.LUT R22, R22, 0xffff, RZ, 0xc0, !PT ;  /* 0x0000ffff16167812 */ /* 0x000fc800078ec0ff */
[----:B------:R-:W-:Y:S02]  /*9aa40*/  PRMT R21, R21, 0x3340, R22 ;  /* 0x0000334015157816 */ /* 0x000fe40000000016 */
[----:B------:R-:W2:Y:S04]  /*9aa50*/  LDL.LU R22, [R1+0x26c] ;  /* 0x00026c0001167983 */ /* 0x000ea80000300800 */
[----:B------:R0:W-:Y:S01]  /*9aa60*/  STL [R1+0x12cc], R21 ;  /* 0x0012cc1501007387 */ /* 0x0001e20000100800 */
[----:B----4-:R-:W-:Y:S02]  /*9aa70*/  SHF.R.U32.HI R23, RZ, 0x8, R23 ;  /* 0x00000008ff177819 */ /* 0x010fe40000011617 */
[----:B------:R-:W-:Y:S02]  /*9aa80*/  SHF.R.U32.HI R18, RZ, 0x8, R18 ;  /* 0x00000008ff127819 */ /* 0x000fe40000011612 */
[----:B------:R-:W-:-:S02]  /*9aa90*/  LOP3.LUT R23, R23, 0xffff, RZ, 0xc0, !PT ;  /* 0x0000ffff17177812 */ /* 0x000fc400078ec0ff */
[----:B------:R-:W-:Y:S02]  /*9aaa0*/  LOP3.LUT R18, R18, 0xffff, RZ, 0xc0, !PT ;  /* 0x0000ffff12127812 */ /* 0x000fe400078ec0ff */
[----:B------:R-:W-:Y:S02]  /*9aab0*/  SHF.R.U32.HI R19, RZ, 0x8, R19 ;  /* 0x00000008ff137819 */ /* 0x000fe40000011613 */
[----:B0-----:R-:W-:Y:S02]  /*9aac0*/  PRMT R21, R23, 0x3340, R0 ;  /* 0x0000334017157816 */ /* 0x001fe40000000000 */
[----:B------:R-:W-:Y:S02]  /*9aad0*/  LOP3.LUT R19, R19, 0xffff, RZ, 0xc0, !PT ;  /* 0x0000ffff13137812 */ /* 0x000fe400078ec0ff */
[----:B------:R-:W-:Y:S02]  /*9aae0*/  SHF.R.U32.HI R20, RZ, 0x8, R20 ;  /* 0x00000008ff147819 */ /* 0x000fe40000011614 */
[----:B------:R-:W-:-:S02]  /*9aaf0*/  PRMT R19, R18, 0x3340, R19 ;  /* 0x0000334012137816 */ /* 0x000fc40000000013 */
[----:B------:R-:W-:Y:S01]  /*9ab00*/  LOP3.LUT R20, R20, 0xffff, RZ, 0xc0, !PT ;  /* 0x0000ffff14147812 */ /* 0x000fe200078ec0ff */
[----:B------:R-:W-:Y:S04]  /*9ab10*/  STL [R1+0x1244], R21 ;  /* 0x0012441501007387 */ /* 0x000fe80000100800 */
[----:B------:R0:W-:Y:S01]  /*9ab20*/  STL [R1+0x12c8], R19 ;  /* 0x0012c81301007387 */ /* 0x0001e20000100800 */
[----:B------:R-:W-:Y:S02]  /*9ab30*/  PRMT R18, R20, 0x3340, R0 ;  /* 0x0000334014127816 */ /* 0x000fe40000000000 */
[----:B------:R-:W-:-:S03]  /*9ab40*/  LOP3.LUT R9, R9, 0xffff, RZ, 0xc0, !PT ;  /* 0x0000ffff09097812 */ /* 0x000fc600078ec0ff */
[----:B------:R1:W-:Y:S01]  /*9ab50*/  STL [R1+0x1240], R18 ;  /* 0x0012401201007387 */ /* 0x0003e20000100800 */
[----:B0-----:R-:W-:-:S03]  /*9ab60*/  LOP3.LUT R19, R24, 0xffff, RZ, 0xc0, !PT ;  /* 0x0000ffff18137812 */ /* 0x001fc600078ec0ff */
[----:B------:R0:W-:Y:S04]  /*9ab70*/  STL [R1+0x14c4], R9 ;  /* 0x0014c40901007387 */ /* 0x0001e80000100800 */
[----:B------:R-:W3:Y:S01]  /*9ab80*/  LDL.LU R24, [R1+0x100] ;  /* 0x0001000001187983 */ /* 0x000ee20000300800 */
[----:B-1----:R-:W-:-:S04]  /*9ab90*/  SHF.R.U32.HI R18, RZ, 0x8, R10 ;  /* 0x00000008ff127819 */ /* 0x002fc8000001160a */
[----:B------:R-:W-:Y:S01]  /*9aba0*/  LOP3.LUT R18, R18, 0xffff, RZ, 0xc0, !PT ;  /* 0x0000ffff12127812 */ /* 0x000fe200078ec0ff */
[----:B------:R-:W-:Y:S01]  /*9abb0*/  IMAD.SHL.U32 R23, R3, 0x8, RZ ;  /* 0x0000000803177824 */ /* 0x000fe200078e00ff */
[----:B--2---:R-:W-:Y:S02]  /*9abc0*/  LOP3.LUT R21, R22, 0xffff, RZ, 0xc0, !PT ;  /* 0x0000ffff16157812 */ /* 0x004fe400078ec0ff */
[----:B------:R-:W-:Y:S02]  /*9abd0*/  SHF.R.U32.HI R22, RZ, 0x8, R11 ;  /* 0x00000008ff167819 */ /* 0x000fe4000001160b */
[----:B------:R-:W-:Y:S02]  /*9abe0*/  PRMT R10, R21, 0x3340, R19 ;  /* 0x00003340150a7816 */ /* 0x000fe40000000013 */
[----:B------:R-:W-:Y:S02]  /*9abf0*/  LOP3.LUT R22, R22, 0xffff, RZ, 0xc0, !PT ;  /* 0x0000ffff16167812 */ /* 0x000fe400078ec0ff */
[----:B------:R-:W-:-:S02]  /*9ac00*/  SHF.R.U32.HI R20, RZ, 0x8, R21 ;  /* 0x00000008ff147819 */ /* 0x000fc40000011615 */
[----:B------:R-:W-:Y:S01]  /*9ac10*/  SHF.R.U32.HI R21, RZ, 0x8, R9 ;  /* 0x00000008ff157819 */ /* 0x000fe20000011609 */
[----:B------:R1:W-:Y:S04]  /*9ac20*/  STL [R1+0x1480], R10 ;  /* 0x0014800a01007387 */ /* 0x0003e80000100800 */
[----:B0-----:R-:W2:Y:S01]  /*9ac30*/  LDL.LU R9, [R1+0x12c] ;  /* 0x00012c0001097983 */ /* 0x001ea20000300800 */
[----:B------:R-:W-:Y:S02]  /*9ac40*/  PRMT R22, R18, 0x3340, R22 ;  /* 0x0000334012167816 */ /* 0x000fe40000000016 */
[----:B------:R-:W-:Y:S02]  /*9ac50*/  SHF.R.U32.HI R19, RZ, 0x8, R19 ;  /* 0x00000008ff137819 */ /* 0x000fe40000011613 */
[----:B------:R-:W-:Y:S01]  /*9ac60*/  LOP3.LUT R21, R21, 0xffff, RZ, 0xc0, !PT ;  /* 0x0000ffff15157812 */ /* 0x000fe200078ec0ff */
[----:B-1----:R-:W4:Y:S04]  /*9ac70*/  LDL.LU R10, [R1+0x50] ;  /* 0x00005000010a7983 */ /* 0x002f280000300800 */
[----:B------:R-:W2:Y:S04]  /*9ac80*/  LDL.LU R11, [R1+0x134] ;  /* 0x00013400010b7983 */ /* 0x000ea80000300800 */
[----:B------:R0:W-:Y:S01]  /*9ac90*/  STL [R1+0x36d8], R3 ;  /* 0x0036d80301007387 */ /* 0x0001e20000100800 */
[----:B------:R-:W-:-:S02]  /*9aca0*/  LOP3.LUT R19, R19, 0xffff, RZ, 0xc0, !PT ;  /* 0x0000ffff13137812 */ /* 0x000fc400078ec0ff */
[----:B------:R-:W-:Y:S01]  /*9acb0*/  LOP3.LUT R20, R20, 0xffff, RZ, 0xc0, !PT ;  /* 0x0000ffff14147812 */ /* 0x000fe200078ec0ff */
[----:B0-----:R-:W3:Y:S04]  /*9acc0*/  LDL.LU R3, [R1+0x7c] ;  /* 0x00007c0001037983 */ /* 0x001ee80000300800 */
[----:B------:R-:W4:Y:S04]  /*9acd0*/  LDL.LU R18, [R1+0x2c] ;  /* 0x00002c0001127983 */ /* 0x000f280000300800 */
[----:B------:R0:W-:Y:S01]  /*9ace0*/  STL [R1+0x12bc], R22 ;  /* 0x0012bc1601007387 */ /* 0x0001e20000100800 */
[----:B------:R-:W-:-:S02]  /*9acf0*/  PRMT R20, R20, 0x3340, R19 ;  /* 0x0000334014147816 */ /* 0x000fc40000000013 */
[----:B0-----:R-:W-:Y:S02]  /*9ad00*/  PRMT R22, R21, 0x3340, R0 ;  /* 0x0000334015167816 */ /* 0x001fe40000000000 */
[----:B------:R-:W2:Y:S04]  /*9ad10*/  LDL.LU R21, [R1+0xf0] ;  /* 0x0000f00001157983 */ /* 0x000ea80000300800 */
[----:B------:R0:W-:Y:S04]  /*9ad20*/  STL [R1+0x1238], R22 ;  /* 0x0012381601007387 */ /* 0x0001e80000100800 */
[----:B------:R-:W3:Y:S04]  /*9ad30*/  LDL.LU R19, [R1+0x80] ;  /* 0x0000800001137983 */ /* 0x000ee80000300800 */
[----:B------:R2:W-:Y:S01]  /*9ad40*/  STL [R1+0x12c0], R20 ;  /* 0x0012c01401007387 */ /* 0x0005e20000100800 */
[----:B0-----:R-:W-:-:S03]  /*9ad50*/  LOP3.LUT R22, R23, 0x100, RZ, 0xc0, !PT ;  /* 0x0000010017167812 */ /* 0x001fc600078ec0ff */
[----:B------:R-:W3:Y:S02]  /*9ad60*/  LDL.LU R23, [R1+0x178] ;  /* 0x0001780001177983 */ /* 0x000ee40000300800 */
[----:B------:R-:W-:Y:S01]  /*9ad70*/  IMAD.IADD R2, R2, 0x1, R22 ;  /* 0x0000000102027824 */ /* 0x000fe200078e0216 */
[----:B----4-:R-:W-:-:S04]  /*9ad80*/  SHF.R.U32.HI R18, RZ, 0x8, R18 ;  /* 0x00000008ff127819 */ /* 0x010fc80000011612 */
[----:B------:R-:W-:-:S04]  /*9ad90*/  LOP3.LUT R18, R18, 0xffff, RZ, 0xc0, !PT ;  /* 0x0000ffff12127812 */ /* 0x000fc800078ec0ff */
[----:B------:R-:W-:Y:S02]  /*9ada0*/  PRMT R18, R18, 0x3340, R0 ;  /* 0x0000334012127816 */ /* 0x000fe40000000000 */
[----:B--2---:R-:W-:Y:S02]  /*9adb0*/  SHF.R.U32.HI R20, RZ, 0x8, R21 ;  /* 0x00000008ff147819 */ /* 0x004fe40000011615 */
[----:B---3--:R-:W-:Y:S02]  /*9adc0*/  SHF.R.U32.HI R21, RZ, 0x8, R3 ;  /* 0x00000008ff157819 */ /* 0x008fe40000011603 */
[----:B------:R-:W-:Y:S01]  /*9add0*/  SHF.R.U32.HI R19, RZ, 0x8, R19 ;  /* 0x00000008ff137819 */ /* 0x000fe20000011613 */
[----:B------:R-:W2:Y:S01]  /*9ade0*/  LDL.LU R3, [R1+0x16c] ;  /* 0x00016c0001037983 */ /* 0x000ea20000300800 */
[----:B------:R-:W-:Y:S02]  /*9adf0*/  LOP3.LUT R20, R20, 0xffff, RZ, 0xc0, !PT ;  /* 0x0000ffff14147812 */ /* 0x000fe400078ec0ff */
[----:B------:R-:W-:-:S02]  /*9ae00*/  LOP3.LUT R21, R21, 0xffff, RZ, 0xc0, !PT ;  /* 0x0000ffff15157812 */ /* 0x000fc400078ec0ff */
[----:B------:R-:W-:Y:S01]  /*9ae10*/  LOP3.LUT R19, R19, 0xffff, RZ, 0xc0, !PT ;  /* 0x0000ffff13137812 */ /* 0x000fe200078ec0ff */
[----:B------:R-:W3:Y:S04]  /*9ae20*/  LDL.LU R22, [R1+0x174] ;  /* 0x0001740001167983 */ /* 0x000ee80000300800 */
[----:B------:R0:W-:Y:S01]  /*9ae30*/  STL [R1+0x1234], R18 ;  /* 0x0012341201007387 */ /* 0x0001e20000100800 */
[----:B------:R-:W-:-:S03]  /*9ae40*/  PRMT R19, R19, 0x3340, R20 ;  /* 0x0000334013137816 */ /* 0x000fc60000000014 */
[----:B------:R-:W-:Y:S01]  /*9ae50*/  STL [R1+0x1c0], R2 ;  /* 0x0001c00201007387 */ /* 0x000fe20000100800 */
[----:B------:R-:W-:Y:S02]  /*9ae60*/  SHF.R.U32.HI R20, RZ, 0x8, R24 ;  /* 0x00000008ff147819 */ /* 0x000fe40000011618 */
[----:B0-----:R-:W-:Y:S01]  /*9ae70*/  PRMT R18, R21, 0x3340, R0 ;  /* 0x0000334015127816 */ /* 0x001fe20000000000 */
[----:B------:R-:W-:Y:S04]  /*9ae80*/  STL [R1+0x12b8], R19 ;  /* 0x0012b81301007387 */ /* 0x000fe80000100800 */
[----:B------:R0:W-:Y:S01]  /*9ae90*/  STL [R1+0x1230], R18 ;  /* 0x0012301201007387 */ /* 0x0001e20000100800 */
[----:B------:R-:W-:Y:S02]  /*9aea0*/  LOP3.LUT R20, R20, 0xffff, RZ, 0xc0, !PT ;  /* 0x0000ffff14147812 */ /* 0x000fe400078ec0ff */
[----:B------:R-:W-:-:S02]  /*9aeb0*/  SHF.R.U32.HI R21, RZ, 0x8, R14 ;  /* 0x00000008ff157819 */ /* 0x000fc4000001160e */
[----:B------:R-:W-:Y:S01]  /*9aec0*/  SHF.R.U32.HI R24, RZ, 0x8, R11 ;  /* 0x00000008ff187819 */ /* 0x000fe2000001160b */
[----:B------:R-:W4:Y:S01]  /*9aed0*/  LDL.LU R14, [R1+0x36f8] ;  /* 0x0036f800010e7983 */ /* 0x000f220000300800 */
[----:B0-----:R-:W-:Y:S02]  /*9aee0*/  SHF.R.U32.HI R18, RZ, 0x8, R9 ;  /* 0x00000008ff127819 */ /* 0x001fe40000011609 */
[----:B------:R-:W-:Y:S02]  /*9aef0*/  SHF.R.U32.HI R19, RZ, 0x8, R10 ;  /* 0x00000008ff137819 */ /* 0x000fe4000001160a */
[----:B------:R-:W4:Y:S01]  /*9af00*/  LDL.LU R10, [R1+0x1b0] ;  /* 0x0001b000010a7983 */ /* 0x000f220000300800 */
[----:B------:R-:W-:Y:S02]  /*9af10*/  LOP3.LUT R18, R18, 0xffff, RZ, 0xc0, !PT ;  /* 0x0000ffff12127812 */ /* 0x000fe400078ec0ff */
[----:B------:R-:W-:Y:S01]  /*9af20*/  LOP3.LUT R19, R19, 0xffff, RZ, 0xc0, !PT ;  /* 0x0000ffff13137812 */ /* 0x000fe200078ec0ff */
[----:B------:R-:W4:Y:S01]  /*9af30*/  LDL.LU R11, [R1+0x1a0] ;  /* 0x0001a000010b7983 */ /* 0x000f220000300800 */
[----:B------:R-:W-:-:S03]  /*9af40*/  PRMT R9, R20, 0x3340, R18 ;  /* 0x0000334014097816 */ /* 0x000fc60000000012 */
[----:B------:R-:W4:Y:S04]  /*9af50*/  LDL.LU R18, [R1+0x160] ;  /* 0x0001600001127983 */ /* 0x000f280000300800 */
[----:B------:R-:W4:Y:S04]  /*9af60*/  LDL.LU R20, [R1+0x154] ;  /* 0x0001540001147983 */ /* 0x000f280000300800 */
[----:B------:R0:W-:Y:S02]  /*9af70*/  STL [R1+0x12ac], R9 ;  /* 0x0012ac0901007387 */ /* 0x0001e40000100800 */
[----:B0-----:R-:W-:-:S02]  /*9af80*/  PRMT R9, R19, 0x3340, R0 ;  /* 0x0000334013097816 */ /* 0x001fc40000000000 */
[----:B------:R-:W4:Y:S01]  /*9af90*/  LDL.LU R19, [R1+0x164] ;  /* 0x0001640001137983 */ /* 0x000f220000300800 */
[----:B------:R-:W-:Y:S02]  /*9afa0*/  LOP3.LUT R21, R21, 0xffff, RZ, 0xc0, !PT ;  /* 0x0000ffff15157812 */ /* 0x000fe400078ec0ff */
[----:B------:R-:W-:Y:S02]  /*9afb0*/  LOP3.LUT R24, R24, 0xffff, RZ, 0xc0, !PT ;  /* 0x0000ffff18187812 */ /* 0x000fe400078ec0ff */
[----:B------:R-:W-:Y:S01]  /*9afc0*/  SHF.R.U32.HI R23, RZ, 0x8, R23 ;  /* 0x00000008ff177819 */ /* 0x000fe20000011617 */
[----:B------:R-:W-:Y:S01]  /*9afd0*/  STL [R1+0x1228], R9 ;  /* 0x0012280901007387 */ /* 0x000fe20000100800 */
[----:B------:R-:W-:Y:S02]  /*9afe0*/  PRMT R24, R24, 0x3340, R21 ;  /* 0x0000334018187816 */ /* 0x000fe40000000015 */
[----:B------:R-:W-:Y:S01]  /*9aff0*/  LOP3.LUT R23, R23, 0xffff, RZ, 0xc0, !PT ;  /* 0x0000ffff17177812 */ /* 0x000fe200078ec0ff */
[----:B------:R-:W4:Y:S04]  /*9b000*/  LDL.LU R21, [R1+0x18c] ;  /* 0x00018c0001157983 */ /* 0x000f280000300800 */
[----:B------:R0:W-:Y:S04]  /*9b010*/  STL [R1+0x12b0], R24 ;  /* 0x0012b01801007387 */ /* 0x0001e80000100800 */
[----:B0-----:R-:W4:Y:S01]  /*9b020*/  LDL.LU R24, [R1+0x15c] ;  /* 0x00015c0001187983 */ /* 0x001f220000300800 */
[----:B---3--:R-:W-:-:S04]  /*9b030*/  SHF.R.U32.HI R22, RZ, 0x8, R22 ;  /* 0x00000008ff167819 */ /* 0x008fc80000011616 */
[----:B------:R-:W-:-:S04]  /*9b040*/  LOP3.LUT R22, R22, 0xffff, RZ, 0xc0, !PT ;  /* 0x0000ffff16167812 */ /* 0x000fc800078ec0ff */
[----:B------:R-:W-:Y:S02]  /*9b050*/  PRMT R9, R22, 0x3340, R23 ;  /* 0x0000334016097816 */ /* 0x000fe40000000017 */
[----:B--2---:R-:W-:Y:S02]  /*9b060*/  SHF.R.U32.HI R22, RZ, 0x8, R3 ;  /* 0x00000008ff167819 */ /* 0x004fe40000011603 */
[----:B----4-:R-:W-:-:S04]  /*9b070*/  SHF.R.U32.HI R18, RZ, 0x8, R18 ;  /* 0x00000008ff127819 */ /* 0x010fc80000011612 */
[----:B------:R-:W-:Y:S02]  /*9b080*/  LOP3.LUT R18, R18, 0xffff, RZ, 0xc0, !PT ;  /* 0x0000ffff12127812 */ /* 0x000fe400078ec0ff */
[----:B------:R-:W-:-:S04]  /*9b090*/  SHF.R.U32.HI R19, RZ, 0x8, R19 ;  /* 0x00000008ff137819 */ /* 0x000fc80000011613 */
[----:B------:R-:W-:-:S04]  /*9b0a0*/  LOP3.LUT R19, R19, 0xffff, RZ, 0xc0, !PT ;  /* 0x0000ffff13137812 */ /* 0x000fc800078ec0ff */
[----:B------:R-:W-:Y:S02]  /*9b0b0*/  PRMT R3, R18, 0x3340, R19 ;  /* 0x0000334012037816 */ /* 0x000fe40000000013 */
[----:B------:R-:W2:Y:S04]  /*9b0c0*/  LDL.LU R18, [R1+0x188] ;  /* 0x0001880001127983 */ /* 0x000ea80000300800 */
[----:B------:R-:W3:Y:S01]  /*9b0d0*/  LDL.LU R19, [R1+0x1b4] ;  /* 0x0001b40001137983 */ /* 0x000ee20000300800 */
[----:B------:R-:W-:Y:S02]  /*9b0e0*/  SHF.R.U32.HI R20, RZ, 0x8, R20 ;  /* 0x00000008ff147819 */ /* 0x000fe40000011614 */
[----:B------:R-:W-:Y:S02]  /*9b0f0*/  SHF.R.U32.HI R21, RZ, 0x8, R21 ;  /* 0x00000008ff157819 */ /* 0x000fe40000011615 */
[----:B------:R-:W-:-:S02]  /*9b100*/  LOP3.LUT R20, R20, 0xffff, RZ, 0xc0, !PT ;  /* 0x0000ffff14147812 */ /* 0x000fc400078ec0ff */
[----:B------:R-:W-:Y:S02]  /*9b110*/  LOP3.LUT R21, R21, 0xffff, RZ, 0xc0, !PT ;  /* 0x0000ffff15157812 */ /* 0x000fe400078ec0ff */
[----:B------:R-:W-:Y:S01]  /*9b120*/  PRMT R20, R20, 0x3340, R0 ;  /* 0x0000334014147816 */ /* 0x000fe20000000000 */
[----:B------:R0:W-:Y:S01]  /*9b130*/  STL [R1+0xa0], R3 ;  /* 0x0000a00301007387 */ /* 0x0001e20000100800 */
[----:B------:R-:W-:-:S03]  /*9b140*/  SHF.R.U32.HI R23, RZ, 0x8, R14 ;  /* 0x00000008ff177819 */ /* 0x000fc6000001160e */
[----:B------:R3:W-:Y:S01]  /*9b150*/  STL [R1+0x5c], R20 ;  /* 0x00005c1401007387 */ /* 0x0007e20000100800 */
[----:B------:R-:W-:Y:S02]  /*9b160*/  LOP3.LUT R22, R22, 0xffff, RZ, 0xc0, !PT ;  /* 0x0000ffff16167812 */ /* 0x000fe400078ec0ff */
[----:B------:R-:W-:Y:S02]  /*9b170*/  LOP3.LUT R23, R23, 0xffff, RZ, 0xc0, !PT ;  /* 0x0000ffff17177812 */ /* 0x000fe400078ec0ff */
[----:B0-----:R-:W-:Y:S02]  /*9b180*/  PRMT R3, R21, 0x3340, R0 ;  /* 0x0000334015037816 */ /* 0x001fe40000000000 */
[----:B------:R-:W-:Y:S02]  /*9b190*/  PRMT R14, R22, 0x3340, R23 ;  /* 0x00003340160e7816 */ /* 0x000fe40000000017 */
[----:B------:R-:W-:Y:S01]  /*9b1a0*/  SHF.R.U32.HI R22, RZ, 0x8, R11 ;  /* 0x00000008ff167819 */ /* 0x000fe2000001160b */
[----:B------:R-:W4:Y:S01]  /*9b1b0*/  LDL.LU R23, [R1+0x11c] ;  /* 0x00011c0001177983 */ /* 0x000f220000300800 */
[----:B--2---:R-:W-:-:S02]  /*9b1c0*/  SHF.R.U32.HI R21, RZ, 0x8, R18 ;  /* 0x00000008ff157819 */ /* 0x004fc40000011612 */
[----:B---3--:R-:W-:Y:S02]  /*9b1d0*/  SHF.R.U32.HI R20, RZ, 0x8, R19 ;  /* 0x00000008ff147819 */ /* 0x008fe40000011613 */
[----:B------:R-:W-:Y:S02]  /*9b1e0*/  SHF.R.U32.HI R18, RZ, 0x8, R10 ;  /* 0x00000008ff127819 */ /* 0x000fe4000001160a */
[----:B------:R-:W-:Y:S02]  /*9b1f0*/  LOP3.LUT R20, R20, 0xffff, RZ, 0xc0, !PT ;  /* 0x0000ffff14147812 */ /* 0x000fe400078ec0ff */
[----:B------:R-:W-:-:S04]  /*9b200*/  LOP3.LUT R18, R18, 0xffff, RZ, 0xc0, !PT ;  /* 0x0000ffff12127812 */ /* 0x000fc800078ec0ff */
[----:B------:R-:W-:Y:S02]  /*9b210*/  PRMT R11, R20, 0x3340, R18 ;  /* 0x00003340140b7816 */ /* 0x000fe40000000012 */
[----:B------:R-:W2:Y:S04]  /*9b220*/  LDL.LU R20, [R1+0x1a8] ;  /* 0x0001a80001147983 */ /* 0x000ea80000300800 */
[----:B------:R-:W3:Y:S01]  /*9b230*/  LDL.LU R18, [R1+0x1ac] ;  /* 0x0001ac0001127983 */ /* 0x000ee20000300800 */
[----:B------:R-:W-:Y:S02]  /*9b240*/  SHF.R.U32.HI R19, RZ, 0x8, R13 ;  /* 0x00000008ff137819 */ /* 0x000fe4000001160d */
[----:B------:R-:W-:Y:S02]  /*9b250*/  LOP3.LUT R22, R22, 0xffff, RZ, 0xc0, !PT ;  /* 0x0000ffff16167812 */ /* 0x000fe400078ec0ff */
[----:B------:R-:W-:-:S02]  /*9b260*/  LOP3.LUT R19, R19, 0xffff, RZ, 0xc0, !PT ;  /* 0x0000ffff13137812 */ /* 0x000fc400078ec0ff */
[--C-:B------:R-:W-:Y:S02]  /*9b270*/  PRMT R10, R22, 0x3340, R0.reuse ;  /* 0x00003340160a7816 */ /* 0x100fe40000000000 */
[----:B------:R-:W-:Y:S02]  /*9b280*/  PRMT R22, R19, 0x3340, R0 ;  /* 0x0000334013167816 */ /* 0x000fe40000000000 */
[----:B------:R-:W-:-:S03]  /*9b290*/  LOP3.LUT R21, R21, 0xffff, RZ, 0xc0, !PT ;  /* 0x0000ffff15157812 */ /* 0x000fc600078ec0ff */
[----:B------:R4:W-:Y:S01]  /*9b2a0*/  STL [R1+0x18c], R22 ;  /* 0x00018c1601007387 */ /* 0x0009e20000100800 */
[----:B------:R-:W-:Y:S02]  /*9b2b0*/  PRMT R13, R21, 0x3340, R0 ;  /* 0x00003340150d7816 */ /* 0x000fe40000000000 */
[----:B----4-:R-:W-:Y:S02]  /*9b2c0*/  SHF.R.U32.HI R22, RZ, 0x8, R23 ;  /* 0x00000008ff167819 */ /* 0x010fe40000011617 */
[----:B------:R-:W-:Y:S02]  /*9b2d0*/  SHF.R.U32.HI R23, RZ, 0x8, R4 ;  /* 0x00000008ff177819 */ /* 0x000fe40000011604 */
[----:B------:R-:W-:Y:S02]  /*9b2e0*/  LOP3.LUT R22, R22, 0xffff, RZ, 0xc0, !PT ;  /* 0x0000ffff16167812 */ /* 0x000fe400078ec0ff */
[----:B---3--:R-:W-:Y:S02]  /*9b2f0*/  SHF.R.U32.HI R19, RZ, 0x8, R18 ;  /* 0x00000008ff137819 */ /* 0x008fe40000011612 */
[----:B------:R-:W-:-:S02]  /*9b300*/  SHF.R.U32.HI R18, RZ, 0x8, R24 ;  /* 0x00000008ff127819 */ /* 0x000fc40000011618 */
[----:B--2---:R-:W-:Y:S02]  /*9b310*/  SHF.R.U32.HI R21, RZ, 0x8, R20 ;  /* 0x00000008ff157819 */ /* 0x004fe40000011614 */
[----:B------:R-:W-:Y:S02]  /*9b320*/  LOP3.LUT R18, R18, 0xffff, RZ, 0xc0, !PT ;  /* 0x0000ffff12127812 */ /* 0x000fe400078ec0ff */
[----:B------:R-:W-:Y:S02]  /*9b330*/  SHF.R.U32.HI R20, RZ, 0x8, R29 ;  /* 0x00000008ff147819 */ /* 0x000fe4000001161d */
[----:B------:R-:W-:Y:S01]  /*9b340*/  SHF.R.U32.HI R24, RZ, 0x8, R26 ;  /* 0x00000008ff187819 */ /* 0x000fe2000001161a */
[----:B------:R-:W2:Y:S04]  /*9b350*/  LDL.LU R29, [R1+0x36f4] ;  /* 0x0036f400011d7983 */ /* 0x000ea80000300800 */
[----:B------:R-:W3:Y:S01]  /*9b360*/  LDL.LU R26, [R1+0x36f0] ;  /* 0x0036f000011a7983 */ /* 0x000ee20000300800 */
[----:B------:R-:W-:-:S03]  /*9b370*/  PRMT R4, R22, 0x3340, R18 ;  /* 0x0000334016047816 */ /* 0x000fc60000000012 */
[----:B------:R-:W4:Y:S01]  /*9b380*/  LDL.LU R18, [R1+0x1c4] ;  /* 0x0001c40001127983 */ /* 0x000f220000300800 */
[----:B------:R-:W-:Y:S02]  /*9b390*/  LOP3.LUT R20, R20, 0xffff, RZ, 0xc0, !PT ;  /* 0x0000ffff14147812 */ /* 0x000fe400078ec0ff */
[----:B------:R-:W-:Y:S02]  /*9b3a0*/  LOP3.LUT R21, R21, 0xffff, RZ, 0xc0, !PT ;  /* 0x0000ffff15157812 */ /* 0x000fe400078ec0ff */
[----:B------:R-:W-:Y:S02]  /*9b3b0*/  LOP3.LUT R19, R19, 0xffff, RZ, 0xc0, !PT ;  /* 0x0000ffff13137812 */ /* 0x000fe400078ec0ff */
[----:B------:R-:W-:Y:S02]  /*9b3c0*/  LOP3.LUT R24, R24, 0xffff, RZ, 0xc0, !PT ;  /* 0x0000ffff18187812 */ /* 0x000fe400078ec0ff */
[----:B------:R-:W-:Y:S01]  /*9b3d0*/  LOP3.LUT R23, R23, 0xffff, RZ, 0xc0, !PT ;  /* 0x0000ffff17177812 */ /* 0x000fe200078ec0ff */
[----:B------:R-:W2:Y:S01]  /*9b3e0*/  LDL.LU R22, [R1+0x190] ;  /* 0x0001900001167983 */ /* 0x000ea20000300800 */
[----:B------:R-:W-:-:S03]  /*9b3f0*/  PRMT R20, R20, 0x3340, R0 ;  /* 0x0000334014147816 */ /* 0x000fc60000000000 */
[----:B------:R0:W-:Y:S02]  /*9b400*/  STL [R1+0x12a4], R4 ;  /* 0x0012a40401007387 */ /* 0x0001e40000100800 */
[----:B0-----:R-:W-:Y:S02]  /*9b410*/  PRMT R4, R21, 0x3340, R19 ;  /* 0x0000334015047816 */ /* 0x001fe40000000013 */
[----:B------:R-:W-:Y:S02]  /*9b420*/  PRMT R19, R24, 0x3340, R23 ;  /* 0x0000334018137816 */ /* 0x000fe40000000017 */
[----:B------:R-:W2:Y:S04]  /*9b430*/  LDL.LU R24, [R1+0x6c] ;  /* 0x00006c0001187983 */ /* 0x000ea80000300800 */
[----:B------:R0:W-:Y:S01]  /*9b440*/  STL [R1+0x188], R20 ;  /* 0x0001881401007387 */ /* 0x0001e20000100800 */
[----:B------:R-:W-:-:S03]  /*9b450*/  SHF.R.U32.HI R21, RZ, 0x8, R6 ;  /* 0x00000008ff157819 */ /* 0x000fc60000011606 */
[----:B------:R2:W-:Y:S01]  /*9b460*/  STL [R1+0x12a0], R19 ;  /* 0x0012a01301007387 */ /* 0x0005e20000100800 */
[----:B------:R-:W-:Y:S02]  /*9b470*/  LOP3.LUT R21, R21, 0xffff, RZ, 0xc0, !PT ;  /* 0x0000ffff15157812 */ /* 0x000fe400078ec0ff */
[----:B0-----:R-:W-:-:S04]  /*9b480*/  SHF.R.U32.HI R20, RZ, 0x8, R7 ;  /* 0x00000008ff147819 */ /* 0x001fc80000011607 */
[----:B------:R-:W-:Y:S02]  /*9b490*/  LOP3.LUT R20, R20, 0xffff, RZ, 0xc0, !PT ;  /* 0x0000ffff14147812 */ /* 0x000fe400078ec0ff */
[----:B----4-:R-:W-:-:S04]  /*9b4a0*/  SHF.R.U32.HI R18, RZ, 0x8, R18 ;  /* 0x00000008ff127819 */ /* 0x010fc80000011612 */
[----:B------:R-:W-:Y:S02]  /*9b4b0*/  LOP3.LUT R18, R18, 0xffff, RZ, 0xc0, !PT ;  /* 0x0000ffff12127812 */ /* 0x000fe400078ec0ff */
[----:B---3--:R-:W-:Y:S02]  /*9b4c0*/  SHF.R.U32.HI R23, RZ, 0x8, R26 ;  /* 0x00000008ff177819 */ /* 0x008fe4000001161a */
[----:B------:R-:W-:Y:S02]  /*9b4d0*/  PRMT R26, R20, 0x3340, R21 ;  /* 0x00003340141a7816 */ /* 0x000fe40000000015 */
[----:B------:R-:W-:Y:S02]  /*9b4e0*/  PRMT R6, R18, 0x3340, R0 ;  /* 0x0000334012067816 */ /* 0x000fe40000000000 */
[----:B------:R-:W3:Y:S04]  /*9b4f0*/  LDL.LU R18, [R1+0x1bc] ;  /* 0x0001bc0001127983 */ /* 0x000ee80000300800 */
[----:B------:R-:W4:Y:S04]  /*9b500*/  LDL.LU R20, [R1+0x1cc] ;  /* 0x0001cc0001147983 */ /* 0x000f280000300800 */
[----:B------:R-:W4:Y:S01]  /*9b510*/  LDL.LU R21, [R1+0x1c8] ;  /* 0x0001c80001157983 */ /* 0x000f220000300800 */
[----:B--2---:R-:W-:-:S02]  /*9b520*/  SHF.R.U32.HI R19, RZ, 0x8, R22 ;  /* 0x00000008ff137819 */ /* 0x004fc40000011616 */
[----:B------:R-:W-:Y:S02]  /*9b530*/  SHF.R.U32.HI R22, RZ, 0x8, R29 ;  /* 0x00000008ff167819 */ /* 0x000fe4000001161d */
[----:B------:R-:W-:Y:S02]  /*9b540*/  LOP3.LUT R19, R19, 0xffff, RZ, 0xc0, !PT ;  /* 0x0000ffff13137812 */ /* 0x000fe400078ec0ff */
[----:B------:R-:W-:Y:S02]  /*9b550*/  LOP3.LUT R22, R22, 0xffff, RZ, 0xc0, !PT ;  /* 0x0000ffff16167812 */ /* 0x000fe400078ec0ff */
[----:B------:R-:W-:Y:S02]  /*9b560*/  LOP3.LUT R23, R23, 0xffff, RZ, 0xc0, !PT ;  /* 0x0000ffff17177812 */ /* 0x000fe400078ec0ff */
[----:B------:R-:W-:Y:S02]  /*9b570*/  PRMT R29, R19, 0x3340, R22 ;  /* 0x00003340131d7816 */ /* 0x000fe40000000016 */
[----:B------:R-:W-:-:S02]  /*9b580*/  SHF.R.U32.HI R19, RZ, 0x8, R24 ;  /* 0x00000008ff137819 */ /* 0x000fc40000011618 */
[----:B------:R-:W-:Y:S01]  /*9b590*/  PRMT R7, R23, 0x3340, R0 ;  /* 0x0000334017077816 */ /* 0x000fe20000000000 */
[----:B------:R-:W2:Y:S01]  /*9b5a0*/  LDL.LU R24, [R1+0x138] ;  /* 0x0001380001187983 */ /* 0x000ea20000300800 */
[----:B------:R-:W-:Y:S02]  /*9b5b0*/  LOP3.LUT R19, R19, 0xffff, RZ, 0xc0, !PT ;  /* 0x0000ffff13137812 */ /* 0x000fe400078ec0ff */
[----:B---3--:R-:W-:Y:S02]  /*9b5c0*/  SHF.R.U32.HI R18, RZ, 0x8, R18 ;  /* 0x00000008ff127819 */ /* 0x008fe40000011612 */
[----:B----4-:R-:W-:Y:S02]  /*9b5d0*/  SHF.R.U32.HI R22, RZ, 0x8, R20 ;  /* 0x00000008ff167819 */ /* 0x010fe40000011614 */
[----:B------:R-:W-:Y:S02]  /*9b5e0*/  SHF.R.U32.HI R23, RZ, 0x8, R21 ;  /* 0x00000008ff177819 */ /* 0x000fe40000011615 */
[----:B------:R-:W-:-:S02]  /*9b5f0*/  SHF.R.U32.HI R21, RZ, 0x8, R16 ;  /* 0x00000008ff157819 */ /* 0x000fc40000011610 */
[----:B------:R-:W-:Y:S02]  /*9b600*/  LOP3.LUT R18, R18, 0xffff, RZ, 0xc0, !PT ;  /* 0x0000ffff12127812 */ /* 0x000fe400078ec0ff */
[----:B------:R-:W-:Y:S02]  /*9b610*/  SHF.R.U32.HI R20, RZ, 0x8, R27 ;  /* 0x00000008ff147819 */ /* 0x000fe4000001161b */
[--C-:B------:R-:W-:Y:S02]  /*9b620*/  PRMT R16, R19, 0x3340, R0.reuse ;  /* 0x0000334013107816 */ /* 0x100fe40000000000 */
[----:B------:R-:W-:Y:S02]  /*9b630*/  LOP3.LUT R21, R21, 0xffff, RZ, 0xc0, !PT ;  /* 0x0000ffff15157812 */ /* 0x000fe400078ec0ff */
[----:B------:R-:W-:Y:S02]  /*9b640*/  PRMT R27, R18, 0x3340, R0 ;  /* 0x00003340121b7816 */ /* 0x000fe40000000000 */
[----:B------:R-:W-:Y:S01]  /*9b650*/  LOP3.LUT R20, R20, 0xffff, RZ, 0xc0, !PT ;  /* 0x0000ffff14147812 */ /* 0x000fe200078ec0ff */
[----:B------:R-:W3:Y:S04]  /*9b660*/  LDL.LU R18, [R1+0x28c] ;  /* 0x00028c0001127983 */ /* 0x000ee80000300800 */
[----:B------:R-:W4:Y:S04]  /*9b670*/  LDL.LU R19, [R1+0x228] ;  /* 0x0002280001137983 */ /* 0x000f280000300800 */
[----:B------:R0:W-:Y:S02]  /*9b680*/  STL [R1+0x178], R16 ;  /* 0x0001781001007387 */ /* 0x0001e40000100800 */
[----:B0-----:R-:W-:-:S02]  /*9b690*/  PRMT R16, R20, 0x3340, R21 ;  /* 0x0000334014107816 */ /* 0x001fc40000000015 */
[----:B------:R-:W2:Y:S04]  /*9b6a0*/  LDL.LU R21, [R1+0x268] ;  /* 0x0002680001157983 */ /* 0x000ea80000300800 */
[----:B------:R-:W2:Y:S01]  /*9b6b0*/  LDL.LU R20, [R1+0x1f0] ;  /* 0x0001f00001147983 */ /* 0x000ea20000300800 */
[----:B------:R-:W-:Y:S02]  /*9b6c0*/  LOP3.LUT R23, R23, 0xffff, RZ, 0xc0, !PT ;  /* 0x0000ffff17177812 */ /* 0x000fe400078ec0ff */
[----:B------:R-:W-:Y:S01]  /*9b6d0*/  LOP3.LUT R22, R22, 0xffff, RZ, 0xc0, !PT ;  /* 0x0000ffff16167812 */ /* 0x000fe200078ec0ff */
[----:B------:R0:W-:Y:S03]  /*9b6e0*/  STL [R1+0x128c], R16 ;  /* 0x00128c1001007387 */ /* 0x0001e60000100800 */
[----:B0-----:R-:W-:-:S02]  /*9b6f0*/  PRMT R16, R22, 0x3340, R23 ;  /* 0x0000334016107816 */ /* 0x001fc40000000017 */
[----:B------:R-:W2:Y:S01]  /*9b700*/  LDL.LU R23, [R1+0x1d0] ;  /* 0x0001d00001177983 */ /* 0x000ea20000300800 */
[----:B---3--:R-:W-:Y:S02]  /*9b710*/  LOP3.LUT R18, R18, 0xffff, RZ, 0xc0, !PT ;  /* 0x0000ffff12127812 */ /* 0x008fe400078ec0ff */
[----:B----4-:R-:W-:Y:S02]  /*9b720*/  LOP3.LUT R19, R19, 0xffff, RZ, 0xc0, !PT ;  /* 0x0000ffff13137812 */ /* 0x010fe400078ec0ff */
[----:B------:R-:W-:-:S03]  /*9b730*/  SHF.R.U32.HI R22, RZ, 0x8, R18 ;  /* 0x00000008ff167819 */ /* 0x000fc60000011612 */
[----:B------:R0:W-:Y:S01]  /*9b740*/  STL [R1+0x13f4], R19 ;  /* 0x0013f41301007387 */ /* 0x0001e20000100800 */
[----:B--2---:R-:W-:Y:S02]  /*9b750*/  LOP3.LUT R21, R21, 0xffff, RZ, 0xc0, !PT ;  /* 0x0000ffff15157812 */ /* 0x004fe400078ec0ff */
[----:B0-----:R-:W-:Y:S02]  /*9b760*/  SHF.R.U32.HI R19, RZ, 0x8, R19 ;  /* 0x00000008ff137819 */ /* 0x001fe40000011613 */
[--C-:B------:R-:W-:Y:S02]  /*9b770*/  PRMT R18, R18, 0x3340, R21.reuse ;  /* 0x0000334012127816 */ /* 0x100fe40000000015 */
[----:B------:R-:W-:Y:S02]  /*9b780*/  SHF.R.U32.HI R20, RZ, 0x8, R20 ;  /* 0x00000008ff147819 */ /* 0x000fe40000011614 */
[----:B------:R-:W-:Y:S02]  /*9b790*/  SHF.R.U32.HI R21, RZ, 0x8, R21 ;  /* 0x00000008ff157819 */ /* 0x000fe40000011615 */
[----:B------:R-:W-:Y:S01]  /*9b7a0*/  LOP3.LUT R19, R19, 0xffff, RZ, 0xc0, !PT ;  /* 0x0000ffff13137812 */ /* 0x000fe200078ec0ff */
[----:B------:R0:W-:Y:S01]  /*9b7b0*/  STL [R1+0x1338], R18 ;  /* 0x0013381201007387 */ /* 0x0001e20000100800 */
[----:B------:R-:W-:-:S02]  /*9b7c0*/  LOP3.LUT R20, R20, 0xffff, RZ, 0xc0, !PT ;  /* 0x0000ffff14147812 */ /* 0x000fc400078ec0ff */
[----:B------:R-:W-:Y:S02]  /*9b7d0*/  LOP3.LUT R22, R22, 0xffff, RZ, 0xc0, !PT ;  /* 0x0000ffff16167812 */ /* 0x000fe400078ec0ff */
[----:B------:R-:W-:Y:S02]  /*9b7e0*/  LOP3.LUT R21, R21, 0xffff, RZ, 0xc0, !PT ;  /* 0x0000ffff15157812 */ /* 0x000fe400078ec0ff */
[--C-:B------:R-:W-:Y:S02]  /*9b7f0*/  PRMT R19, R19, 0x3340, R0.reuse ;  /* 0x0000334013137816 */ /* 0x100fe40000000000 */
[----:B0-----:R-:W-:Y:S02]  /*9b800*/  SHF.R.U32.HI R18, RZ, 0x8, R17 ;  /* 0x00000008ff127819 */ /* 0x001fe40000011611 */
[----:B------:R-:W-:Y:S02]  /*9b810*/  PRMT R17, R20, 0x3340, R0 ;  /* 0x0000334014117816 */ /* 0x000fe40000000000 */
[----:B------:R-:W-:Y:S01]  /*9b820*/  PRMT R21, R22, 0x3340, R21 ;  /* 0x0000334016157816 */ /* 0x000fe20000000015 */
[----:B------:R-:W2:Y:S01]  /*9b830*/  LDL.LU R20, [R1+0x1fc] ;  /* 0x0001fc0001147983 */ /* 0x000ea20000300800 */
[----:B------:R-:W-:-:S03]  /*9b840*/  LOP3.LUT R18, R18, 0xffff, RZ, 0xc0, !PT ;  /* 0x0000ffff12127812 */ /* 0x000fc600078ec0ff */
[----:B------:R0:W-:Y:S01]  /*9b850*/  STL [R1+0x174], R19 ;  /* 0x0001741301007387 */ /* 0x0001e20000100800 */
[----:B------:R-:W-:-:S03]  /*9b860*/  PRMT R18, R18, 0x3340, R0 ;  /* 0x0000334012127816 */ /* 0x000fc60000000000 */
[----:B0-----:R-:W3:Y:S04]  /*9b870*/  LDL.LU R19, [R1+0x1e0] ;  /* 0x0001e00001137983 */ /* 0x001ee80000300800 */
[----:B------:R-:W4:Y:S04]  /*9b880*/  LDL.LU R22, [R1+0x1e4] ;  /* 0x0001e40001167983 */ /* 0x000f280000300800 */
[----:B------:R0:W-:Y:S04]  /*9b890*/  STL [R1+0x1290], R21 ;  /* 0x0012901501007387 */ /* 0x0001e80000100800 */
[----:B0-----:R-:W3:Y:S04]  /*9b8a0*/  LDL.LU R21, [R1+0x1f8] ;  /* 0x0001f80001157983 */ /* 0x001ee80000300800 */
[----:B------:R0:W-:Y:S04]  /*9b8b0*/  STL [R1+0x170], R18 ;  /* 0x0001701201007387 */ /* 0x0001e80000100800 */
[----:B0-----:R-:W4:Y:S01]  /*9b8c0*/  LDL.LU R18, [R1+0x140] ;  /* 0x0001400001127983 */ /* 0x001f220000300800 */
[----:B------:R-:W-:-:S04]  /*9b8d0*/  SHF.R.U32.HI R24, RZ, 0x8, R24 ;  /* 0x00000008ff187819 */ /* 0x000fc80000011618 */
[----:B------:R-:W-:Y:S02]  /*9b8e0*/  LOP3.LUT R24, R24, 0xffff, RZ, 0xc0, !PT ;  /* 0x0000ffff18187812 */ /* 0x000fe400078ec0ff */
[----:B--2---:R-:W-:-:S04]  /*9b8f0*/  SHF.R.U32.HI R20, RZ, 0x8, R20 ;  /* 0x00000008ff147819 */ /* 0x004fc80000011614 */
[----:B------:R-:W-:Y:S02]  /*9b900*/  LOP3.LUT R20, R20, 0xffff, RZ, 0xc0, !PT ;  /* 0x0000ffff14147812 */ /* 0x000fe400078ec0ff */
[----:B---3--:R-:W-:Y:S02]  /*9b910*/  SHF.R.U32.HI R21, RZ, 0x8, R21 ;  /* 0x00000008ff157819 */ /* 0x008fe40000011615 */
[----:B----4-:R-:W-:-:S04]  /*9b920*/  SHF.R.U32.HI R18, RZ, 0x8, R18 ;  /* 0x00000008ff127819 */ /* 0x010fc80000011612 */
[----:B------:R-:W-:-:S04]  /*9b930*/  LOP3.LUT R18, R18, 0xffff, RZ, 0xc0, !PT ;  /* 0x0000ffff12127812 */ /* 0x000fc800078ec0ff */
[----:B------:R-:W-:Y:S02]  /*9b940*/  PRMT R24, R24, 0x3340, R18 ;  /* 0x0000334018187816 */ /* 0x000fe40000000012 */
[----:B------:R-:W2:Y:S01]  /*9b950*/  LDL.LU R18, [R1+0x200] ;  /* 0x0002000001127983 */ /* 0x000ea20000300800 */
[----:B------:R-:W-:-:S03]  /*9b960*/  LOP3.LUT R21, R21, 0xffff, RZ, 0xc0, !PT ;  /* 0x0000ffff15157812 */ /* 0x000fc600078ec0ff */
[----:B------:R0:W-:Y:S01]  /*9b970*/  STL [R1+0x1a0], R24 ;  /* 0x0001a01801007387 */ /* 0x0001e20000100800 */
[----:B------:R-:W-:-:S03]  /*9b980*/  PRMT R21, R20, 0x3340, R21 ;  /* 0x0000334014157816 */ /* 0x000fc60000000015 */
[----:B0-----:R-:W3:Y:S04]  /*9b990*/  LDL.LU R24, [R1+0x1dc] ;  /* 0x0001dc0001187983 */ /* 0x001ee80000300800 */
[----:B------:R-:W4:Y:S01]  /*9b9a0*/  LDL.LU R20, [R1+0x198] ;  /* 0x0001980001147983 */ /* 0x000f220000300800 */
[----:B------:R-:W-:Y:S02]  /*9b9b0*/  SHF.R.U32.HI R19, RZ, 0x8, R19 ;  /* 0x00000008ff137819 */ /* 0x000fe40000011613 */
[----:B------:R-:W-:Y:S02]  /*9b9c0*/  SHF.R.U32.HI R22, RZ, 0x8, R22 ;  /* 0x00000008ff167819 */ /* 0x000fe40000011616 */
[----:B------:R-:W-:Y:S02]  /*9b9d0*/  LOP3.LUT R19, R19, 0xffff, RZ, 0xc0, !PT ;  /* 0x0000ffff13137812 */ /* 0x000fe400078ec0ff */
[----:B------:R-:W-:-:S02]  /*9b9e0*/  LOP3.LUT R22, R22, 0xffff, RZ, 0xc0, !PT ;  /* 0x0000ffff16167812 */ /* 0x000fc400078ec0ff */
[----:B------:R-:W-:Y:S01]  /*9b9f0*/  SHF.R.U32.HI R23, RZ, 0x8, R23 ;  /* 0x00000008ff177819 */ /* 0x000fe20000011617 */
[----:B------:R0:W-:Y:S01]  /*9ba00*/  STL [R1+0x1284], R21 ;  /* 0x0012841501007387 */ /* 0x0001e20000100800 */
[----:B------:R-:W-:Y:S02]  /*9ba10*/  PRMT R22, R19, 0x3340, R22 ;  /* 0x0000334013167816 */ /* 0x000fe40000000016 */
[----:B------:R-:W-:Y:S01]  /*9ba20*/  LOP3.LUT R23, R23, 0xffff, RZ, 0xc0, !PT ;  /* 0x0000ffff17177812 */ /* 0x000fe200078ec0ff */
[----:B0-----:R-:W3:Y:S04]  /*9ba30*/  LDL.LU R21, [R1+0x1d8] ;  /* 0x0001d80001157983 */ /* 0x001ee80000300800 */
[----:B------:R-:W3:Y:S04]  /*9ba40*/  LDL.LU R19, [R1+0x1d4] ;  /* 0x0001d40001137983 */ /* 0x000ee80000300800 */
[----:B------:R0:W-:Y:S01]  /*9ba50*/  STL [R1+0x1280], R22 ;  /* 0x0012801601007387 */ /* 0x0001e20000100800 */
[----:B------:R-:W-:-:S03]  /*9ba60*/  PRMT R23, R23, 0x3340, R0 ;  /* 0x0000334017177816 */ /* 0x000fc60000000000 */
[----:B0-----:R-:W3:Y:S04]  /*9ba70*/  LDL.LU R22, [R1+0x19c] ;  /* 0x00019c0001167983 */ /* 0x001ee80000300800 */
[----:B------:R4:W-:Y:S01]  /*9ba80*/  STL [R1+0x16c], R23 ;  /* 0x00016c1701007387 */ /* 0x0009e20000100800 */
[----:B--2---:R-:W-:-:S04]  /*9ba90*/  SHF.R.U32.HI R18, RZ, 0x8, R18 ;  /* 0x00000008ff127819 */ /* 0x004fc80000011612 */
[----:B------:R-:W-:-:S04]  /*9baa0*/  LOP3.LUT R18, R18, 0xffff, RZ, 0xc0, !PT ;  /* 0x0000ffff12127812 */ /* 0x000fc800078ec0ff */
[----:B------:R-:W-:Y:S02]  /*9bab0*/  PRMT R18, R18, 0x3340, R0 ;  /* 0x0000334012127816 */ /* 0x000fe40000000000 */
[----:B----4-:R-:W-:Y:S02]  /*9bac0*/  SHF.R.U32.HI R23, RZ, 0x8, R20 ;  /* 0x00000008ff177819 */ /* 0x010fe40000011614 */
[----:B---3--:R-:W-:Y:S02]  /*9bad0*/  SHF.R.U32.HI R20, RZ, 0x8, R24 ;  /* 0x00000008ff147819 */ /* 0x008fe40000011618 */
[----:B------:R-:W2:Y:S04]  /*9bae0*/  LDL.LU R24, [R1+0x274] ;  /* 0x0002740001187983 */ /* 0x000ea80000300800 */
[----:B------:R0:W-:Y:S04]  /*9baf0*/  STL [R1+0x168], R18 ;  /* 0x0001681201007387 */ /* 0x0001e80000100800 */
[----:B0-----:R-:W3:Y:S01]  /*9bb00*/  LDL.LU R18, [R1+0x1ec] ;  /* 0x0001ec0001127983 */ /* 0x001ee20000300800 */
[----:B------:R-:W-:-:S02]  /*9bb10*/  SHF.R.U32.HI R21, RZ, 0x8, R21 ;  /* 0x00000008ff157819 */ /* 0x000fc40000011615 */
[----:B------:R-:W-:Y:S02]  /*9bb20*/  SHF.R.U32.HI R19, RZ, 0x8, R19 ;  /* 0x00000008ff137819 */ /* 0x000fe40000011613 */
[----:B------:R-:W-:Y:S02]  /*9bb30*/  LOP3.LUT R20, R20, 0xffff, RZ, 0xc0, !PT ;  /* 0x0000ffff14147812 */ /* 0x000fe400078ec0ff */
[----:B------:R-:W-:Y:S02]  /*9bb40*/  LOP3.LUT R21, R21, 0xffff, RZ, 0xc0, !PT ;  /* 0x0000ffff15157812 */ /* 0x000fe400078ec0ff */
[----:B------:R-:W-:Y:S02]  /*9bb50*/  LOP3.LUT R19, R19, 0xffff, RZ, 0xc0, !PT ;  /* 0x0000ffff13137812 */ /* 0x000fe400078ec0ff */
[----:B------:R-:W-:Y:S02]  /*9bb60*/  LOP3.LUT R23, R23, 0xffff, RZ, 0xc0, !PT ;  /* 0x0000ffff17177812 */ /* 0x000fe400078ec0ff */
[----:B------:R-:W-:-:S02]  /*9bb70*/  SHF.R.U32.HI R22, RZ, 0x8, R22 ;  /* 0x00000008ff167819 */ /* 0x000fc40000011616 */
[----:B------:R-:W-:Y:S02]  /*9bb80*/  PRMT R21, R20, 0x3340, R21 ;  /* 0x0000334014157816 */ /* 0x000fe40000000015 */
[----:B------:R-:W-:-:S04]  /*9bb90*/  LOP3.LUT R22, R22, 0xffff, RZ, 0xc0, !PT ;  /* 0x0000ffff16167812 */ /* 0x000fc800078ec0ff */
[----:B------:R-:W-:Y:S02]  /*9bba0*/  PRMT R20, R19, 0x3340, R22 ;  /* 0x0000334013147816 */ /* 0x000fe40000000016 */
[----:B------:R-:W-:Y:S01]  /*9bbb0*/  PRMT R19, R23, 0x3340, R0 ;  /* 0x0000334017137816 */ /* 0x000fe20000000000 */
[----:B------:R-:W-:Y:S04]  /*9bbc0*/  STL [R1+0x198], R21 ;  /* 0x0001981501007387 */ /* 0x000fe80000100800 */
[----:B------:R-:W4:Y:S04]  /*9bbd0*/  LDL.LU R23, [R1+0x27c] ;  /* 0x00027c0001177983 */ /* 0x000f280000300800 */
[----:B------:R-:W-:Y:S04]  /*9bbe0*/  STL [R1+0x194], R20 ;  /* 0x0001941401007387 */ /* 0x000fe80000100800 */
[----:B------:R0:W-:Y:S01]  /*9bbf0*/  STL [R1+0x164], R19 ;  /* 0x0001641301007387 */ /* 0x0001e20000100800 */
[----:B------:R-:W-:-:S02]  /*9bc00*/  SHF.R.U32.HI R22, RZ, 0x8, R28 ;  /* 0x00000008ff167819 */ /* 0x000fc4000001161c */
[----:B0-----:R-:W-:Y:S02]  /*9bc10*/  SHF.R.U32.HI R19, RZ, 0x8, R12 ;  /* 0x00000008ff137819 */ /* 0x001fe4000001160c */
[----:B------:R-:W-:Y:S01]  /*9bc20*/  SHF.R.U32.HI R21, RZ, 0x8, R5 ;  /* 0x00000008ff157819 */ /* 0x000fe20000011605 */
[----:B------:R-:W2:Y:S04]  /*9bc30*/  LDL.LU R12, [R1+0x36ec] ;  /* 0x0036ec00010c7983 */ /* 0x000ea80000300800 */
[----:B------:R-:W2:Y:S01]  /*9bc40*/  LDL.LU R28, [R1+0x36e8] ;  /* 0x0036e800011c7983 */ /* 0x000ea20000300800 */
[----:B------:R-:W-:-:S03]  /*9bc50*/  LOP3.LUT R19, R19, 0xffff, RZ, 0xc0, !PT ;  /* 0x0000ffff13137812 */ /* 0x000fc600078ec0ff */
[----:B------:R-:W2:Y:S01]  /*9bc60*/  LDL.LU R5, [R1+0x36e4] ;  /* 0x0036e40001057983 */ /* 0x000ea20000300800 */
[----:B------:R-:W-:Y:S02]  /*9bc70*/  LOP3.LUT R21, R21, 0xffff, RZ, 0xc0, !PT ;  /* 0x0000ffff15157812 */ /* 0x000fe400078ec0ff */
[----:B------:R-:W-:Y:S02]  /*9bc80*/  PRMT R19, R19, 0x3340, R0 ;  /* 0x0000334013137816 */ /* 0x000fe40000000000 */
[----:B------:R-:W-:-:S04]  /*9bc90*/  LOP3.LUT R22, R22, 0xffff, RZ, 0xc0, !PT ;  /* 0x0000ffff16167812 */ /* 0x000fc800078ec0ff */
[----:B------:R-:W-:Y:S02]  /*9bca0*/  PRMT R22, R22, 0x3340, R21 ;  /* 0x0000334016167816 */ /* 0x000fe40000000015 */
[----:B---3--:R-:W-:-:S04]  /*9bcb0*/  SHF.R.U32.HI R20, RZ, 0x8, R18 ;  /* 0x00000008ff147819 */ /* 0x008fc80000011612 */
[----:B------:R-:W-:Y:S02]  /*9bcc0*/  LOP3.LUT R20, R20, 0xffff, RZ, 0xc0, !PT ;  /* 0x0000ffff14147812 */ /* 0x000fe400078ec0ff */
[----:B------:R-:W-:Y:S02]  /*9bcd0*/  SHF.R.U32.HI R18, RZ, 0x8, R25 ;  /* 0x00000008ff127819 */ /* 0x000fe40000011619 */
[----:B------:R-:W3:Y:S01]  /*9bce0*/  LDL.LU R25, [R1+0x280] ;  /* 0x0002800001197983 */ /* 0x000ee20000300800 */
[----:B------:R-:W-:-:S05]  /*9bcf0*/  PRMT R20, R20, 0x3340, R0 ;  /* 0x0000334014147816 */ /* 0x000fca0000000000 */
[----:B------:R0:W-:Y:S04]  /*9bd00*/  STL [R1+0x158], R20 ;  /* 0x0001581401007387 */ /* 0x0001e80000100800 */
[----:B0-----:R-:W3:Y:S04]  /*9bd10*/  LDL.LU R20, [R1+0x294] ;  /* 0x0002940001147983 */ /* 0x001ee80000300800 */
[----:B------:R0:W-:Y:S04]  /*9bd20*/  STL [R1+0x160], R19 ;  /* 0x0001601301007387 */ /* 0x0001e80000100800 */
[----:B0-----:R-:W3:Y:S04]  /*9bd30*/  LDL.LU R19, [R1+0x290] ;  /* 0x0002900001137983 */ /* 0x001ee80000300800 */
[----:B------:R-:W3:Y:S01]  /*9bd40*/  LDL.LU R21, [R1+0x29c] ;  /* 0x00029c0001157983 */ /* 0x000ee20000300800 */
[----:B------:R-:W-:-:S03]  /*9bd50*/  LOP3.LUT R18, R18, 0xffff, RZ, 0xc0, !PT ;  /* 0x0000ffff12127812 */ /* 0x000fc600078ec0ff */
[----:B------:R0:W-:Y:S02]  /*9bd60*/  STL [R1+0x19c], R22 ;  /* 0x00019c1601007387 */ /* 0x0001e40000100800 */
[----:B0-----:R-:W-:-:S05]  /*9bd70*/  PRMT R22, R18, 0x3340, R0 ;  /* 0x0000334012167816 */ /* 0x001fca0000000000 */
[----:B------:R4:W-:Y:S02]  /*9bd80*/  STL [R1+0x15c], R22 ;  /* 0x00015c1601007387 */ /* 0x0009e40000100800 */
[----:B----4-:R-:W-:Y:S02]  /*9bd90*/  LOP3.LUT R22, R23, 0xffff, RZ, 0xc0, !PT ;  /* 0x0000ffff17167812 */ /* 0x010fe400078ec0ff */
[----:B--2---:R-:W-:Y:S02]  /*9bda0*/  LOP3.LUT R23, R24, 0xffff, RZ, 0xc0, !PT ;  /* 0x0000ffff18177812 */ /* 0x004fe400078ec0ff */
[----:B------:R-:W-:Y:S02]  /*9bdb0*/  SHF.R.U32.HI R24, RZ, 0x8, R8 ;  /* 0x00000008ff187819 */ /* 0x000fe40000011608 */
[----:B------:R-:W2:Y:S01]  /*9bdc0*/  LDL.LU R8, [R1+0x36e0] ;  /* 0x0036e00001087983 */ /* 0x000ea20000300800 */
[----:B---3--:R-:W-:Y:S02]  /*9bdd0*/  LOP3.LUT R20, R20, 0xffff, RZ, 0xc0, !PT ;  /* 0x0000ffff14147812 */ /* 0x008fe400078ec0ff */
[----:B------:R-:W-:-:S02]  /*9bde0*/  LOP3.LUT R19, R19, 0xffff, RZ, 0xc0, !PT ;  /* 0x0000ffff13137812 */ /* 0x000fc400078ec0ff */
[----:B------:R-:W-:Y:S02]  /*9bdf0*/  LOP3.LUT R18, R21, 0xffff, RZ, 0xc0, !PT ;  /* 0x0000ffff15127812 */ /* 0x000fe400078ec0ff */
[----:B------:R-:W-:Y:S02]  /*9be00*/  LOP3.LUT R21, R25, 0xffff, RZ, 0xc0, !PT ;  /* 0x0000ffff19157812 */ /* 0x000fe400078ec0ff */
[----:B------:R-:W-:Y:S02]  /*9be10*/  SHF.R.U32.HI R25, RZ, 0x8, R15 ;  /* 0x00000008ff197819 */ /* 0x000fe4000001160f */
[----:B------:R-:W-:Y:S02]  /*9be20*/  SHF.R.U32.HI R15, RZ, 0x8, R19 ;  /* 0x00000008ff0f7819 */ /* 0x000fe40000011613 */
[----:B------:R-:W-:-:S05]  /*9be30*/  PRMT R19, R19, 0x3340, R23 ;  /* 0x0000334013137816 */ /* 0x000fca0000000017 */
[----:B------:R0:W-:Y:S02]  /*9be40*/  STL [R1+0x12c4], R19 ;  /* 0x0012c41301007387 */ /* 0x0001e40000100800 */
[----:B0-----:R-:W-:Y:S01]  /*9be50*/  IMAD.MOV.U32 R19, RZ, RZ, R15 ;  /* 0x000000ffff137224 */ /* 0x001fe200078e000f */
[----:B------:R-:W-:Y:S02]  /*9be60*/  SHF.R.U32.HI R15, RZ, 0x8, R20 ;  /* 0x00000008ff0f7819 */ /* 0x000fe40000011614 */
[----:B------:R-:W-:-:S05]  /*9be70*/  PRMT R20, R20, 0x3340, R22 ;  /* 0x0000334014147816 */ /* 0x000fca0000000016 */
[----:B------:R0:W-:Y:S02]  /*9be80*/  STL [R1+0x1ac], R20 ;  /* 0x0001ac1401007387 */ /* 0x0001e40000100800 */
[----:B0-----:R-:W-:Y:S01]  /*9be90*/  IMAD.MOV.U32 R20, RZ, RZ, R15 ;  /* 0x000000ffff147224 */ /* 0x001fe200078e000f */
[----:B------:R-:W-:Y:S02]  /*9bea0*/  SHF.R.U32.HI R15, RZ, 0x8, R18 ;  /* 0x00000008ff0f7819 */ /* 0x000fe40000011612 */
[----:B------:R-:W-:-:S05]  /*9beb0*/  PRMT R18, R18, 0x3340, R21 ;  /* 0x0000334012127816 */ /* 0x000fca0000000015 */
[----:B------:R0:W-:Y:S01]  /*9bec0*/  STL [R1+0x1a8], R18 ;  /* 0x0001a81201007387 */ /* 0x0001e20000100800 */
[----:B------:R-:W-:Y:S02]  /*9bed0*/  SHF.R.U32.HI R23, RZ, 0x8, R23 ;  /* 0x00000008ff177819 */ /* 0x000fe40000011617 */
[----:B------:R-:W-:Y:S01]  /*9bee0*/  SHF.R.U32.HI R21, RZ, 0x8, R21 ;  /* 0x00000008ff157819 */ /* 0x000fe20000011615 */
[----:B0-----:R-:W-:Y:S01]  /*9bef0*/  IMAD.MOV.U32 R18, RZ, RZ, R19 ;  /* 0x000000ffff127224 */ /* 0x001fe200078e0013 */
[----:B------:R-:W-:-:S03]  /*9bf00*/  LOP3.LUT R19, R24, 0xffff, RZ, 0xc0, !PT ;  /* 0x0000ffff18137812 */ /* 0x000fc600078ec0ff */
[----:B------:R-:W-:Y:S01]  /*9bf10*/  IMAD.MOV.U32 R24, RZ, RZ, R18 ;  /* 0x000000ffff187224 */ /* 0x000fe200078e0012 */
[----:B------:R-:W-:Y:S02]  /*9bf20*/  LOP3.LUT R18, R25, 0xffff, RZ, 0xc0, !PT ;  /* 0x0000ffff19127812 */ /* 0x000fe400078ec0ff */
[----:B------:R-:W-:Y:S02]  /*9bf30*/  SHF.R.U32.HI R22, RZ, 0x8, R22 ;  /* 0x00000008ff167819 */ /* 0x000fe40000011616 */
[----:B------:R-:W-:Y:S02]  /*9bf40*/  LOP3.LUT R25, R24, 0xffff, RZ, 0xc0, !PT ;  /* 0x0000ffff18197812 */ /* 0x000fe400078ec0ff */
[----:B------:R-:W-:Y:S01]  /*9bf50*/  LOP3.LUT R24, R23, 0xffff, RZ, 0xc0, !PT ;  /* 0x0000ffff17187812 */ /* 0x000fe200078ec0ff */
[----:B------:R-:W-:Y:S01]  /*9bf60*/  IMAD.MOV.U32 R23, RZ, RZ, R21 ;  /* 0x000000ffff177224 */ /* 0x000fe200078e0015 */
[----:B------:R-:W-:Y:S02]  /*9bf70*/  PRMT R19, R19, 0x3340, R18 ;  /* 0x0000334013137816 */ /* 0x000fe40000000012 */
[----:B------:R-:W-:-:S02]  /*9bf80*/  LOP3.LUT R21, R22, 0xffff, RZ, 0xc0, !PT ;  /* 0x0000ffff16157812 */ /* 0x000fc400078ec0ff */
[----:B------:R-:W-:Y:S02]  /*9bf90*/  LOP3.LUT R22, R15, 0xffff, RZ, 0xc0, !PT ;  /* 0x0000ffff0f167812 */ /* 0x000fe400078ec0ff */
[----:B------:R-:W3:Y:S04]  /*9bfa0*/  LDL.LU R15, [R1+0x36dc] ;  /* 0x0036dc00010f7983 */ /* 0x000ee80000300800 */
[----:B------:R-:W4:Y:S04]  /*9bfb0*/  LDL.LU R18, [R1+0x2a4] ;  /* 0x0002a40001127983 */ /* 0x000f280000300800 */
[----:B------:R0:W-:Y:S01]  /*9bfc0*/  STL [R1+0x190], R19 ;  /* 0x0001901301007387 */ /* 0x0001e20000100800 */
[----:B------:R-:W-:-:S03]  /*9bfd0*/  PRMT R25, R25, 0x3340, R24 ;  /* 0x0000334019197816 */ /* 0x000fc60000000018 */
[----:B0-----:R-:W2:Y:S04]  /*9bfe0*/  LDL.LU R19, [R1+0x270] ;  /* 0x0002700001137983 */ /* 0x001ea80000300800 */
[----:B------:R-:W3:Y:S01]  /*9bff0*/  LDL.LU R24, [R1+0x284] ;  /* 0x0002840001187983 */ /* 0x000ee20000300800 */
[----:B------:R-:W-:Y:S02]  /*9c000*/  LOP3.LUT R20, R20, 0xffff, RZ, 0xc0, !PT ;  /* 0x0000ffff14147812 */ /* 0x000fe400078ec0ff */
[----:B------:R-:W-:Y:S02]  /*9c010*/  LOP3.LUT R23, R23, 0xffff, RZ, 0xc0, !PT ;  /* 0x0000ffff17177812 */ /* 0x000fe400078ec0ff */
[----:B------:R-:W-:Y:S02]  /*9c020*/  PRMT R21, R20, 0x3340, R21 ;  /* 0x0000334014157816 */ /* 0x000fe40000000015 */
[----:B------:R-:W-:Y:S01]  /*9c030*/  PRMT R20, R22, 0x3340, R23 ;  /* 0x0000334016147816 */ /* 0x000fe20000000017 */
[----:B------:R-:W-:Y:S04]  /*9c040*/  STL [R1+0x129c], R25 ;  /* 0x00129c1901007387 */ /* 0x000fe80000100800 */
[----:B------:R-:W2:Y:S04]  /*9c050*/  LDL.LU R22, [R1+0x2ac] ;  /* 0x0002ac0001167983 */ /* 0x000ea80000300800 */
[----:B------:R0:W-:Y:S04]  /*9c060*/  STL [R1+0x1298], R21 ;  /* 0x0012981501007387 */ /* 0x0001e80000100800 */
[----:B------:R-:W2:Y:S04]  /*9c070*/  LDL.LU R23, [R1+0x278] ;  /* 0x0002780001177983 */ /* 0x000ea80000300800 */
[----:B------:R-:W-:Y:S04]  /*9c080*/  STL [R1+0x1294], R20 ;  /* 0x0012941401007387 */ /* 0x000fe80000100800 */
[----:B------:R1:W-:Y:S01]  /*9c090*/  STL [R1+0x3648], R28 ;  /* 0x0036481c01007387 */ /* 0x0003e20000100800 */
[----:B0-----:R-:W-:Y:S01]  /*9c0a0*/  IMAD R21, R28, UR5, RZ ;  /* 0x000000051c157c24 */ /* 0x001fe2000f8e02ff */
[----:B------:R-:W-:-:S02]  /*9c0b0*/  ULDC UR5, c[0x0][0x248] ;  /* 0x0000920000057ab9 */ /* 0x000fc40000000800 */
[----:B-1----:R-:W2:Y:S04]  /*9c0c0*/  LDL.LU R28, [R1+0x298] ;  /* 0x00029800011c7983 */ /* 0x002ea80000300800 */
[----:B------:R0:W-:Y:S02]  /*9c0d0*/  STL [R1+0x148], R21 ;  /* 0x0001481501007387 */ /* 0x0001e40000100800 */
[----:B0-----:R-:W-:Y:S01]  /*9c0e0*/  VIADD R21, R21, UR7 ;  /* 0x0000000715157c36 */ /* 0x001fe20008000000 */
[----:B------:R-:W-:Y:S01]  /*9c0f0*/  ULDC UR7, c[0x0][0x248] ;  /* 0x0000920000077ab9 */ /* 0x000fe20000000800 */
[----:B----4-:R-:W-:Y:S02]  /*9c100*/  LOP3.LUT R18, R18, 0xffff, RZ, 0xc0, !PT ;  /* 0x0000ffff12127812 */ /* 0x010fe400078ec0ff */
[----:B---3--:R-:W-:-:S02]  /*9c110*/  LOP3.LUT R20, R24, 0xffff, RZ, 0xc0, !PT ;  /* 0x0000ffff18147812 */ /* 0x008fc400078ec0ff */
[----:B--2---:R-:W-:Y:S02]  /*9c120*/  LOP3.LUT R24, R19, 0xffff, RZ, 0xc0, !PT ;  /* 0x0000ffff13187812 */ /* 0x004fe400078ec0ff */
[----:B------:R-:W-:Y:S02]  /*9c130*/  SHF.R.U32.HI R19, RZ, 0x8, R18 ;  /* 0x00000008ff137819 */ /* 0x000fe40000011612 */
[--C-:B------:R-:W-:Y:S02]  /*9c140*/  PRMT R18, R18, 0x3340, R20.reuse ;  /* 0x0000334012127816 */ /* 0x100fe40000000014 */
[----:B------:R-:W-:Y:S01]  /*9c150*/  SHF.R.U32.HI R20, RZ, 0x8, R20 ;  /* 0x00000008ff147819 */ /* 0x000fe20000011614 */
[----:B------:R-:W-:Y:S04]  /*9c160*/  STL [R1+0x12fc], R24 ;  /* 0x0012fc1801007387 */ /* 0x000fe80000100800 */
[----:B------:R0:W-:Y:S01]  /*9c170*/  STL [R1+0x1a4], R18 ;  /* 0x0001a41201007387 */ /* 0x0001e20000100800 */
[----:B------:R-:W-:-:S02]  /*9c180*/  LOP3.LUT R19, R19, 0xffff, RZ, 0xc0, !PT ;  /* 0x0000ffff13137812 */ /* 0x000fc400078ec0ff */
[----:B------:R-:W-:Y:S01]  /*9c190*/  LOP3.LUT R20, R20, 0xffff, RZ, 0xc0, !PT ;  /* 0x0000ffff14147812 */ /* 0x000fe200078ec0ff */
[----:B------:R1:W-:Y:S01]  /*9c1a0*/  STL [R1+0x124], R21 ;  /* 0x0001241501007387 */ /* 0x0003e20000100800 */
[----:B0-----:R-:W-:Y:S02]  /*9c1b0*/  SHF.R.U32.HI R18, RZ, 0x8, R24 ;  /* 0x00000008ff127819 */ /* 0x001fe40000011618 */
[----:B------:R-:W-:Y:S01]  /*9c1c0*/  PRMT R19, R19, 0x3340, R20 ;  /* 0x0000334013137816 */ /* 0x000fe20000000014 */
[----:B-1----:R-:W-:Y:S01]  /*9c1d0*/  VIADD R21, R21, UR9 ;  /* 0x0000000915157c36 */ /* 0x002fe20008000000 */
[----:B------:R-:W-:Y:S02]  /*9c1e0*/  LOP3.LUT R18, R18, 0xffff, RZ, 0xc0, !PT ;  /* 0x0000ffff12127812 */ /* 0x000fe400078ec0ff */
[----:B------:R-:W-:Y:S01]  /*9c1f0*/  LOP3.LUT R20, R22, 0xffff, RZ, 0xc0, !PT ;  /* 0x0000ffff16147812 */ /* 0x000fe200078ec0ff */
[----:B------:R-:W-:Y:S01]  /*9c200*/  ULDC UR9, c[0x0][0x248] ;  /* 0x0000920000097ab9 */ /* 0x000fe20000000800 */
[----:B------:R-:W-:Y:S01]  /*9c210*/  VIADD R25, R21, UR5 ;  /* 0x0000000515197c36 */ /* 0x000fe20008000000 */
[----:B------:R-:W-:Y:S01]  /*9c220*/  PRMT R18, R18, 0x3340, R0 ;  /* 0x0000334012127816 */ /* 0x000fe20000000000 */
[----:B------:R0:W-:Y:S04]  /*9c230*/  STL [R1+0x13c], R21 ;  /* 0x00013c1501007387 */ /* 0x0001e80000100800 */
[----:B------:R1:W-:Y:S01]  /*9c240*/  STL [R1+0x1288], R19 ;  /* 0x0012881301007387 */ /* 0x0003e20000100800 */
[----:B------:R-:W-:-:S03]  /*9c250*/  ULDC UR5, c[0x0][0x248] ;  /* 0x0000920000057ab9 */ /* 0x000fc60000000800 */
[----:B0-----:R-:W2:Y:S04]  /*9c260*/  LDL.LU R21, [R1+0x2b0] ;  /* 0x0002b00001157983 */ /* 0x001ea80000300800 */
[----:B------:R-:W3:Y:S04]  /*9c270*/  LDL.LU R24, [R1+0x2a0] ;  /* 0x0002a00001187983 */ /* 0x000ee80000300800 */
[----:B------:R-:W-:Y:S04]  /*9c280*/  STL [R1+0x150], R18 ;  /* 0x0001501201007387 */ /* 0x000fe80000100800 */
[----:B------:R0:W-:Y:S01]  /*9c290*/  STL [R1+0x50], R25 ;  /* 0x0000501901007387 */ /* 0x0001e20000100800 */
[----:B-1----:R-:W-:Y:S01]  /*9c2a0*/  VIADD R19, R25, UR5 ;  /* 0x0000000519137c36 */ /* 0x002fe20008000000 */
[----:B------:R-:W-:-:S02]  /*9c2b0*/  ULDC UR5, c[0x0][0x248] ;  /* 0x0000920000057ab9 */ /* 0x000fc40000000800 */
[----:B0-----:R-:W4:Y:S01]  /*9c2c0*/  LDL.LU R25, [R1+0x25c] ;  /* 0x00025c0001197983 */ /* 0x001f220000300800 */
[----:B------:R-:W-:-:S03]  /*9c2d0*/  VIADD R22, R19, UR7 ;  /* 0x0000000713167c36 */ /* 0x000fc60008000000 */
[----:B------:R0:W-:Y:S04]  /*9c2e0*/  STL [R1+0x44], R19 ;  /* 0x0000441301007387 */ /* 0x0001e80000100800 */
[----:B------:R1:W-:Y:S01]  /*9c2f0*/  STL [R1+0x12e4], R20 ;  /* 0x0012e41401007387 */ /* 0x0003e20000100800 */
[----:B------:R-:W-:Y:S01]  /*9c300*/  LOP3.LUT R18, R23, 0xffff, RZ, 0xc0, !PT ;  /* 0x0000ffff17127812 */ /* 0x000fe200078ec0ff */
[----:B------:R-:W-:Y:S02]  /*9c310*/  ULDC UR7, c[0x0][0x248] ;  /* 0x0000920000077ab9 */ /* 0x000fe40000000800 */
[----:B------:R1:W-:Y:S01]  /*9c320*/  STL [R1+0x38], R22 ;  /* 0x0000381601007387 */ /* 0x0003e20000100800 */
[----:B0-----:R-:W-:Y:S02]  /*9c330*/  LOP3.LUT R19, R28, 0xffff, RZ, 0xc0, !PT ;  /* 0x0000ffff1c137812 */ /* 0x001fe400078ec0ff */
[----:B-1----:R-:W-:Y:S01]  /*9c340*/  SHF.R.U32.HI R20, RZ, 0x8, R20 ;  /* 0x00000008ff147819 */ /* 0x002fe20000011614 */
[----:B------:R-:W-:-:S02]  /*9c350*/  VIADD R22, R22, UR5 ;  /* 0x0000000516167c36 */ /* 0x000fc40008000000 */
[----:B------:R0:W-:Y:S04]  /*9c360*/  STL [R1+0x12d8], R19 ;  /* 0x0012d81301007387 */ /* 0x0001e80000100800 */
[----:B------:R1:W-:Y:S01]  /*9c370*/  STL [R1+0x12e0], R18 ;  /* 0x0012e01201007387 */ /* 0x0003e20000100800 */
[----:B------:R-:W-:Y:S01]  /*9c380*/  LOP3.LUT R20, R20, 0xffff, RZ, 0xc0, !PT ;  /* 0x0000ffff14147812 */ /* 0x000fe200078ec0ff */
[----:B------:R-:W-:Y:S02]  /*9c390*/  ULDC UR5, c[0x0][0x248] ;  /* 0x0000920000057ab9 */ /* 0x000fe40000000800 */
[----:B------:R1:W-:Y:S01]  /*9c3a0*/  STL [R1+0x34], R22 ;  /* 0x0000341601007387 */ /* 0x0003e20000100800 */
[----:B0-----:R-:W-:Y:S02]  /*9c3b0*/  SHF.R.U32.HI R19, RZ, 0x8, R19 ;  /* 0x00000008ff137819 */ /* 0x001fe40000011613 */
[----:B-1----:R-:W-:Y:S01]  /*9c3c0*/  SHF.R.U32.HI R18, RZ, 0x8, R18 ;  /* 0x00000008ff127819 */ /* 0x002fe20000011612 */
[----:B------:R-:W-:Y:S01]  /*9c3d0*/  VIADD R22, R22, UR9 ;  /* 0x0000000916167c36 */ /* 0x000fe20008000000 */
[----:B------:R-:W-:-:S02]  /*9c3e0*/  LOP3.LUT R19, R19, 0xffff, RZ, 0xc0, !PT ;  /* 0x0000ffff13137812 */ /* 0x000fc400078ec0ff */
[----:B------:R-:W-:Y:S01]  /*9c3f0*/  LOP3.LUT R18, R18, 0xffff, RZ, 0xc0, !PT ;  /* 0x0000ffff12127812 */ /* 0x000fe200078ec0ff */
[----:B------:R-:W-:Y:S01]  /*9c400*/  ULDC UR9, c[0x0][0x248] ;  /* 0x0000920000097ab9 */ /* 0x000fe20000000800 */
[----:B------:R-:W-:Y:S01]  /*9c410*/  PRMT R19, R20, 0x3340, R19 ;  /* 0x0000334014137816 */ /* 0x000fe20000000013 */
[----:B------:R0:W-:Y:S01]  /*9c420*/  STL [R1+0x30], R22 ;  /* 0x0000301601007387 */ /* 0x0001e20000100800 */
[----:B------:R-:W-:-:S03]  /*9c430*/  PRMT R18, R18, 0x3340, R0 ;  /* 0x0000334012127816 */ /* 0x000fc60000000000 */
[----:B------:R1:W-:Y:S01]  /*9c440*/  STL [R1+0x180], R19 ;  /* 0x0001801301007387 */ /* 0x0003e20000100800 */
[----:B0-----:R-:W-:Y:S01]  /*9c450*/  VIADD R22, R22, UR5 ;  /* 0x0000000516167c36 */ /* 0x001fe20008000000 */
[----:B------:R-:W-:-:S03]  /*9c460*/  ULDC UR5, c[0x0][0x248] ;  /* 0x0000920000057ab9 */ /* 0x000fc60000000800 */
[----:B-1----:R-:W-:Y:S01]  /*9c470*/  VIADD R19, R22, UR5 ;  /* 0x0000000516137c36 */ /* 0x002fe20008000000 */
[----:B------:R-:W-:Y:S04]  /*9c480*/  STL [R1+0x2c], R22 ;  /* 0x00002c1601007387 */ /* 0x000fe80000100800 */
[----:B------:R-:W-:Y:S01]  /*9c490*/  STL [R1+0x14c], R18 ;  /* 0x00014c1201007387 */ /* 0x000fe20000100800 */
[----:B------:R-:W-:-:S03]  /*9c4a0*/  ULDC UR5, c[0x0][0x248] ;  /* 0x0000920000057ab9 */ /* 0x000fc60000000800 */
[----:B------:R0:W-:Y:S02]  /*9c4b0*/  STL [R1+0x28], R19 ;  /* 0x0000281301007387 */ /* 0x0001e40000100800 */
[----:B0-----:R-:W-:Y:S01]  /*9c4c0*/  VIADD R19, R19, UR5 ;  /* 0x0000000513137c36 */ /* 0x001fe20008000000 */
[----:B------:R-:W-:-:S04]  /*9c4d0*/  ULDC UR5, c[0x0][0x248] ;  /* 0x0000920000057ab9 */ /* 0x000fc80000000800 */
[----:B------:R4:W-:Y:S01]  /*9c4e0*/  STL [R1+0x24], R19 ;  /* 0x0000241301007387 */ /* 0x0009e20000100800 */
[----:B--2---:R-:W-:Y:S02]  /*9c4f0*/  LOP3.LUT R18, R21, 0xffff, RZ, 0xc0, !PT ;  /* 0x0000ffff15127812 */ /* 0x004fe400078ec0ff */
[----:B---3--:R-:W-:Y:S01]  /*9c500*/  LOP3.LUT R20, R24, 0xffff, RZ, 0xc0, !PT ;  /* 0x0000ffff18147812 */ /* 0x008fe200078ec0ff */
[----:B------:R-:W-:Y:S01]  /*9c510*/  VIADD R21, R19, UR7 ;  /* 0x0000000713157c36 */ /* 0x000fe20008000000 */
[----:B------:R-:W2:Y:S04]  /*9c520*/  LDL.LU R24, [R1+0x2a8] ;  /* 0x0002a80001187983 */ /* 0x000ea80000300800 */
[----:B------:R0:W-:Y:S01]  /*9c530*/  STL [R1+0x1224], R18 ;  /* 0x0012241201007387 */ /* 0x0001e20000100800 */
[----:B------:R-:W-:-:S03]  /*9c540*/  VIADD R23, R21, UR9 ;  /* 0x0000000915177c36 */ /* 0x000fc60008000000 */
[----:B------:R1:W-:Y:S04]  /*9c550*/  STL [R1+0x1bc], R20 ;  /* 0x0001bc1401007387 */ /* 0x0003e80000100800 */
[----:B------:R3:W-:Y:S01]  /*9c560*/  STL [R1+0x20], R21 ;  /* 0x0000201501007387 */ /* 0x0007e20000100800 */
[----:B------:R-:W-:Y:S01]  /*9c570*/  ULDC UR7, c[0x0][0x248] ;  /* 0x0000920000077ab9 */ /* 0x000fe20000000800 */
[----:B------:R-:W-:Y:S01]  /*9c580*/  ULDC UR9, c[0x0][0x248] ;  /* 0x0000920000097ab9 */ /* 0x000fe20000000800 */
[----:B----4-:R-:W-:Y:S02]  /*9c590*/  LOP3.LUT R19, R25, 0xffff, RZ, 0xc0, !PT ;  /* 0x0000ffff19137812 */ /* 0x010fe400078ec0ff */
[----:B0-----:R-:W-:Y:S02]  /*9c5a0*/  SHF.R.U32.HI R18, RZ, 0x8, R18 ;  /* 0x00000008ff127819 */ /* 0x001fe40000011612 */
[----:B-1----:R-:W-:Y:S01]  /*9c5b0*/  SHF.R.U32.HI R20, RZ, 0x8, R20 ;  /* 0x00000008ff147819 */ /* 0x002fe20000011614 */
[----:B------:R0:W-:Y:S04]  /*9c5c0*/  STL [R1+0x122c], R19 ;  /* 0x00122c1301007387 */ /* 0x0001e80000100800 */
[----:B------:R-:W4:Y:S01]  /*9c5d0*/  LDL.LU R22, [R1+0x254] ;  /* 0x0002540001167983 */ /* 0x000f220000300800 */
[----:B---3--:R-:W-:-:S03]  /*9c5e0*/  SHF.R.U32.HI R21, RZ, 0x8, R19 ;  /* 0x00000008ff157819 */ /* 0x008fc60000011613 */
[----:B------:R1:W-:Y:S01]  /*9c5f0*/  STL [R1+0x1c], R23 ;  /* 0x00001c1701007387 */ /* 0x0003e20000100800 */
[----:B0-----:R-:W-:Y:S02]  /*9c600*/  LOP3.LUT R19, R18, 0xffff, RZ, 0xc0, !PT ;  /* 0x0000ffff12137812 */ /* 0x001fe400078ec0ff */
[----:B------:R-:W-:Y:S01]  /*9c610*/  LOP3.LUT R18, R20, 0xffff, RZ, 0xc0, !PT ;  /* 0x0000ffff14127812 */ /* 0x000fe200078ec0ff */
[----:B-1----:R-:W-:Y:S01]  /*9c620*/  VIADD R23, R23, UR5 ;  /* 0x0000000517177c36 */ /* 0x002fe20008000000 */
[----:B------:R-:W-:Y:S02]  /*9c630*/  ULDC UR5, c[0x0][0x248] ;  /* 0x0000920000057ab9 */ /* 0x000fe40000000800 */
[----:B------:R-:W-:Y:S02]  /*9c640*/  PRMT R18, R19, 0x3340, R18 ;  /* 0x0000334013127816 */ /* 0x000fe40000000012 */
[----:B------:R0:W-:Y:S04]  /*9c650*/  STL [R1+0x18], R23 ;  /* 0x0000181701007387 */ /* 0x0001e80000100800 */
[----:B------:R-:W3:Y:S01]  /*9c660*/  LDL.LU R19, [R1+0x288] ;  /* 0x0002880001137983 */ /* 0x000ee20000300800 */
[----:B------:R-:W-:Y:S01]  /*9c670*/  VIADD R25, R23, UR5 ;  /* 0x0000000517197c36 */ /* 0x000fe20008000000 */
[----:B------:R-:W-:-:S02]  /*9c680*/  LOP3.LUT R20, R21, 0xffff, RZ, 0xc0, !PT ;  /* 0x0000ffff15147812 */ /* 0x000fc400078ec0ff */
[----:B------:R1:W-:Y:S04]  /*9c690*/  STL [R1+0x17c], R18 ;  /* 0x00017c1201007387 */ /* 0x0003e80000100800 */
[----:B------:R-:W3:Y:S04]  /*9c6a0*/  LDL.LU R21, [R1+0x218] ;  /* 0x0002180001157983 */ /* 0x000ee80000300800 */
[----:B------:R-:W3:Y:S04]  /*9c6b0*/  LDL.LU R28, [R1+0x230] ;  /* 0x00023000011c7983 */ /* 0x000ee80000300800 */
[----:B------:R-:W-:Y:S01]  /*9c6c0*/  STL [R1+0x14], R25 ;  /* 0x0000141901007387 */ /* 0x000fe20000100800 */
[----:B------:R-:W-:-:S03]  /*9c6d0*/  ULDC UR5, c[0x0][0x248] ;  /* 0x0000920000057ab9 */ /* 0x000fc60000000800 */
[----:B0-----:R-:W3:Y:S01]  /*9c6e0*/  LDL.LU R23, [R1+0x210] ;  /* 0x0002100001177983 */ /* 0x001ee20000300800 */
[----:B-1----:R-:W-:-:S05]  /*9c6f0*/  PRMT R18, R20, 0x3340, R0 ;  /* 0x0000334014127816 */ /* 0x002fca0000000000 */
[----:B------:R0:W-:Y:S04]  /*9c700*/  STL [R1+0x154], R18 ;  /* 0x0001541201007387 */ /* 0x0001e80000100800 */
[----:B------:R1:W-:Y:S01]  /*9c710*/  STL [R1+0x2fa0], R0 ;  /* 0x002fa00001007387 */ /* 0x0003e20000100800 */
[----:B0-----:R-:W-:Y:S01]  /*9c720*/  VIADD R18, R25, UR5 ;  /* 0x0000000519127c36 */ /* 0x001fe20008000000 */
[----:B------:R-:W-:-:S03]  /*9c730*/  ULDC UR5, c[0x0][0x248] ;  /* 0x0000920000057ab9 */ /* 0x000fc60000000800 */
[----:B-1----:R-:W-:Y:S01]  /*9c740*/  VIADD R0, R18, UR7 ;  /* 0x0000000712007c36 */ /* 0x002fe20008000000 */
[----:B------:R2:W-:Y:S01]  /*9c750*/  STL [R1+0x10], R18 ;  /* 0x0000101201007387 */ /* 0x0005e20000100800 */
[----:B------:R-:W-:Y:S02]  /*9c760*/  ULDC UR7, c[0x0][0x248] ;  /* 0x0000920000077ab9 */ /* 0x000fe40000000800 */
[----:B------:R-:W-:Y:S01]  /*9c770*/  VIADD R20, R0, UR5 ;  /* 0x0000000500147c36 */ /* 0x000fe20008000000 */
[----:B------:R-:W-:Y:S04]  /*9c780*/  STL [R1+0xc], R0 ;  /* 0x00000c0001007387 */ /* 0x000fe80000100800 */
[----:B------:R-:W3:Y:S01]  /*9c790*/  LDL.LU R25, [R1+0x5c] ;  /* 0x00005c0001197983 */ /* 0x000ee20000300800 */
[----:B------:R-:W-:-:S02]  /*9c7a0*/  LOP3.LUT R15, R15, 0xffff, RZ, 0xc0, !PT ;  /* 0x0000ffff0f0f7812 */ /* 0x000fc400078ec0ff */
[----:B------:R-:W-:Y:S02]  /*9c7b0*/  LOP3.LUT R8, R8, 0xffff, RZ, 0xc0, !PT ;  /* 0x0000ffff08087812 */ /* 0x000fe400078ec0ff */
[----:B------:R-:W-:Y:S01]  /*9c7c0*/  LOP3.LUT R5, R5, 0xffff, RZ, 0xc0, !PT ;  /* 0x0000ffff05057812 */ /* 0x000fe200078ec0ff */
[----:B------:R-:W-:Y:S01]  /*9c7d0*/  ULDC UR5, c[0x0][0x248] ;  /* 0x0000920000057ab9 */ /* 0x000fe20000000800 */
[----:B--2---:R-:W-:Y:S02]  /*9c7e0*/  LOP3.LUT R18, R24, 0xffff, RZ, 0xc0, !PT ;  /* 0x0000ffff18127812 */ /* 0x004fe400078ec0ff */
[----:B------:R-:W2:Y:S04]  /*9c7f0*/  LDL.LU R24, [R1+0xa0] ;  /* 0x0000a00001187983 */ /* 0x000ea80000300800 */
[----:B------:R0:W-:Y:S04]  /*9c800*/  STL [R1+0x8], R20 ;  /* 0x0000081401007387 */ /* 0x0001e80000100800 */
[----:B------:R1:W-:Y:S01]  /*9c810*/  STL [R1+0x1b4], R18 ;  /* 0x0001b41201007387 */ /* 0x0003e20000100800 */
[----:B0-----:R-:W-:Y:S01]  /*9c820*/  VIADD R20, R20, UR9 ;  /* 0x0000000914147c36 */ /* 0x001fe20008000000 */
[----:B-1----:R-:W-:Y:S01]  /*9c830*/  SHF.R.U32.HI R18, RZ, 0x8, R18 ;  /* 0x00000008ff127819 */ /* 0x002fe20000011612 */
[----:B------:R-:W-:Y:S01]  /*9c840*/  ULDC UR9, c[0x0][0x248] ;  /* 0x0000920000097ab9 */ /* 0x000fe20000000800 */
[----:B----4-:R-:W-:-:S02]  /*9c850*/  LOP3.LUT R0, R22, 0xffff, RZ, 0xc0, !PT ;  /* 0x0000ffff16007812 */ /* 0x010fc400078ec0ff */
[----:B------:R-:W-:Y:S02]  /*9c860*/  LOP3.LUT R18, R18, 0xffff, RZ, 0xc0, !PT ;  /* 0x0000ffff12127812 */ /* 0x000fe400078ec0ff */
[----:B---3--:R-:W-:-:S05]  /*9c870*/  LOP3.LUT R19, R19, 0xffff, RZ, 0xc0, !PT ;  /* 0x0000ffff13137812 */ /* 0x008fca00078ec0ff */
[----:B------:R-:W-:Y:S04]  /*9c880*/  STL [R1+0x1b0], R19 ;  /* 0x0001b01301007387 */ /* 0x000fe80000100800 */
[----:B------:R0:W-:Y:S02]  /*9c890*/  STL [R1+0x4], R20 ;  /* 0x0000041401007387 */ /* 0x0001e40000100800 */
[----:B0-----:R-:W-:Y:S01]  /*9c8a0*/  VIADD R20, R20, UR11 ;  /* 0x0000000b14147c36 */ /* 0x001fe20008000000 */
[----:B------:R-:W-:Y:S01]  /*9c8b0*/  SHF.R.U32.HI R19, RZ, 0x8, R19 ;  /* 0x00000008ff137819 */ /* 0x000fe20000011613 */
[----:B------:R-:W-:Y:S02]  /*9c8c0*/  ULDC UR11, c[0x0][0x248] ;  /* 0x00009200000b7ab9 */ /* 0x000fe40000000800 */
[----:B------:R-:W-:Y:S01]  /*9c8d0*/  VIADD R22, R20, UR7 ;  /* 0x0000000714167c36 */ /* 0x000fe20008000000 */
[----:B------:R0:W-:Y:S01]  /*9c8e0*/  STL [R1+0x3c], R20 ;  /* 0x00003c1401007387 */ /* 0x0001e20000100800 */
[----:B------:R-:W-:Y:S01]  /*9c8f0*/  LOP3.LUT R19, R19, 0xffff, RZ, 0xc0, !PT ;  /* 0x0000ffff13137812 */ /* 0x000fe200078ec0ff */
[----:B------:R-:W-:-:S02]  /*9c900*/  ULDC UR7, c[0x0][0x248] ;  /* 0x0000920000077ab9 */ /* 0x000fc40000000800 */
[----:B------:R1:W-:Y:S01]  /*9c910*/  STL [R1+0x40], R22 ;  /* 0x0000401601007387 */ /* 0x0003e20000100800 */
[----:B0-----:R-:W-:Y:S02]  /*9c920*/  PRMT R20, R21, 0x4210, R0 ;  /* 0x0000421015147816 */ /* 0x001fe40000000000 */
[----:B------:R-:W-:Y:S01]  /*9c930*/  PRMT R21, R28, 0x4210, R15 ;  /* 0x000042101c157816 */ /* 0x000fe2000000000f */
[----:B------:R-:W-:Y:S01]  /*9c940*/  VIADD R28, R22, UR13 ;  /* 0x0000000d161c7c36 */ /* 0x000fe20008000000 */
[----:B------:R-:W-:Y:S01]  /*9c950*/  ULDC UR13, c[0x0][0x248] ;  /* 0x00009200000d7ab9 */ /* 0x000fe20000000800 */
[----:B-1----:R-:W-:Y:S02]  /*9c960*/  PRMT R22, R23, 0x4210, R8 ;  /* 0x0000421017167816 */ /* 0x002fe40000000008 */
[----:B------:R-:W-:Y:S02]  /*9c970*/  PRMT R23, R12, 0x4210, R5 ;  /* 0x000042100c177816 */ /* 0x000fe40000000005 */
[----:B------:R-:W-:-:S02]  /*9c980*/  PRMT R12, R18, 0x3340, R19 ;  /* 0x00003340120c7816 */ /* 0x000fc40000000013 */
[----:B------:R-:W3:Y:S04]  /*9c990*/  LDL.LU R18, [R1+0xac] ;  /* 0x0000ac0001127983 */ /* 0x000ee80000300800 */
[----:B------:R-:W3:Y:S04]  /*9c9a0*/  LDL.LU R19, [R1+0xc0] ;  /* 0x0000c00001137983 */ /* 0x000ee80000300800 */
[----:B------:R0:W-:Y:S04]  /*9c9b0*/  STL [R1+0x184], R12 ;  /* 0x0001840c01007387 */ /* 0x0001e80000100800 */
[----:B------:R1:W-:Y:S04]  /*9c9c0*/  STL [R1+0x36a8], R28 ;  /* 0x0036a81c01007387 */ /* 0x0003e80000100800 */
[----:B------:R4:W-:Y:S01]  /*9c9d0*/  STSM.16.M88.4 [R2], R20 ;  /* 0x0000001402007844 */ /* 0x0009e20000000200 */
[----:B------:R-:W-:Y:S01]  /*9c9e0*/  BAR.SYNC.DEFER_BLOCKING 0x0 ;  /* 0x0000000000007b1d */ /* 0x000fe20000010000 */
[----:B0-----:R-:W-:-:S05]  /*9c9f0*/  VIADD R12, R28, UR14 ;  /* 0x0000000e1c0c7c36 */ /* 0x001fca0008000000 */
[----:B------:R-:W-:Y:S01]  /*9ca00*/  ULDC.64 UR14, c[0x0][0x220] ;  /* 0x00008800000e7ab9 */ /* 0x000fe20000000a00 */
[----:B-1----:R-:W2:Y:S04]  /*9ca10*/  LDL.LU R28, [R1+0xec] ;  /* 0x0000ec00011c7983 */ /* 0x002ea80000300800 */
[----:B------:R0:W-:Y:S04]  /*9ca20*/  STL [R1+0x4c], R12 ;  /* 0x00004c0c01007387 */ /* 0x0001e80000100800 */
[----:B----4-:R-:W4:Y:S04]  /*9ca30*/  LDL.LU R21, [R1+0xbc] ;  /* 0x0000bc0001157983 */ /* 0x010f280000300800 */
[----:B------:R-:W4:Y:S04]  /*9ca40*/  LDL.LU R22, [R1+0x110] ;  /* 0x0001100001167983 */ /* 0x000f280000300800 */
[----:B------:R-:W2:Y:S01]  /*9ca50*/  LDL.LU R23, [R1+0xb0] ;  /* 0x0000b00001177983 */ /* 0x000ea20000300800 */
[----:B0-----:R-:W-:Y:S01]  /*9ca60*/  VIADD R12, R12, UR5 ;  /* 0x000000050c0c7c36 */ /* 0x001fe20008000000 */
[----:B------:R-:W-:Y:S01]  /*9ca70*/  ULDC UR5, c[0x0][0x248] ;  /* 0x0000920000057ab9 */ /* 0x000fe20000000800 */
[----:B---3--:R-:W-:-:S02]  /*9ca80*/  PRMT R18, R19, 0x5410, R18 ;  /* 0x0000541013127816 */ /* 0x008fc40000000012 */
[----:B----4-:R-:W-:Y:S02]  /*9ca90*/  PRMT R21, R22, 0x5410, R21 ;  /* 0x0000541016157816 */ /* 0x010fe40000000015 */
[----:B--2---:R-:W-:-:S03]  /*9caa0*/  PRMT R20, R28, 0x5410, R23 ;  /* 0x000054101c147816 */ /* 0x004fc60000000017 */
[----:B------:R-:W-:Y:S04]  /*9cab0*/  STL [R1+0x127c], R21 ;  /* 0x00127c1501007387 */ /* 0x000fe80000100800 */
[----:B------:R0:W-:Y:S04]  /*9cac0*/  STL [R1+0x54], R12 ;  /* 0x0000540c01007387 */ /* 0x0001e80000100800 */
[----:B------:R-:W-:Y:S04]  /*9cad0*/  STL [R1+0x1278], R20 ;  /* 0x0012781401007387 */ /* 0x000fe80000100800 */
[----:B------:R-:W-:Y:S01]  /*9cae0*/  STL [R1+0x1274], R18 ;  /* 0x0012741201007387 */ /* 0x000fe20000100800 */
[----:B0-----:R-:W-:Y:S01]  /*9caf0*/  VIADD R12, R12, UR5 ;  /* 0x000000050c0c7c36 */ /* 0x001fe20008000000 */
[----:B------:R-:W-:Y:S01]  /*9cb00*/  PRMT R21, R9, 0x5410, R3 ;  /* 0x0000541009157816 */ /* 0x000fe20000000003 */
[----:B------:R-:W-:-:S03]  /*9cb10*/  ULDC UR5, c[0x0][0x248] ;  /* 0x0000920000057ab9 */ /* 0x000fc60000000800 */
[----:B------:R0:W-:Y:S04]  /*9cb20*/  STL [R1+0x58], R12 ;  /* 0x0000580c01007387 */ /* 0x0001e80000100800 */
[----:B------:R-:W2:Y:S04]  /*9cb30*/  LDL.LU R3, [R1+0x36d8] ;  /* 0x0036d80001037983 */ /* 0x000ea80000300800 */
[----:B------:R-:W3:Y:S01]  /*9cb40*/  LDL.LU R9, [R1+0x36d4] ;  /* 0x0036d40001097983 */ /* 0x000ee20000300800 */
[----:B------:R-:W-:-:S03]  /*9cb50*/  PRMT R22, R11, 0x5410, R10 ;  /* 0x000054100b167816 */ /* 0x000fc6000000000a */
[----:B------:R-:W4:Y:S04]  /*9cb60*/  LDL.LU R10, [R1+0x36d0] ;  /* 0x0036d000010a7983 */ /* 0x000f280000300800 */
[----:B------:R-:W3:Y:S01]  /*9cb70*/  LDL.LU R11, [R1+0x36cc] ;  /* 0x0036cc00010b7983 */ /* 0x000ee20000300800 */
[----:B0-----:R-:W-:Y:S01]  /*9cb80*/  VIADD R12, R12, UR5 ;  /* 0x000000050c0c7c36 */ /* 0x001fe20008000000 */
[----:B------:R-:W-:Y:S01]  /*9cb90*/  ULDC UR5, c[0x0][0x248] ;  /* 0x0000920000057ab9 */ /* 0x000fe20000000800 */
[----:B------:R-:W-:-:S03]  /*9cba0*/  PRMT R23, R14, 0x5410, R13 ;  /* 0x000054100e177816 */ /* 0x000fc6000000000d */
[----:B------:R0:W-:Y:S04]  /*9cbb0*/  STL [R1+0x5c], R12 ;  /* 0x00005c0c01007387 */ /* 0x0001e80000100800 */
[----:B------:R-:W4:Y:S04]  /*9cbc0*/  LDL.LU R13, [R1+0x36c8] ;  /* 0x0036c800010d7983 */ /* 0x000f280000300800 */
[----:B------:R-:W3:Y:S01]  /*9cbd0*/  LDL.LU R14, [R1+0x36c4] ;  /* 0x0036c400010e7983 */ /* 0x000ee20000300800 */
[----:B------:R-:W-:-:S03]  /*9cbe0*/  PRMT R18, R4, 0x5410, R6 ;  /* 0x0000541004127816 */ /* 0x000fc60000000006 */
[----:B------:R-:W4:Y:S04]  /*9cbf0*/  LDL.LU R6, [R1+0x36c0] ;  /* 0x0036c00001067983 */ /* 0x000f280000300800 */
[----:B------:R-:W3:Y:S01]  /*9cc00*/  LDL.LU R4, [R1+0x36bc] ;  /* 0x0036bc0001047983 */ /* 0x000ee20000300800 */
[----:B0-----:R-:W-:Y:S01]  /*9cc10*/  VIADD R12, R12, UR5 ;  /* 0x000000050c0c7c36 */ /* 0x001fe20008000000 */
[----:B------:R-:W-:Y:S02]  /*9cc20*/  PRMT R19, R29, 0x5410, R7 ;  /* 0x000054101d137816 */ /* 0x000fe40000000007 */
[----:B------:R-:W-:Y:S01]  /*9cc30*/  PRMT R20, R24, 0x5410, R25 ;  /* 0x0000541018147816 */ /* 0x000fe20000000019 */
[----:B------:R-:W-:Y:S01]  /*9cc40*/  ULDC UR5, c[0x0][0x248] ;  /* 0x0000920000057ab9 */ /* 0x000fe20000000800 */
[----:B------:R0:W-:Y:S04]  /*9cc50*/  STL [R1+0x60], R12 ;  /* 0x0000600c01007387 */ /* 0x0001e80000100800 */
[----:B------:R-:W4:Y:S04]  /*9cc60*/  LDL.LU R7, [R1+0x36b8] ;  /* 0x0036b80001077983 */ /* 0x000f280000300800 */
[----:B------:R-:W-:Y:S01]  /*9cc70*/  STL.64 [R1+0x36b0], R18 ;  /* 0x0036b01201007387 */ /* 0x000fe20000100a00 */
[----:B------:R-:W-:-:S02]  /*9cc80*/  PRMT R25, R16, 0x5410, R17 ;  /* 0x0000541010197816 */ /* 0x000fc40000000011 */
[----:B------:R-:W-:Y:S01]  /*9cc90*/  PRMT R20, R20, 0x5210, R0 ;  /* 0x0000521014147816 */ /* 0x000fe20000000000 */
[----:B0-----:R-:W-:Y:S01]  /*9cca0*/  VIADD R12, R12, UR5 ;  /* 0x000000050c0c7c36 */ /* 0x001fe20008000000 */
[----:B------:R-:W-:Y:S01]  /*9ccb0*/  ULDC UR5, c[0x0][0x248] ;  /* 0x0000920000057ab9 */ /* 0x000fe20000000800 */
[----:B------:R-:W-:Y:S02]  /*9ccc0*/  PRMT R21, R21, 0x5210, R15 ;  /* 0x0000521015157816 */ /* 0x000fe4000000000f */
[----:B------:R-:W-:Y:S02]  /*9ccd0*/  PRMT R22, R22, 0x5210, R8 ;  /* 0x0000521016167816 */ /* 0x000fe40000000008 */
[----:B------:R-:W-:Y:S01]  /*9cce0*/  PRMT R23, R23, 0x5210, R5 ;  /* 0x0000521017177816 */ /* 0x000fe20000000005 */
[----:B------:R0:W-:Y:S02]  /*9ccf0*/  STL [R1+0x64], R12 ;  /* 0x0000640c01007387 */ /* 0x0001e40000100800 */
[----:B0-----:R-:W-:Y:S01]  /*9cd00*/  VIADD R12, R12, UR5 ;  /* 0x000000050c0c7c36 */ /* 0x001fe20008000000 */
[----:B------:R-:W-:-:S03]  /*9cd10*/  ULDC UR5, c[0x0][0x248] ;  /* 0x0000920000057ab9 */ /* 0x000fc60000000800 */
[----:B------:R-:W-:Y:S01]  /*9cd20*/  VIADD R0, R12, UR5 ;  /* 0x000000050c007c36 */ /* 0x000fe20008000000 */
[----:B------:R-:W-:-:S04]  /*9cd30*/  ULDC UR5, c[0x0][0x248] ;  /* 0x0000920000057ab9 */ /* 0x000fc80000000800 */
[----:B------:R0:W-:Y:S02]  /*9cd40*/  STL [R1+0x6c], R0 ;  /* 0x00006c0001007387 */ /* 0x0001e40000100800 */
[----:B0-----:R-:W-:Y:S01]  /*9cd50*/  VIADD R0, R0, UR5 ;  /* 0x0000000500007c36 */ /* 0x001fe20008000000 */
[----:B------:R-:W-:-:S04]  /*9cd60*/  ULDC UR5, c[0x0][0x248] ;  /* 0x0000920000057ab9 */ /* 0x000fc80000000800 */
[----:B------:R0:W-:Y:S02]  /*9cd70*/  STL [R1+0x74], R0 ;  /* 0x0000740001007387 */ /* 0x0001e40000100800 */
[----:B0-----:R-:W-:Y:S01]  /*9cd80*/  VIADD R0, R0, UR5 ;  /* 0x0000000500007c36 */ /* 0x001fe20008000000 */
[----:B------:R-:W-:-:S04]  /*9cd90*/  ULDC UR5, c[0x0][0x248] ;  /* 0x0000920000057ab9 */ /* 0x000fc80000000800 */
[----:B------:R0:W-:Y:S01]  /*9cda0*/  STL [R1+0x7c], R0 ;  /* 0x00007c0001007387 */ /* 0x0001e20000100800 */
[----:B------:R-:W-:Y:S02]  /*9cdb0*/  PRMT R24, R26, 0x5410, R27 ;  /* 0x000054101a187816 */ /* 0x000fe4000000001b */
[----:B--2---:R-:W-:-:S04]  /*9cdc0*/  LOP3.LUT R3, R3, 0x3f, RZ, 0xc0, !PT ;  /* 0x0000003f03037812 */ /* 0x004fc800078ec0ff */
[----:B------:R-:W-:Y:S01]  /*9cdd0*/  LEA R3, R3, UR4, 0x4 ;  /* 0x0000000403037c11 */ /* 0x000fe2000f8e20ff */
[----:B------:R-:W-:-:S04]  /*9cde0*/  ULDC UR4, c[0x0][0x248] ;  /* 0x0000920000047ab9 */ /* 0x000fc80000000800 */
[----:B------:R-:W1:Y:S01]  /*9cdf0*/  LDS.128 R16, [R3] ;  /* 0x0000000003107984 */ /* 0x000e620000000c00 */
[----:B------:R-:W-:Y:S01]  /*9ce00*/  BAR.SYNC.DEFER_BLOCKING 0x0 ;  /* 0x0000000000007b1d */ /* 0x000fe20000010000 */
[----:B0-----:R-:W-:-:S05]  /*9ce10*/  VIADD R0, R0, UR4 ;  /* 0x0000000400007c36 */ /* 0x001fca0008000000 */
[----:B------:R-:W-:Y:S01]  /*9ce20*/  STL [R1+0x1c4], R3 ;  /* 0x0001c40301007387 */ /* 0x000fe20000100800 */
[----:B------:R-:W-:-:S03]  /*9ce30*/  ULDC UR4, c[0x0][0x248] ;  /* 0x0000920000047ab9 */ /* 0x000fc60000000800 */
[----:B------:R-:W-:Y:S01]  /*9ce40*/  STSM.16.M88.4 [R2], R20 ;  /* 0x0000001402007844 */ /* 0x000fe20000000200 */
[----:B------:R-:W-:Y:S06]  /*9ce50*/  BAR.SYNC.DEFER_BLOCKING 0x0 ;  /* 0x0000000000007b1d */ /* 0x000fec0000010000 */
[----:B------:R0:W-:Y:S04]  /*9ce60*/  STL [R1+0x84], R0 ;  /* 0x0000840001007387 */ /* 0x0001e80000100800 */
[----:B-1----:R-:W-:Y:S04]  /*9ce70*/  STL.64 [R1+0x1f0], R16 ;  /* 0x0001f01001007387 */ /* 0x002fe80000100a00 */
[----:B------:R-:W-:Y:S04]  /*9ce80*/  STL.64 [R1+0x1f8], R18 ;  /* 0x0001f81201007387 */ /* 0x000fe80000100a00 */
[----:B------:R-:W1:Y:S01]  /*9ce90*/  LDS.128 R16, [R3] ;  /* 0x0000000003107984 */ /* 0x000e620000000c00 */
[----:B0-----:R-:W-:Y:S01]  /*9cea0*/  VIADD R0, R0, UR5 ;  /* 0x0000000500007c36 */ /* 0x001fe20008000000 */
[----:B------:R-:W-:Y:S01]  /*9ceb0*/  ULDC UR5, c[0x0][0x248] ;  /* 0x0000920000057ab9 */ /* 0x000fe20000000800 */
[----:B----4-:R-:W-:-:S03]  /*9cec0*/  LOP3.LUT R8, R7, 0xffff, RZ, 0xc0, !PT ;  /* 0x0000ffff07087812 */ /* 0x010fc600078ec0ff */
[----:B------:R0:W-:Y:S01]  /*9ced0*/  STL [R1+0x8c], R0 ;  /* 0x00008c0001007387 */ /* 0x0001e20000100800 */
[----:B---3--:R-:W-:Y:S01]  /*9cee0*/  LOP3.LUT R7, R4, 0xffff, RZ, 0xc0, !PT ;  /* 0x0000ffff04077812 */ /* 0x008fe200078ec0ff */
[----:B------:R-:W-:Y:S01]  /*9cef0*/  BAR.SYNC.DEFER_BLOCKING 0x0 ;  /* 0x0000000000007b1d */ /* 0x000fe20000010000 */
[----:B0-----:R-:W-:-:S05]  /*9cf00*/  VIADD R0, R0, UR4 ;  /* 0x0000000400007c36 */ /* 0x001fca0008000000 */
[----:B------:R-:W-:Y:S01]  /*9cf10*/  ULDC UR4, c[0x0][0x248] ;  /* 0x0000920000047ab9 */ /* 0x000fe20000000800 */
[----:B------:R-:W-:Y:S01]  /*9cf20*/  VIADD R5, R0, UR5 ;  /* 0x0000000500057c36 */ /* 0x000fe20008000000 */
[----:B------:R-:W-:Y:S01]  /*9cf30*/  STL [R1+0x70], R0 ;  /* 0x0000700001007387 */ /* 0x000fe20000100800 */
[----:B------:R-:W-:Y:S02]  /*9cf40*/  ULDC UR5, c[0x0][0x248] ;  /* 0x0000920000057ab9 */ /* 0x000fe40000000800 */
[----:B------:R-:W-:Y:S01]  /*9cf50*/  VIADD R4, R5, UR4 ;  /* 0x0000000405047c36 */ /* 0x000fe20008000000 */
[----:B------:R-:W-:Y:S01]  /*9cf60*/  LOP3.LUT R6, R6, 0xffff, RZ, 0xc0, !PT ;  /* 0x0000ffff06067812 */ /* 0x000fe200078ec0ff */
[----:B------:R-:W-:-:S03]  /*9cf70*/  ULDC UR4, c[0x0][0x248] ;  /* 0x0000920000047ab9 */ /* 0x000fc60000000800 */
[----:B------:R0:W-:Y:S02]  /*9cf80*/  STL [R1+0x80], R4 ;  /* 0x0000800401007387 */ /* 0x0001e40000100800 */
[----:B0-----:R-:W-:Y:S01]  /*9cf90*/  VIADD R4, R4, UR7 ;  /* 0x0000000704047c36 */ /* 0x001fe20008000000 */
[----:B------:R-:W-:Y:S02]  /*9cfa0*/  LOP3.LUT R0, R14, 0xffff, RZ, 0xc0, !PT ;  /* 0x0000ffff0e007812 */ /* 0x000fe400078ec0ff */
[----:B------:R-:W-:Y:S02]  /*9cfb0*/  PRMT R20, R13, 0x4210, R8 ;  /* 0x000042100d147816 */ /* 0x000fe40000000008 */
[----:B------:R-:W-:Y:S02]  /*9cfc0*/  PRMT R21, R11, 0x4210, R7 ;  /* 0x000042100b157816 */ /* 0x000fe40000000007 */
[----:B------:R-:W-:Y:S01]  /*9cfd0*/  PRMT R22, R10, 0x4210, R6 ;  /* 0x000042100a167816 */ /* 0x000fe20000000006 */
[----:B------:R-:W-:Y:S04]  /*9cfe0*/  STL [R1+0x88], R4 ;  /* 0x0000880401007387 */ /* 0x000fe80000100800 */
[----:B-1----:R-:W-:Y:S04]  /*9cff0*/  STL.64 [R1+0x1e0], R16 ;  /* 0x0001e01001007387 */ /* 0x002fe80000100a00 */
[----:B------:R0:W-:Y:S01]  /*9d000*/  STL.64 [R1+0x1e8], R18 ;  /* 0x0001e81201007387 */ /* 0x0001e20000100a00 */
[----:B------:R-:W-:-:S03]  /*9d010*/  ULDC UR7, c[0x0][0x248] ;  /* 0x0000920000077ab9 */ /* 0x000fc60000000800 */
[----:B0-----:R-:W2:Y:S01]  /*9d020*/  LDL.LU.64 R18, [R1+0x36b0] ;  /* 0x0036b00001127983 */ /* 0x001ea20000300a00 */
[----:B------:R-:W-:Y:S01]  /*9d030*/  VIADD R4, R4, UR9 ;  /* 0x0000000904047c36 */ /* 0x000fe20008000000 */
[----:B------:R-:W-:Y:S01]  /*9d040*/  PRMT R23, R9, 0x4210, R0 ;  /* 0x0000421009177816 */ /* 0x000fe20000000000 */
[----:B------:R-:W-:-:S03]  /*9d050*/  ULDC UR9, c[0x0][0x248] ;  /* 0x0000920000097ab9 */ /* 0x000fc60000000800 */
[----:B------:R0:W-:Y:S02]  /*9d060*/  STL [R1+0x90], R4 ;  /* 0x0000900401007387 */ /* 0x0001e40000100800 */
[----:B0-----:R-:W-:Y:S02]  /*9d070*/  VIADD R4, R4, UR5 ;  /* 0x0000000504047c36 */ /* 0x001fe40008000000 */
[----:B------:R-:W-:Y:S01]  /*9d080*/  STSM.16.M88.4 [R2], R20 ;  /* 0x0000001402007844 */ /* 0x000fe20000000200 */
[----:B------:R-:W-:Y:S01]  /*9d090*/  ULDC UR5, c[0x0][0x248] ;  /* 0x0000920000057ab9 */ /* 0x000fe20000000800 */
[----:B------:R-:W-:Y:S06]  /*9d0a0*/  BAR.SYNC.DEFER_BLOCKING 0x0 ;  /* 0x0000000000007b1d */ /* 0x000fec0000010000 */
[----:B------:R0:W-:Y:S02]  /*9d0b0*/  STL [R1+0xb4], R4 ;  /* 0x0000b40401007387 */ /* 0x0001e40000100800 */
[----:B0-----:R-:W-:Y:S01]  /*9d0c0*/  VIADD R4, R4, UR4 ;  /* 0x0000000404047c36 */ /* 0x001fe20008000000 */
[----:B------:R-:W-:-:S03]  /*9d0d0*/  ULDC UR4, c[0x0][0x248] ;  /* 0x0000920000047ab9 */ /* 0x000fc60000000800 */
[----:B------:R-:W-:Y:S01]  /*9d0e0*/  VIADD R11, R4, UR4 ;  /* 0x00000004040b7c36 */ /* 0x000fe20008000000 */
[----:B------:R-:W-:Y:S01]  /*9d0f0*/  ULDC UR4, c[0x0][0x248] ;  /* 0x0000920000047ab9 */ /* 0x000fe20000000800 */
[----:B------:R-:W-:Y:S02]  /*9d100*/  PRMT R23, R25, 0x5210, R0 ;  /* 0x0000521019177816 */ /* 0x000fe40000000000 */
[----:B------:R-:W-:Y:S01]  /*9d110*/  VIADD R0, R11, UR4 ;  /* 0x000000040b007c36 */ /* 0x000fe20008000000 */
[----:B------:R-:W-:Y:S04]  /*9d120*/  STL [R1+0x98], R4 ;  /* 0x0000980401007387 */ /* 0x000fe80000100800 */
[----:B------:R-:W3:Y:S01]  /*9d130*/  LDL.LU R29, [R1+0xfd8] ;  /* 0x000fd800011d7983 */ /* 0x000ee20000300800 */
[----:B------:R-:W-:Y:S01]  /*9d140*/  VIADD R26, R0, UR5 ;  /* 0x00000005001a7c36 */ /* 0x000fe20008000000 */
[----:B------:R-:W-:-:S02]  /*9d150*/  PRMT R22, R24, 0x5210, R6 ;  /* 0x0000521018167816 */ /* 0x000fc40000000006 */
[----:B------:R0:W-:Y:S01]  /*9d160*/  STL [R1+0x2ff0], R0 ;  /* 0x002ff00001007387 */ /* 0x0001e20000100800 */
[----:B------:R-:W1:Y:S08]  /*9d170*/  LDC R24, c[0x0][0x244] ;  /* 0x00009100ff187b82 */ /* 0x000e700000000800 */
[----:B------:R-:W4:Y:S01]  /*9d180*/  LDC R25, c[0x0][0x244] ;  /* 0x00009100ff197b82 */ /* 0x000f220000000800 */
[----:B------:R-:W-:Y:S01]  /*9d190*/  ULDC UR4, c[0x0][0x248] ;  /* 0x0000920000047ab9 */ /* 0x000fe20000000800 */
[----:B------:R-:W-:Y:S01]  /*9d1a0*/  ULDC UR5, c[0x0][0x244] ;  /* 0x0000910000057ab9 */ /* 0x000fe20000000800 */
[----:B0-----:R-:W4:Y:S01]  /*9d1b0*/  LDL R0, [R1+0xfdc] ;  /* 0x000fdc0001007983 */ /* 0x001f220000100800 */
[----:B------:R-:W-:Y:S01]  /*9d1c0*/  VIADD R4, R26, UR4 ;  /* 0x000000041a047c36 */ /* 0x000fe20008000000 */
[----:B------:R-:W-:Y:S01]  /*9d1d0*/  ULDC UR4, c[0x0][0x244] ;  /* 0x0000910000047ab9 */ /* 0x000fe20000000800 */
[----:B--2---:R-:W-:-:S02]  /*9d1e0*/  PRMT R20, R18, 0x5210, R8 ;  /* 0x0000521012147816 */ /* 0x004fc40000000008 */
[----:B------:R-:W-:Y:S02]  /*9d1f0*/  PRMT R21, R19, 0x5210, R7 ;  /* 0x0000521013157816 */ /* 0x000fe40000000007 */
[----:B------:R-:W0:Y:S01]  /*9d200*/  LDS.128 R16, [R3] ;  /* 0x0000000003107984 */ /* 0x000e220000000c00 */
[----:B------:R-:W-:Y:S06]  /*9d210*/  BAR.SYNC.DEFER_BLOCKING 0x0 ;  /* 0x0000000000007b1d */ /* 0x000fec0000010000 */
[----:B------:R3:W-:Y:S02]  /*9d220*/  STSM.16.M88.4 [R2], R20 ;  /* 0x0000001402007844 */ /* 0x0007e40000000200 */
[----:B------:R-:W-:Y:S01]  /*9d230*/  BAR.SYNC.DEFER_BLOCKING 0x0 ;  /* 0x0000000000007b1d */ /* 0x000fe20000010000 */
[----:B---3--:R-:W-:-:S05]  /*9d240*/  IMAD R20, R29, UR4, RZ ;  /* 0x000000041d147c24 */ /* 0x008fca000f8e02ff */
[----:B0-----:R-:W-:Y:S04]  /*9d250*/  STL.64 [R1+0x1d0], R16 ;  /* 0x0001d01001007387 */ /* 0x001fe80000100a00 */
[----:B------:R0:W-:Y:S01]  /*9d260*/  STL.64 [R1+0x1d8], R18 ;  /* 0x0001d81201007387 */ /* 0x0001e20000100a00 */
[----:B-1----:R-:W-:Y:S02]  /*9d270*/  IMAD R24, R24, 0x80, R20 ;  /* 0x0000008018187824 */ /* 0x002fe400078e0214 */
[----:B----4-:R-:W-:Y:S01]  /*9d280*/  IMAD R21, R0, UR5, RZ ;  /* 0x0000000500157c24 */ /* 0x010fe2000f8e02ff */
[----:B------:R-:W-:Y:S01]  /*9d290*/  ULDC.64 UR4, c[0x0][0x220] ;  /* 0x0000880000047ab9 */ /* 0x000fe20000000a00 */
[----:B------:R-:W-:Y:S01]  /*9d2a0*/  IMAD R25, R25, 0x40, R24 ;  /* 0x0000004019197824 */ /* 0x000fe200078e0218 */
[----:B0-----:R-:W-:Y:S01]  /*9d2b0*/  IADD3 R18, P1, R20, UR4, RZ ;  /* 0x0000000414127c10 */ /* 0x001fe2000ff3e0ff */
[----:B------:R-:W-:Y:S01]  /*9d2c0*/  STL [R1+0x36ac], R26 ;  /* 0x0036ac1a01007387 */ /* 0x000fe20000100800 */
[C---:B------:R-:W-:Y:S01]  /*9d2d0*/  IADD3 R19, P2, R21.reuse, UR14, RZ ;  /* 0x0000000e15137c10 */ /* 0x040fe2000ff5e0ff */
[----:B------:R-:W-:Y:S01]  /*9d2e0*/  VIADD R2, R4, UR7 ;  /* 0x0000000704027c36 */ /* 0x000fe20008000000 */
[----:B------:R-:W-:Y:S01]  /*9d2f0*/  LEA.HI.X.SX32 R20, R20, UR5, 0x1, P1 ;  /* 0x0000000514147c11 */ /* 0x000fe200088f0eff */
[----:B------:R0:W-:Y:S01]  /*9d300*/  STL [R1+0x3638], R29 ;  /* 0x0036381d01007387 */ /* 0x0001e20000100800 */
[----:B------:R-:W-:Y:S01]  /*9d310*/  LEA.HI.X.SX32 R21, R21, UR15, 0x1, P2 ;  /* 0x0000000f15157c11 */ /* 0x000fe200090f0eff */
[----:B------:R-:W-:Y:S01]  /*9d320*/  ULDC.64 UR14, c[0x0][0x220] ;  /* 0x00008800000e7ab9 */ /* 0x000fe20000000a00 */
[----:B------:R-:W-:Y:S01]  /*9d330*/  ULDC UR7, c[0x0][0x248] ;  /* 0x0000920000077ab9 */ /* 0x000fe20000000800 */
[----:B------:R-:W-:Y:S01]  /*9d340*/  IADD3 R23, P2, R25, UR14, RZ ;  /* 0x0000000e19177c10 */ /* 0x000fe2000ff5e0ff */
[----:B------:R-:W-:Y:S01]  /*9d350*/  ULDC UR4, c[0x0][0x248] ;  /* 0x0000920000047ab9 */ /* 0x000fe20000000800 */
[----:B------:R-:W-:Y:S04]  /*9d360*/  STL.64 [R1+0x3698], R20 ;  /* 0x0036981401007387 */ /* 0x000fe80000100a00 */
[----:B------:R1:W-:Y:S01]  /*9d370*/  STL [R1+0x3678], R23 ;  /* 0x0036781701007387 */ /* 0x0003e20000100800 */
[----:B------:R-:W-:Y:S01]  /*9d380*/  VIADD R28, R2, UR7 ;  /* 0x00000007021c7c36 */ /* 0x000fe20008000000 */
[----:B------:R-:W-:Y:S01]  /*9d390*/  ULDC UR7, c[0x0][0x248] ;  /* 0x0000920000077ab9 */ /* 0x000fe20000000800 */
[----:B0-----:R-:W-:Y:S01]  /*9d3a0*/  IMAD.MOV.U32 R29, RZ, RZ, R12 ;  /* 0x000000ffff1d7224 */ /* 0x001fe200078e000c */
[----:B------:R-:W-:Y:S01]  /*9d3b0*/  ULDC UR14, c[0x0][0x248] ;  /* 0x00009200000e7ab9 */ /* 0x000fe20000000800 */
[----:B-1----:R-:W2:Y:S01]  /*9d3c0*/  LDL R23, [R1+0x124] ;  /* 0x0001240001177983 */ /* 0x002ea20000100800 */
[----:B------:R-:W-:Y:S01]  /*9d3d0*/  VIADD R9, R28, UR9 ;  /* 0x000000091c097c36 */ /* 0x000fe20008000000 */
[----:B------:R-:W-:-:S03]  /*9d3e0*/  ULDC UR9, c[0x0][0x248] ;  /* 0x0000920000097ab9 */ /* 0x000fc60000000800 */
[----:B------:R-:W-:Y:S01]  /*9d3f0*/  VIADD R8, R9, UR7 ;  /* 0x0000000709087c36 */ /* 0x000fe20008000000 */
[----:B------:R-:W-:-:S03]  /*9d400*/  ULDC UR7, c[0x0][0x248] ;  /* 0x0000920000077ab9 */ /* 0x000fc60000000800 */
[----:B------:R-:W-:Y:S01]  /*9d410*/  VIADD R3, R8, UR11 ;  /* 0x0000000b08037c36 */ /* 0x000fe20008000000 */
[----:B------:R-:W-:Y:S01]  /*9d420*/  LEA.HI.X.SX32 R25, R25, UR15, 0x1, P2 ;  /* 0x0000000f19197c11 */ /* 0x000fe200090f0eff */
[----:B------:R-:W-:Y:S01]  /*9d430*/  ULDC UR11, c[0x0][0x248] ;  /* 0x00009200000b7ab9 */ /* 0x000fe20000000800 */
[----:B------:R-:W-:Y:S02]  /*9d440*/  IMAD.MOV.U32 R20, RZ, RZ, R5 ;  /* 0x000000ffff147224 */ /* 0x000fe400078e0005 */
[----:B------:R-:W-:Y:S01]  /*9d450*/  VIADD R6, R3, UR4 ;  /* 0x0000000403067c36 */ /* 0x000fe20008000000 */
[----:B------:R-:W-:Y:S01]  /*9d460*/  ULDC.64 UR4, c[0x0][0x220] ;  /* 0x0000880000047ab9 */ /* 0x000fe20000000a00 */
[----:B------:R-:W-:Y:S02]  /*9d470*/  ULDC UR15, c[0x0][0x248] ;  /* 0x00009200000f7ab9 */ /* 0x000fe40000000800 */
[----:B------:R-:W-:Y:S01]  /*9d480*/  VIADD R10, R6, UR7 ;  /* 0x00000007060a7c36 */ /* 0x000fe20008000000 */
[----:B------:R-:W-:Y:S01]  /*9d490*/  IADD3 R22, P1, R24, UR4, RZ ;  /* 0x0000000418167c10 */ /* 0x000fe2000ff3e0ff */
[----:B------:R-:W-:Y:S01]  /*9d4a0*/  ULDC UR4, c[0x0][0x248] ;  /* 0x0000920000047ab9 */ /* 0x000fe20000000800 */
[----:B------:R-:W-:Y:S01]  /*9d4b0*/  ULDC UR7, c[0x0][0x248] ;  /* 0x0000920000077ab9 */ /* 0x000fe20000000800 */
[----:B------:R-:W-:Y:S01]  /*9d4c0*/  VIADD R7, R10, UR9 ;  /* 0x000000090a077c36 */ /* 0x000fe20008000000 */
[----:B------:R-:W-:Y:S01]  /*9d4d0*/  LEA.HI.X.SX32 R24, R24, UR5, 0x1, P1 ;  /* 0x0000000518187c11 */ /* 0x000fe200088f0eff */
[----:B------:R-:W-:Y:S01]  /*9d4e0*/  ULDC UR5, c[0x0][0x248] ;  /* 0x0000920000057ab9 */ /* 0x000fe20000000800 */
[----:B------:R-:W-:Y:S01]  /*9d4f0*/  ULDC UR9, c[0x0][0x248] ;  /* 0x0000920000097ab9 */ /* 0x000fe20000000800 */
[----:B------:R-:W-:Y:S01]  /*9d500*/  VIADD R0, R7, UR4 ;  /* 0x0000000407007c36 */ /* 0x000fe20008000000 */
[----:B------:R-:W-:Y:S01]  /*9d510*/  ULDC UR4, c[0x0][0x248] ;  /* 0x0000920000047ab9 */ /* 0x000fe20000000800 */
[----:B--2---:R-:W-:Y:S04]  /*9d520*/  STL.64 [R1+0x36a0], R22 ;  /* 0x0036a01601007387 */ /* 0x004fe80000100a00 */
[----:B------:R0:W-:Y:S02]  /*9d530*/  STL [R1+0x3660], R25 ;  /* 0x0036601901007387 */ /* 0x0001e40000100800 */
[----:B0-----:R-:W-:-:S04]  /*9d540*/  IMAD.MOV.U32 R25, RZ, RZ, R0 ;  /* 0x000000ffff197224 */ /* 0x001fc800078e0000 */
[----:B------:R-:W-:Y:S01]  /*9d550*/  VIADD R22, R25, UR4 ;  /* 0x0000000419167c36 */ /* 0x000fe20008000000 */
[----:B------:R-:W-:-:S03]  /*9d560*/  ULDC UR4, c[0x0][0x248] ;  /* 0x0000920000047ab9 */ /* 0x000fc60000000800 */
[----:B------:R-:W-:Y:S01]  /*9d570*/  VIADD R14, R22, UR5 ;  /* 0x00000005160e7c36 */ /* 0x000fe20008000000 */
[----:B------:R-:W-:-:S03]  /*9d580*/  ULDC UR5, c[0x0][0x248] ;  /* 0x0000920000057ab9 */ /* 0x000fc60000000800 */
[----:B------:R-:W-:Y:S01]  /*9d590*/  VIADD R26, R14, UR4 ;  /* 0x000000040e1a7c36 */ /* 0x000fe20008000000 */
[----:B------:R-:W-:-:S03]  /*9d5a0*/  ULDC UR4, c[0x0][0x248] ;  /* 0x0000920000047ab9 */ /* 0x000fc60000000800 */
[----:B------:R-:W-:Y:S01]  /*9d5b0*/  VIADD R0, R26, UR7 ;  /* 0x000000071a007c36 */ /* 0x000fe20008000000 */
[----:B------:R-:W-:-:S03]  /*9d5c0*/  ULDC UR7, c[0x0][0x248] ;  /* 0x0000920000077ab9 */ /* 0x000fc60000000800 */
[----:B------:R-:W-:Y:S01]  /*9d5d0*/  VIADD R12, R0, UR9 ;  /* 0x00000009000c7c36 */ /* 0x000fe20008000000 */
[----:B------:R0:W-:Y:S01]  /*9d5e0*/  STL [R1+0x3050], R0 ;  /* 0x0030500001007387 */ /* 0x0001e20000100800 */
[----:B------:R-:W-:Y:S02]  /*9d5f0*/  ULDC UR9, c[0x0][0x248] ;  /* 0x0000920000097ab9 */ /* 0x000fe40000000800 */
[----:B------:R-:W-:Y:S01]  /*9d600*/  VIADD R15, R12, UR5 ;  /* 0x000000050c0f7c36 */ /* 0x000fe20008000000 */
[----:B------:R-:W-:-:S03]  /*9d610*/  ULDC UR5, c[0x0][0x248] ;  /* 0x0000920000057ab9 */ /* 0x000fc60000000800 */
[----:B0-----:R-:W-:Y:S01]  /*9d620*/  VIADD R0, R15, UR11 ;  /* 0x0000000b0f007c36 */ /* 0x001fe20008000000 */
[----:B------:R-:W-:-:S03]  /*9d630*/  ULDC UR11, c[0x0][0x248] ;  /* 0x00009200000b7ab9 */ /* 0x000fc60000000800 */
[----:B------:R-:W-:Y:S01]  /*9d640*/  VIADD R5, R0, UR13 ;  /* 0x0000000d00057c36 */ /* 0x000fe20008000000 */
[----:B------:R0:W-:Y:S01]  /*9d650*/  STL [R1+0x3088], R0 ;  /* 0x0030880001007387 */ /* 0x0001e20000100800 */
[----:B------:R-:W-:Y:S02]  /*9d660*/  ULDC UR13, c[0x0][0x248] ;  /* 0x00009200000d7ab9 */ /* 0x000fe40000000800 */
[----:B------:R-:W-:Y:S01]  /*9d670*/  VIADD R13, R5, UR14 ;  /* 0x0000000e050d7c36 */ /* 0x000fe20008000000 */
[----:B------:R-:W-:-:S03]  /*9d680*/  ULDC UR14, c[0x0][0x248] ;  /* 0x00009200000e7ab9 */ /* 0x000fc60000000800 */
[----:B------:R-:W-:Y:S01]  /*9d690*/  VIADD R27, R13, UR15 ;  /* 0x0000000f0d1b7c36 */ /* 0x000fe20008000000 */
[----:B------:R-:W-:-:S03]  /*9d6a0*/  ULDC UR15, c[0x0][0x248] ;  /* 0x00009200000f7ab9 */ /* 0x000fc60000000800 */
[----:B------:R-:W-:Y:S02]  /*9d6b0*/  VIADD R17, R27, UR16 ;  /* 0x000000101b117c36 */ /* 0x000fe40008000000 */
[----:B0-----:R-:W-:Y:S01]  /*9d6c0*/  IMAD.MOV.U32 R0, RZ, RZ, R12 ;  /* 0x000000ffff007224 */ /* 0x001fe200078e000c */
[----:B------:R-:W-:Y:S01]  /*9d6d0*/  ULDC UR16, c[0x0][0x248] ;  /* 0x0000920000107ab9 */ /* 0x000fe20000000800 */
[----:B------:R-:W-:Y:S01]  /*9d6e0*/  VIADD R12, R17, UR17 ;  /* 0x00000011110c7c36 */ /* 0x000fe20008000000 */
[----:B------:R-:W-:-:S03]  /*9d6f0*/  ULDC UR17, c[0x0][0x248] ;  /* 0x0000920000117ab9 */ /* 0x000fc60000000800 */
[----:B------:R-:W-:Y:S01]  /*9d700*/  VIADD R16, R12, UR18 ;  /* 0x000000120c107c36 */ /* 0x000fe20008000000 */
[----:B------:R0:W-:Y:S01]  /*9d710*/  STL.64 [R1+0x2f08], R12 ;  /* 0x002f080c01007387 */ /* 0x0001e20000100a00 */
[----:B------:R-:W-:Y:S01]  /*9d720*/  ULDC UR18, c[0x0][0x248] ;  /* 0x0000920000127ab9 */ /* 0x000fe20000000800 */
[----:B0-----:R-:W-:Y:S02]  /*9d730*/  IMAD.MOV.U32 R12, RZ, RZ, R26 ;  /* 0x000000ffff0c7224 */ /* 0x001fe400078e001a */
[----:B------:R-:W2:Y:S01]  /*9d740*/  LDL.LU R26, [R1+0x36ac] ;  /* 0x0036ac00011a7983 */ /* 0x000ea20000300800 */
[----:B------:R-:W-:Y:S02]  /*9d750*/  IMAD.MOV.U32 R13, RZ, RZ, R0 ;  /* 0x000000ffff0d7224 */ /* 0x000fe400078e0000 */
[----:B------:R-:W-:Y:S02]  /*9d760*/  IMAD.MOV.U32 R0, RZ, RZ, R14 ;  /* 0x000000ffff007224 */ /* 0x000fe400078e000e */
[----:B------:R-:W-:Y:S01]  /*9d770*/  VIADD R14, R16, UR19 ;  /* 0x00000013100e7c36 */ /* 0x000fe20008000000 */
[----:B------:R0:W-:Y:S01]  /*9d780*/  STL.64 [R1+0x2f00], R16 ;  /* 0x002f001001007387 */ /* 0x0001e20000100a00 */
[----:B------:R-:W-:-:S03]  /*9d790*/  ULDC UR19, c[0x0][0x248] ;  /* 0x0000920000137ab9 */ /* 0x000fc60000000800 */
[----:B------:R-:W-:Y:S04]  /*9d7a0*/  STL [R1+0x2efc], R14 ;  /* 0x002efc0e01007387 */ /* 0x000fe80000100800 */
[----:B------:R1:W-:Y:S01]  /*9d7b0*/  STL [R1+0x2f20], R15 ;  /* 0x002f200f01007387 */ /* 0x0003e20000100800 */
[----:B0-----:R-:W-:Y:S02]  /*9d7c0*/  IMAD.MOV.U32 R17, RZ, RZ, R11 ;  /* 0x000000ffff117224 */ /* 0x001fe400078e000b */
[----:B------:R-:W-:Y:S01]  /*9d7d0*/  VIADD R11, R14, UR20 ;  /* 0x000000140e0b7c36 */ /* 0x000fe20008000000 */
[----:B------:R-:W-:Y:S01]  /*9d7e0*/  ULDC UR20, c[0x0][0x248] ;  /* 0x0000920000147ab9 */ /* 0x000fe20000000800 */
[----:B-1----:R-:W-:Y:S02]  /*9d7f0*/  IMAD.MOV.U32 R15, RZ, RZ, R7 ;  /* 0x000000ffff0f7224 */ /* 0x002fe400078e0007 */
[----:B------:R-:W-:-:S02]  /*9d800*/  IMAD.MOV.U32 R14, RZ, RZ, R17 ;  /* 0x000000ffff0e7224 */ /* 0x000fc400078e0011 */
[----:B------:R-:W-:Y:S02]  /*9d810*/  IMAD.MOV.U32 R17, RZ, RZ, R22 ;  /* 0x000000ffff117224 */ /* 0x000fe400078e0016 */
[----:B------:R-:W-:Y:S02]  /*9d820*/  IMAD.MOV.U32 R22, RZ, RZ, R10 ;  /* 0x000000ffff167224 */ /* 0x000fe400078e000a */
[----:B--2---:R-:W-:Y:S02]  /*9d830*/  IMAD.MOV.U32 R16, RZ, RZ, R26 ;  /* 0x000000ffff107224 */ /* 0x004fe400078e001a */
[----:B------:R-:W-:Y:S01]  /*9d840*/  VIADD R26, R11, UR21 ;  /* 0x000000150b1a7c36 */ /* 0x000fe20008000000 */
[----:B------:R-:W-:-:S03]  /*9d850*/  ULDC UR21, c[0x0][0x248] ;  /* 0x0000920000157ab9 */ /* 0x000fc60000000800 */
[----:B------:R-:W-:Y:S01]  /*9d860*/  VIADD R7, R26, UR22 ;  /* 0x000000161a077c36 */ /* 0x000fe20008000000 */
[----:B------:R0:W-:Y:S04]  /*9d870*/  STL [R1+0x2ef8], R26 ;  /* 0x002ef81a01007387 */ /* 0x0001e80000100800 */
[----:B------:R1:W-:Y:S01]  /*9d880*/  STL [R1+0x2f10], R27 ;  /* 0x002f101b01007387 */ /* 0x0003e20000100800 */
[----:B------:R-:W-:Y:S01]  /*9d890*/  ULDC UR22, c[0x0][0x248] ;  /* 0x0000920000167ab9 */ /* 0x000fe20000000800 */
[----:B0-----:R-:W-:Y:S02]  /*9d8a0*/  IMAD.MOV.U32 R26, RZ, RZ, R9 ;  /* 0x000000ffff1a7224 */ /* 0x001fe400078e0009 */
[----:B------:R-:W-:Y:S02]  /*9d8b0*/  VIADD R9, R7, UR47 ;  /* 0x0000002f07097c36 */ /* 0x000fe40008000000 */
[----:B-1----:R-:W-:Y:S01]  /*9d8c0*/  IMAD.MOV.U32 R27, RZ, RZ, R6 ;  /* 0x000000ffff1b7224 */ /* 0x002fe200078e0006 */
[----:B------:R-:W-:Y:S01]  /*9d8d0*/  ULDC UR47, c[0x0][0x248] ;  /* 0x00009200002f7ab9 */ /* 0x000fe20000000800 */
[----:B------:R-:W-:Y:S01]  /*9d8e0*/  VIADD R6, R9, UR48 ;  /* 0x0000003009067c36 */ /* 0x000fe20008000000 */
[----:B------:R-:W-:-:S03]  /*9d8f0*/  ULDC UR48, c[0x0][0x248] ;  /* 0x0000920000307ab9 */ /* 0x000fc60000000800 */
[----:B------:R-:W-:Y:S01]  /*9d900*/  VIADD R10, R6, UR46 ;  /* 0x0000002e060a7c36 */ /* 0x000fe20008000000 */
[----:B------:R-:W-:Y:S01]  /*9d910*/  STL.64 [R1+0x2ef0], R6 ;  /* 0x002ef00601007387 */ /* 0x000fe20000100a00 */
[----:B------:R-:W-:-:S03]  /*9d920*/  ULDC UR46, c[0x0][0x248] ;  /* 0x00009200002e7ab9 */ /* 0x000fc60000000800 */
[----:B------:R0:W-:Y:S02]  /*9d930*/  STL.64 [R1+0x2f18], R10 ;  /* 0x002f180a01007387 */ /* 0x0001e40000100a00 */
[----:B0-----:R-:W-:Y:S02]  /*9d940*/  IMAD.MOV.U32 R11, RZ, RZ, R20 ;  /* 0x000000ffff0b7224 */ /* 0x001fe400078e0014 */
[----:B------:R-:W2:Y:S01]  /*9d950*/  LDL R20, [R1+0x148] ;  /* 0x0001480001147983 */ /* 0x000ea20000100800 */
[----:B------:R-:W-:Y:S02]  /*9d960*/  IMAD.MOV.U32 R6, RZ, RZ, R15 ;  /* 0x000000ffff067224 */ /* 0x000fe400078e000f */
[----:B------:R-:W-:Y:S02]  /*9d970*/  IMAD.MOV.U32 R15, RZ, RZ, R22 ;  /* 0x000000ffff0f7224 */ /* 0x000fe400078e0016 */
[----:B------:R-:W-:Y:S02]  /*9d980*/  IMAD.MOV.U32 R22, RZ, RZ, R8 ;  /* 0x000000ffff167224 */ /* 0x000fe400078e0008 */
[----:B------:R-:W-:-:S02]  /*9d990*/  VIADD R8, R10, UR51 ;  /* 0x000000330a087c36 */ /* 0x000fc40008000000 */
[----:B------:R-:W-:Y:S02]  /*9d9a0*/  IMAD.MOV.U32 R7, RZ, RZ, R27 ;  /* 0x000000ffff077224 */ /* 0x000fe400078e001b */
[----:B------:R-:W-:Y:S02]  /*9d9b0*/  IMAD.MOV.U32 R27, RZ, RZ, R5 ;  /* 0x000000ffff1b7224 */ /* 0x000fe400078e0005 */
[----:B------:R-:W-:Y:S02]  /*9d9c0*/  IMAD.MOV.U32 R10, RZ, RZ, R26 ;  /* 0x000000ffff0a7224 */ /* 0x000fe400078e001a */
[----:B------:R-:W-:Y:S01]  /*9d9d0*/  VIADD R5, R8, UR50 ;  /* 0x0000003208057c36 */ /* 0x000fe20008000000 */
[----:B------:R0:W-:Y:S01]  /*9d9e0*/  STL.64 [R1+0x2f28], R8 ;  /* 0x002f280801007387 */ /* 0x0001e20000100a00 */
[----:B------:R-:W-:Y:S02]  /*9d9f0*/  IMAD.MOV.U32 R26, RZ, RZ, R14 ;  /* 0x000000ffff1a7224 */ /* 0x000fe400078e000e */
[----:B------:R-:W-:-:S02]  /*9da00*/  IMAD.MOV.U32 R14, RZ, RZ, R0 ;  /* 0x000000ffff0e7224 */ /* 0x000fc400078e0000 */
[----:B------:R-:W-:Y:S01]  /*9da10*/  IMAD.MOV.U32 R0, RZ, RZ, R4 ;  /* 0x000000ffff007224 */ /* 0x000fe200078e0004 */
[----:B------:R-:W-:Y:S01]  /*9da20*/  ULDC UR51, c[0x0][0x248] ;  /* 0x0000920000337ab9 */ /* 0x000fe20000000800 */
[----:B------:R-:W-:Y:S01]  /*9da30*/  ULDC UR50, c[0x0][0x248] ;  /* 0x0000920000327ab9 */ /* 0x000fe20000000800 */
[----:B0-----:R-:W-:Y:S02]  /*9da40*/  IMAD.MOV.U32 R9, RZ, RZ, R3 ;  /* 0x000000ffff097224 */ /* 0x001fe400078e0003 */
[----:B------:R-:W-:Y:S02]  /*9da50*/  VIADD R3, R5, UR49 ;  /* 0x0000003105037c36 */ /* 0x000fe40008000000 */
[----:B------:R-:W-:Y:S01]  /*9da60*/  IMAD.MOV.U32 R8, RZ, RZ, R2 ;  /* 0x000000ffff087224 */ /* 0x000fe200078e0002 */
[----:B------:R-:W-:Y:S01]  /*9da70*/  ULDC UR49, c[0x0][0x248] ;  /* 0x0000920000317ab9 */ /* 0x000fe20000000800 */
[----:B------:R-:W-:-:S04]  /*9da80*/  VIADD R4, R3, UR4 ;  /* 0x0000000403047c36 */ /* 0x000fc80008000000 */
[----:B------:R-:W-:Y:S01]  /*9da90*/  VIADD R2, R4, UR5 ;  /* 0x0000000504027c36 */ /* 0x000fe20008000000 */
[----:B------:R-:W-:-:S04]  /*9daa0*/  ULDC.64 UR4, c[0x0][0x228] ;  /* 0x00008a0000047ab9 */ /* 0x000fc80000000a00 */
[----:B------:R0:W-:Y:S02]  /*9dab0*/  STL.64 [R1+0x2f38], R2 ;  /* 0x002f380201007387 */ /* 0x0001e40000100a00 */
[----:B0-----:R-:W-:Y:S02]  /*9dac0*/  IMAD.MOV.U32 R2, RZ, RZ, R28 ;  /* 0x000000ffff027224 */ /* 0x001fe400078e001c */
[----:B------:R-:W-:Y:S01]  /*9dad0*/  IMAD.MOV.U32 R3, RZ, RZ, R22 ;  /* 0x000000ffff037224 */ /* 0x000fe200078e0016 */
[----:B------:R-:W3:Y:S04]  /*9dae0*/  LDL.LU R28, [R1+0x36a8] ;  /* 0x0036a800011c7983 */ /* 0x000ee80000300800 */
[----:B------:R0:W-:Y:S02]  /*9daf0*/  STL.64 [R1+0x2f30], R4 ;  /* 0x002f300401007387 */ /* 0x0001e40000100a00 */
[----:B0-----:R-:W-:Y:S01]  /*9db00*/  IMAD.MOV.U32 R5, RZ, RZ, R29 ;  /* 0x000000ffff057224 */ /* 0x001fe200078e001d */
[----:B--2---:R-:W-:-:S02]  /*9db10*/  IADD3 R22, P3, R20, R18, RZ ;  /* 0x0000001214167210 */ /* 0x004fc40007f7e0ff */
[----:B------:R-:W-:Y:S02]  /*9db20*/  SHF.R.S32.HI R29, RZ, 0x1f, R20 ;  /* 0x0000001fff1d7819 */ /* 0x000fe40000011414 */
[-C--:B------:R-:W-:Y:S01]  /*9db30*/  IADD3 R20, P1, R20, R19.reuse, RZ ;  /* 0x0000001314147210 */ /* 0x080fe20007f3e0ff */
[----:B------:R0:W-:Y:S04]  /*9db40*/  STL [R1+0xf60], R22 ;  /* 0x000f601601007387 */ /* 0x0001e80000100800 */
[----:B0-----:R-:W2:Y:S04]  /*9db50*/  LDL.LU.64 R22, [R1+0x36a0] ;  /* 0x0036a00001167983 */ /* 0x001ea80000300a00 */
[----:B------:R0:W-:Y:S04]  /*9db60*/  STL [R1+0xf58], R20 ;  /* 0x000f581401007387 */ /* 0x0001e80000100800 */
[----:B0-----:R-:W4:Y:S04]  /*9db70*/  LDL.LU.64 R20, [R1+0x3698] ;  /* 0x0036980001147983 */ /* 0x001f280000300a00 */
[----:B------:R0:W-:Y:S04]  /*9db80*/  STL.64 [R1+0x3680], R2 ;  /* 0x0036800201007387 */ /* 0x0001e80000100a00 */
[----:B0-----:R0:W4:Y:S04]  /*9db90*/  LDL.64 R2, [R1+0xf60] ;  /* 0x000f600001027983 */ /* 0x0011280000100a00 */
[----:B------:R-:W-:Y:S04]  /*9dba0*/  STL.64 [R1+0x3688], R8 ;  /* 0x0036880801007387 */ /* 0x000fe80000100a00 */
[----:B------:R1:W-:Y:S04]  /*9dbb0*/  STL.64 [R1+0x3690], R26 ;  /* 0x0036901a01007387 */ /* 0x0003e80000100a00 */
[----:B-1----:R0:W3:Y:S01]  /*9dbc0*/  LDL.64 R26, [R1+0xf58] ;  /* 0x000f5800011a7983 */ /* 0x0020e20000100a00 */
[----:B----4-:R-:W-:Y:S01]  /*9dbd0*/  IMAD.X R3, R29, 0x1, R20, P3 ;  /* 0x000000011d037824 */ /* 0x010fe200018e0614 */
[----:B--2---:R-:W-:-:S04]  /*9dbe0*/  IADD3 R2, P3, R23, R19, RZ ;  /* 0x0000001317027210 */ /* 0x004fc80007f7e0ff */
[----:B------:R-:W-:Y:S04]  /*9dbf0*/  STL [R1+0xf64], R3 ;  /* 0x000f640301007387 */ /* 0x000fe80000100800 */
[----:B------:R1:W-:Y:S04]  /*9dc00*/  STL [R1+0x3664], R19 ;  /* 0x0036641301007387 */ /* 0x0003e80000100800 */
[----:B-1----:R-:W2:Y:S01]  /*9dc10*/  LDL.LU R19, [R1+0x148] ;  /* 0x0001480001137983 */ /* 0x002ea20000300800 */
[----:B------:R-:W-:Y:S02]  /*9dc20*/  IMAD.MOV.U32 R4, RZ, RZ, R5 ;  /* 0x000000ffff047224 */ /* 0x000fe400078e0005 */
[----:B------:R-:W-:-:S02]  /*9dc30*/  IMAD.MOV.U32 R5, RZ, RZ, R11 ;  /* 0x000000ffff057224 */ /* 0x000fc400078e000b */
[----:B------:R-:W-:Y:S02]  /*9dc40*/  IMAD.MOV.U32 R11, RZ, RZ, R15 ;  /* 0x000000ffff0b7224 */ /* 0x000fe400078e000f */
[----:B------:R-:W-:Y:S01]  /*9dc50*/  IMAD.MOV.U32 R15, RZ, RZ, R25 ;  /* 0x000000ffff0f7224 */ /* 0x000fe200078e0019 */
[----:B------:R-:W-:Y:S02]  /*9dc60*/  SHF.R.S32.HI R25, RZ, 0x1f, R23 ;  /* 0x0000001fff197819 */ /* 0x000fe40000011417 */
[----:B------:R-:W-:Y:S01]  /*9dc70*/  IADD3 R8, P2, R23, R18, RZ ;  /* 0x0000001217087210 */ /* 0x000fe20007f5e0ff */
[----:B---3--:R-:W-:-:S04]  /*9dc80*/  IMAD.X R27, R29, 0x1, R21, P1 ;  /* 0x000000011d1b7824 */ /* 0x008fc800008e0615 */
[C---:B------:R-:W-:Y:S01]  /*9dc90*/  IMAD.X R9, R25.reuse, 0x1, R20, P2 ;  /* 0x0000000119097824 */ /* 0x040fe200010e0614 */
[----:B------:R-:W-:Y:S04]  /*9dca0*/  STL [R1+0x140], R25 ;  /* 0x0001401901007387 */ /* 0x000fe80000100800 */
[----:B------:R1:W-:Y:S01]  /*9dcb0*/  STL [R1+0xf5c], R27 ;  /* 0x000f5c1b01007387 */ /* 0x0003e20000100800 */
[----:B------:R-:W-:-:S03]  /*9dcc0*/  IMAD.X R3, R25, 0x1, R21, P3 ;  /* 0x0000000119037824 */ /* 0x000fc600018e0615 */
[----:B-1----:R-:W3:Y:S04]  /*9dcd0*/  LDL.LU.64 R26, [R1+0x3690] ;  /* 0x00369000011a7983 */ /* 0x002ee80000300a00 */
[----:B------:R1:W-:Y:S04]  /*9dce0*/  STL.64 [R1+0xf48], R8 ;  /* 0x000f480801007387 */ /* 0x0003e80000100a00 */
[----:B-1----:R-:W4:Y:S04]  /*9dcf0*/  LDL.LU.64 R8, [R1+0x3688] ;  /* 0x0036880001087983 */ /* 0x002f280000300a00 */
[----:B------:R1:W-:Y:S04]  /*9dd00*/  STL.64 [R1+0x3668], R6 ;  /* 0x0036680601007387 */ /* 0x0003e80000100a00 */
[----:B--2---:R-:W-:Y:S04]  /*9dd10*/  STL.64 [R1+0x3670], R18 ;  /* 0x0036701201007387 */ /* 0x004fe80000100a00 */
[----:B------:R2:W-:Y:S01]  /*9dd20*/  STL.64 [R1+0xf40], R2 ;  /* 0x000f400201007387 */ /* 0x0005e20000100a00 */
[----:B-1----:R-:W-:-:S03]  /*9dd30*/  IADD3 R6, P1, R19, R22, RZ ;  /* 0x0000001613067210 */ /* 0x002fc60007f3e0ff */
[----:B--2---:R-:W2:Y:S04]  /*9dd40*/  LDL.LU.64 R2, [R1+0x3680] ;  /* 0x0036800001027983 */ /* 0x004ea80000300a00 */
[----:B------:R1:W-:Y:S01]  /*9dd50*/  STL.64 [R1+0x3650], R20 ;  /* 0x0036501401007387 */ /* 0x0003e20000100a00 */
[----:B------:R-:W-:Y:S01]  /*9dd60*/  IADD3 R18, P2, R23, R22, RZ ;  /* 0x0000001617127210 */ /* 0x000fe20007f5e0ff */
[----:B------:R-:W-:Y:S02]  /*9dd70*/  IMAD.X R7, R29, 0x1, R24, P1 ;  /* 0x000000011d077824 */ /* 0x000fe400008e0618 */
[----:B-1----:R-:W3:Y:S04]  /*9dd80*/  LDL R20, [R1+0x13c] ;  /* 0x00013c0001147983 */ /* 0x002ee80000100800 */
[----:B------:R-:W-:Y:S04]  /*9dd90*/  STL.64 [R1+0x3640], R12 ;  /* 0x0036400c01007387 */ /* 0x000fe80000100a00 */
[----:B------:R-:W4:Y:S04]  /*9dda0*/  LDL.LU R23, [R1+0x3678] ;  /* 0x0036780001177983 */ /* 0x000f280000300800 */
[----:B------:R1:W-:Y:S04]  /*9ddb0*/  STL [R1+0xf38], R18 ;  /* 0x000f381201007387 */ /* 0x0003e80000100800 */
[----:B-1----:R-:W4:Y:S04]  /*9ddc0*/  LDL.LU.64 R18, [R1+0x3670] ;  /* 0x0036700001127983 */ /* 0x002f280000300a00 */
[----:B------:R1:W-:Y:S04]  /*9ddd0*/  STL.64 [R1+0xf50], R6 ;  /* 0x000f500601007387 */ /* 0x0003e80000100a00 */
[----:B-1----:R-:W2:Y:S01]  /*9dde0*/  LDL.LU.64 R6, [R1+0x3668] ;  /* 0x0036680001067983 */ /* 0x002ea20000300a00 */
[----:B------:R-:W-:Y:S01]  /*9ddf0*/  IMAD.MOV.U32 R13, RZ, RZ, R28 ;  /* 0x000000ffff0d7224 */ /* 0x000fe200078e001c */
[----:B---3--:R-:W-:-:S05]  /*9de00*/  SHF.R.S32.HI R28, RZ, 0x1f, R20 ;  /* 0x0000001fff1c7819 */ /* 0x008fca0000011414 */
[----:B------:R-:W-:Y:S04]  /*9de10*/  STL [R1+0x138], R28 ;  /* 0x0001381c01007387 */ /* 0x000fe80000100800 */
[----:B------:R1:W-:Y:S04]  /*9de20*/  STL.64 [R1+0x3658], R28 ;  /* 0x0036581c01007387 */ /* 0x0003e80000100a00 */
[----:B-1----:R0:W3:Y:S04]  /*9de30*/  LDL.64 R28, [R1+0xf38] ;  /* 0x000f3800011c7983 */ /* 0x0020e80000100a00 */
[----:B--2---:R4:W-:Y:S02]  /*9de40*/  STL.64 [R1+0x3630], R6 ;  /* 0x0036300601007387 */ /* 0x0049e40000100a00 */
[----:B----4-:R-:W-:-:S02]  /*9de50*/  IADD3 R6, P3, R19, R23, RZ ;  /* 0x0000001713067210 */ /* 0x010fc40007f7e0ff */
[----:B------:R-:W2:Y:S01]  /*9de60*/  LDL.LU R19, [R1+0x3664] ;  /* 0x0036640001137983 */ /* 0x000ea20000300800 */
[----:B------:R-:W-:Y:S01]  /*9de70*/  IADD3 R12, P1, R20, R18, RZ ;  /* 0x00000012140c7210 */ /* 0x000fe20007f3e0ff */
[----:B---3--:R-:W-:-:S04]  /*9de80*/  IMAD.MOV.U32 R29, RZ, RZ, R13 ;  /* 0x000000ffff1d7224 */ /* 0x008fc800078e000d */
[----:B------:R-:W-:Y:S02]  /*9de90*/  IMAD.MOV.U32 R13, RZ, RZ, R29 ;  /* 0x000000ffff0d7224 */ /* 0x000fe400078e001d */
[----:B------:R-:W-:Y:S02]  /*9dea0*/  IMAD.X R29, R25, 0x1, R24, P2 ;  /* 0x00000001191d7824 */ /* 0x000fe400010e0618 */
[----:B------:R-:W3:Y:S04]  /*9deb0*/  LDL.LU R25, [R1+0x3660] ;  /* 0x0036600001197983 */ /* 0x000ee80000300800 */
[----:B------:R1:W-:Y:S04]  /*9dec0*/  STL [R1+0xf3c], R29 ;  /* 0x000f3c1d01007387 */ /* 0x0003e80000100800 */
[----:B-1----:R-:W4:Y:S01]  /*9ded0*/  LDL.LU.64 R28, [R1+0x3658] ;  /* 0x00365800011c7983 */ /* 0x002f220000300a00 */
[----:B--2---:R-:W-:-:S05]  /*9dee0*/  IADD3 R20, P2, R20, R19, RZ ;  /* 0x0000001314147210 */ /* 0x004fca0007f5e0ff */
[----:B------:R1:W-:Y:S04]  /*9def0*/  STL [R1+0xf18], R20 ;  /* 0x000f181401007387 */ /* 0x0003e80000100800 */
[----:B-1----:R-:W4:Y:S04]  /*9df00*/  LDL.LU.64 R20, [R1+0x3650] ;  /* 0x0036500001147983 */ /* 0x002f280000300a00 */
[----:B------:R1:W-:Y:S02]  /*9df10*/  STL.64 [R1+0x3618], R18 ;  /* 0x0036181201007387 */ /* 0x0003e40000100a00 */
[----:B-1----:R-:W-:-:S02]  /*9df20*/  IMAD.MOV.U32 R18, RZ, RZ, R13 ;  /* 0x000000ffff127224 */ /* 0x002fc400078e000d */
[----:B----4-:R-:W-:Y:S02]  /*9df30*/  IMAD.X R13, R28, 0x1, R20, P1 ;  /* 0x000000011c0d7824 */ /* 0x010fe400008e0614 */
[----:B------:R-:W2:Y:S04]  /*9df40*/  LDL.LU R28, [R1+0x3648] ;  /* 0x00364800011c7983 */ /* 0x000ea80000300800 */
[----:B------:R1:W-:Y:S04]  /*9df50*/  STL.64 [R1+0xf30], R12 ;  /* 0x000f300c01007387 */ /* 0x0003e80000100a00 */
[----:B-1----:R-:W4:Y:S04]  /*9df60*/  LDL.LU.64 R12, [R1+0x3640] ;  /* 0x00364000010c7983 */ /* 0x002f280000300a00 */
[----:B------:R-:W4:Y:S04]  /*9df70*/  LDL.LU R19, [R1+0x124] ;  /* 0x0001240001137983 */ /* 0x000f280000300800 */
[----:B------:R1:W-:Y:S04]  /*9df80*/  STL [R1+0x3608], R20 ;  /* 0x0036081401007387 */ /* 0x0003e80000100800 */
[----:B-1----:R-:W2:Y:S01]  /*9df90*/  LDL.LU R20, [R1+0x138] ;  /* 0x0001380001147983 */ /* 0x002ea20000300800 */
[----:B---3--:R-:W-:-:S03]  /*9dfa0*/  IMAD.X R7, R29, 0x1, R25, P3 ;  /* 0x000000011d077824 */ /* 0x008fc600018e0619 */
[----:B--2---:R-:W-:Y:S04]  /*9dfb0*/  STL.64 [R1+0x3628], R20 ;  /* 0x0036281401007387 */ /* 0x004fe80000100a00 */
[----:B------:R-:W2:Y:S04]  /*9dfc0*/  LDL.LU R29, [R1+0x3638] ;  /* 0x00363800011d7983 */ /* 0x000ea80000300800 */
[----:B------:R1:W-:Y:S04]  /*9dfd0*/  STL.64 [R1+0xf20], R6 ;  /* 0x000f200601007387 */ /* 0x0003e80000100a00 */
[----:B-1----:R-:W3:Y:S04]  /*9dfe0*/  LDL.LU.64 R6, [R1+0x3630] ;  /* 0x0036300001067983 */ /* 0x002ee80000300a00 */
[----:B------:R1:W-:Y:S04]  /*9dff0*/  STL.64 [R1+0x3620], R24 ;  /* 0x0036201801007387 */ /* 0x0003e80000100a00 */
[----:B-1----:R0:W3:Y:S04]  /*9e000*/  LDL.64 R24, [R1+0xf18] ;  /* 0x000f180001187983 */ /* 0x0020e80000100a00 */
[----:B--2---:R-:W-:Y:S04]  /*9e010*/  STL.64 [R1+0x2f40], R28 ;  /* 0x002f401c01007387 */ /* 0x004fe80000100a00 */
[----:B------:R-:W-:Y:S04]  /*9e020*/  STL [R1+0x2f58], R29 ;  /* 0x002f581d01007387 */ /* 0x000fe80000100800 */
[----:B------:R1:W-:Y:S04]  /*9e030*/  STL [R1+0x3054], R29 ;  /* 0x0030541d01007387 */ /* 0x0003e80000100800 */
[----:B-1----:R-:W2:Y:S01]  /*9e040*/  LDL.LU R29, [R1+0x44] ;  /* 0x00004400011d7983 */ /* 0x002ea20000300800 */
[----:B------:R-:W-:Y:S01]  /*9e050*/  IMAD.MOV.U32 R28, RZ, RZ, R18 ;  /* 0x000000ffff1c7224 */ /* 0x000fe200078e0012 */
[----:B----4-:R-:W-:-:S02]  /*9e060*/  IADD3 R18, P3, R19, R23, RZ ;  /* 0x0000001713127210 */ /* 0x010fc40007f7e0ff */
[----:B--2---:R-:W-:Y:S04]  /*9e070*/  STL [R1+0x35f8], R29 ;  /* 0x0035f81d01007387 */ /* 0x004fe80000100800 */
[----:B------:R-:W2:Y:S04]  /*9e080*/  LDL.LU R19, [R1+0x140] ;  /* 0x0001400001137983 */ /* 0x000ea80000300800 */
[----:B------:R1:W-:Y:S04]  /*9e090*/  STL.64 [R1+0x3600], R12 ;  /* 0x0036000c01007387 */ /* 0x0003e80000100a00 */
[----:B-1----:R-:W4:Y:S02]  /*9e0a0*/  LDL.LU R13, [R1+0x13c] ;  /* 0x00013c00010d7983 */ /* 0x002f240000300800 */
[----:B----4-:R-:W-:-:S05]  /*9e0b0*/  IADD3 R20, P1, R13, R22, RZ ;  /* 0x000000160d147210 */ /* 0x010fca0007f3e0ff */
[----:B------:R1:W-:Y:S04]  /*9e0c0*/  STL [R1+0xee8], R20 ;  /* 0x000ee81401007387 */ /* 0x0003e80000100800 */
[----:B-1----:R-:W3:Y:S04]  /*9e0d0*/  LDL.LU.64 R20, [R1+0x3628] ;  /* 0x0036280001147983 */ /* 0x002ee80000300a00 */
[----:B------:R1:W-:Y:S04]  /*9e0e0*/  STL [R1+0x360c], R22 ;  /* 0x00360c1601007387 */ /* 0x0003e80000100800 */
[----:B-1----:R-:W4:Y:S01]  /*9e0f0*/  LDL R22, [R1+0x50] ;  /* 0x0000500001167983 */ /* 0x002f220000100800 */
[----:B---3--:R-:W-:-:S05]  /*9e100*/  IMAD.X R25, R20, 0x1, R21, P2 ;  /* 0x0000000114197824 */ /* 0x008fca00010e0615 */
[----:B------:R1:W-:Y:S04]  /*9e110*/  STL [R1+0xf1c], R25 ;  /* 0x000f1c1901007387 */ /* 0x0003e80000100800 */
[----:B-1----:R-:W2:Y:S04]  /*9e120*/  LDL.LU.64 R24, [R1+0x3620] ;  /* 0x0036200001187983 */ /* 0x002ea80000300a00 */
[----:B------:R-:W-:Y:S01]  /*9e130*/  STL.64 [R1+0x3610], R20 ;  /* 0x0036101401007387 */ /* 0x000fe20000100a00 */
[----:B--2---:R-:W-:-:S05]  /*9e140*/  IMAD.X R19, R19, 0x1, R25, P3 ;  /* 0x0000000113137824 */ /* 0x004fca00018e0619 */
[----:B------:R1:W-:Y:S04]  /*9e150*/  STL.64 [R1+0xef0], R18 ;  /* 0x000ef01201007387 */ /* 0x0003e80000100a00 */
[----:B-1----:R-:W2:Y:S01]  /*9e160*/  LDL.LU.64 R18, [R1+0x3618] ;  /* 0x0036180001127983 */ /* 0x002ea20000300a00 */
[----:B----4-:R-:W-:-:S05]  /*9e170*/  SHF.R.S32.HI R29, RZ, 0x1f, R22 ;  /* 0x0000001fff1d7819 */ /* 0x010fca0000011416 */
[----:B------:R-:W-:Y:S04]  /*9e180*/  STL [R1+0x124], R29 ;  /* 0x0001241d01007387 */ /* 0x000fe80000100800 */
[----:B------:R1:W-:Y:S04]  /*9e190*/  STL.64 [R1+0x35f0], R6 ;  /* 0x0035f00601007387 */ /* 0x0003e80000100a00 */
[----:B-1----:R0:W3:Y:S01]  /*9e1a0*/  LDL.64 R6, [R1+0xee8] ;  /* 0x000ee80001067983 */ /* 0x0020e20000100a00 */
[----:B--2---:R-:W-:-:S05]  /*9e1b0*/  IADD3 R20, P2, R22, R18, RZ ;  /* 0x0000001216147210 */ /* 0x004fca0007f5e0ff */
[----:B------:R1:W-:Y:S04]  /*9e1c0*/  STL [R1+0xec0], R20 ;  /* 0x000ec01401007387 */ /* 0x0003e80000100800 */
[----:B-1----:R-:W3:Y:S01]  /*9e1d0*/  LDL.LU.64 R20, [R1+0x3610] ;  /* 0x0036100001147983 */ /* 0x002ee20000300a00 */
[----:B------:R-:W-:Y:S01]  /*9e1e0*/  IADD3 R12, P3, R13, R23, RZ ;  /* 0x000000170d0c7210 */ /* 0x000fe20007f7e0ff */
[----:B---3--:R-:W-:-:S04]  /*9e1f0*/  IMAD.X R7, R20, 0x1, R24, P1 ;  /* 0x0000000114077824 */ /* 0x008fc800008e0618 */
[----:B------:R-:W-:Y:S01]  /*9e200*/  IMAD.X R13, R20, 0x1, R25, P3 ;  /* 0x00000001140d7824 */ /* 0x000fe200018e0619 */
[----:B------:R-:W-:Y:S01]  /*9e210*/  IADD3 R6, P1, R22, R19, RZ ;  /* 0x0000001316067210 */ /* 0x000fe20007f3e0ff */
[----:B------:R1:W-:Y:S04]  /*9e220*/  STL [R1+0xeec], R7 ;  /* 0x000eec0701007387 */ /* 0x0003e80000100800 */
[----:B------:R-:W2:Y:S04]  /*9e230*/  LDL.LU R22, [R1+0x360c] ;  /* 0x00360c0001167983 */ /* 0x000ea80000300800 */
[----:B-1----:R-:W2:Y:S04]  /*9e240*/  LDL.LU R7, [R1+0x50] ;  /* 0x0000500001077983 */ /* 0x002ea80000300800 */
[----:B------:R-:W3:Y:S04]  /*9e250*/  LDL.LU R20, [R1+0x3608] ;  /* 0x0036080001147983 */ /* 0x000ee80000300800 */
[----:B------:R1:W-:Y:S04]  /*9e260*/  STL.64 [R1+0xec8], R12 ;  /* 0x000ec80c01007387 */ /* 0x0003e80000100a00 */
[----:B-1----:R-:W4:Y:S04]  /*9e270*/  LDL.LU.64 R12, [R1+0x3600] ;  /* 0x00360000010c7983 */ /* 0x002f280000300a00 */
[----:B----4-:R-:W-:Y:S04]  /*9e280*/  STL.64 [R1+0x35e8], R12 ;  /* 0x0035e80c01007387 */ /* 0x010fe80000100a00 */
[----:B------:R-:W-:Y:S04]  /*9e290*/  STL.64 [R1+0x35e0], R26 ;  /* 0x0035e01a01007387 */ /* 0x000fe80000100a00 */
[----:B------:R1:W-:Y:S04]  /*9e2a0*/  STL.64 [R1+0x35d8], R10 ;  /* 0x0035d80a01007387 */ /* 0x0003e80000100a00 */
[----:B-1----:R0:W3:Y:S02]  /*9e2b0*/  LDL.64 R10, [R1+0xec0] ;  /* 0x000ec000010a7983 */ /* 0x0020e40000100a00 */
[----:B---3--:R-:W-:-:S02]  /*9e2c0*/  IMAD.X R11, R29, 0x1, R20, P2 ;  /* 0x000000011d0b7824 */ /* 0x008fc400010e0614 */
[----:B------:R-:W3:Y:S04]  /*9e2d0*/  LDL.LU R29, [R1+0x35f8] ;  /* 0x0035f800011d7983 */ /* 0x000ee80000300800 */
[----:B------:R1:W-:Y:S04]  /*9e2e0*/  STL [R1+0xec4], R11 ;  /* 0x000ec40b01007387 */ /* 0x0003e80000100800 */
[----:B-1----:R-:W4:Y:S01]  /*9e2f0*/  LDL.LU R11, [R1+0x124] ;  /* 0x00012400010b7983 */ /* 0x002f220000300800 */
[C---:B--2---:R-:W-:Y:S02]  /*9e300*/  IADD3 R12, P3, R7.reuse, R22, RZ ;  /* 0x00000016070c7210 */ /* 0x044fe40007f7e0ff */
[----:B------:R-:W-:Y:S01]  /*9e310*/  IADD3 R10, P2, R7, R23, RZ ;  /* 0x00000017070a7210 */ /* 0x000fe20007f5e0ff */
[----:B----4-:R-:W-:-:S05]  /*9e320*/  IMAD.X R7, R11, 0x1, R21, P1 ;  /* 0x000000010b077824 */ /* 0x010fca00008e0615 */
[----:B------:R1:W-:Y:S04]  /*9e330*/  STL.64 [R1+0xeb8], R6 ;  /* 0x000eb80601007387 */ /* 0x0003e80000100a00 */
[----:B-1----:R-:W2:Y:S01]  /*9e340*/  LDL.LU.64 R6, [R1+0x35f0] ;  /* 0x0035f00001067983 */ /* 0x002ea20000300a00 */
[----:B---3--:R-:W-:Y:S01]  /*9e350*/  SHF.R.S32.HI R26, RZ, 0x1f, R29 ;  /* 0x0000001fff1a7819 */ /* 0x008fe2000001141d */
[C---:B------:R-:W-:Y:S02]  /*9e360*/  IMAD.X R13, R11.reuse, 0x1, R24, P3 ;  /* 0x000000010b0d7824 */ /* 0x040fe400018e0618 */
[----:B------:R-:W-:Y:S01]  /*9e370*/  IMAD.X R11, R11, 0x1, R25, P2 ;  /* 0x000000010b0b7824 */ /* 0x000fe200010e0619 */
[----:B--2---:R-:W-:Y:S04]  /*9e380*/  STL.64 [R1+0x35c8], R6 ;  /* 0x0035c80601007387 */ /* 0x004fe80000100a00 */
[----:B------:R-:W-:Y:S04]  /*9e390*/  STL [R1+0x35d0], R7 ;  /* 0x0035d00701007387 */ /* 0x000fe80000100800 */
[----:B------:R1:W-:Y:S04]  /*9e3a0*/  STL [R1+0x50], R26 ;  /* 0x0000501a01007387 */ /* 0x0003e80000100800 */
[----:B------:R2:W-:Y:S01]  /*9e3b0*/  STL.64 [R1+0xea8], R12 ;  /* 0x000ea80c01007387 */ /* 0x0005e20000100a00 */
[----:B-1----:R-:W-:-:S02]  /*9e3c0*/  IADD3 R26, P3, R29, R19, RZ ;  /* 0x000000131d1a7210 */ /* 0x002fc40007f7e0ff */
[----:B------:R-:W-:Y:S02]  /*9e3d0*/  IADD3 R6, P1, R29, R18, RZ ;  /* 0x000000121d067210 */ /* 0x000fe40007f3e0ff */
[----:B------:R-:W-:Y:S01]  /*9e3e0*/  SHF.R.S32.HI R7, RZ, 0x1f, R29 ;  /* 0x0000001fff077819 */ /* 0x000fe2000001141d */
[----:B--2---:R-:W2:Y:S04]  /*9e3f0*/  LDL.LU.64 R12, [R1+0x35e8] ;  /* 0x0035e800010c7983 */ /* 0x004ea80000300a00 */
[----:B------:R1:W-:Y:S01]  /*9e400*/  STL [R1+0xe78], R26 ;  /* 0x000e781a01007387 */ /* 0x0003e20000100800 */
[----:B------:R-:W-:-:S03]  /*9e410*/  IMAD.X R7, R7, 0x1, R20, P1 ;  /* 0x0000000107077824 */ /* 0x000fc600008e0614 */
[----:B-1----:R-:W3:Y:S04]  /*9e420*/  LDL.LU.64 R26, [R1+0x35e0] ;  /* 0x0035e000011a7983 */ /* 0x002ee80000300a00 */
[----:B------:R1:W-:Y:S04]  /*9e430*/  STL.64 [R1+0x35c0], R18 ;  /* 0x0035c01201007387 */ /* 0x0003e80000100a00 */
[----:B------:R4:W-:Y:S01]  /*9e440*/  STL.64 [R1+0xe88], R10 ;  /* 0x000e880a01007387 */ /* 0x0009e20000100a00 */
[----:B-1----:R-:W-:-:S03]  /*9e450*/  IADD3 R18, P2, R29, R22, RZ ;  /* 0x000000161d127210 */ /* 0x002fc60007f5e0ff */
[----:B----4-:R-:W4:Y:S04]  /*9e460*/  LDL.LU.64 R10, [R1+0x35d8] ;  /* 0x0035d800010a7983 */ /* 0x010f280000300a00 */
[----:B------:R-:W-:Y:S04]  /*9e470*/  STL.64 [R1+0x35b8], R24 ;  /* 0x0035b81801007387 */ /* 0x000fe80000100a00 */
[----:B------:R1:W-:Y:S04]  /*9e480*/  STL [R1+0xe68], R18 ;  /* 0x000e681201007387 */ /* 0x0003e80000100800 */
[----:B-1----:R0:W2:Y:S04]  /*9e490*/  LDL.64 R18, [R1+0xe78] ;  /* 0x000e780001127983 */ /* 0x0020a80000100a00 */
[----:B------:R1:W-:Y:S04]  /*9e4a0*/  STL.64 [R1+0xe80], R6 ;  /* 0x000e800601007387 */ /* 0x0003e80000100a00 */
[----:B-1----:R0:W3:Y:S01]  /*9e4b0*/  LDL.LU R7, [R1+0x35d0] ;  /* 0x0035d00001077983 */ /* 0x0020e20000300800 */
[----:B------:R-:W-:-:S05]  /*9e4c0*/  IADD3 R6, P1, R29, R23, RZ ;  /* 0x000000171d067210 */ /* 0x000fca0007f3e0ff */
[----:B------:R3:W-:Y:S04]  /*9e4d0*/  STL [R1+0xe50], R6 ;  /* 0x000e500601007387 */ /* 0x0007e80000100800 */
[----:B---3--:R-:W3:Y:S04]  /*9e4e0*/  LDL.LU.64 R6, [R1+0x35c8] ;  /* 0x0035c80001067983 */ /* 0x008ee80000300a00 */
[----:B---3--:R1:W-:Y:S04]  /*9e4f0*/  STL.64 [R1+0x35b0], R6 ;  /* 0x0035b00601007387 */ /* 0x0083e80000100a00 */
[----:B-1----:R0:W3:Y:S04]  /*9e500*/  LDL.64 R6, [R1+0xe68] ;  /* 0x000e680001067983 */ /* 0x0020e80000100a00 */
[----:B------:R1:W-:Y:S04]  /*9e510*/  STL.64 [R1+0x35a0], R22 ;  /* 0x0035a01601007387 */ /* 0x0003e80000100a00 */
[----:B-1----:R0:W4:Y:S04]  /*9e520*/  LDL.64 R22, [R1+0xe50] ;  /* 0x000e500001167983 */ /* 0x0021280000100a00 */
[----:B----4-:R-:W2:Y:S04]  /*9e530*/  LDL.LU R23, [R1+0x50] ;  /* 0x0000500001177983 */ /* 0x010ea80000300800 */
[----:B------:R-:W-:Y:S04]  /*9e540*/  STL.64 [R1+0x35a8], R26 ;  /* 0x0035a81a01007387 */ /* 0x000fe80000100a00 */
[----:B------:R1:W-:Y:S04]  /*9e550*/  STL.64 [R1+0x3588], R16 ;  /* 0x0035881001007387 */ /* 0x0003e80000100a00 */
[----:B-1----:R-:W4:Y:S01]  /*9e560*/  LDL.LU R16, [R1+0x38] ;  /* 0x0000380001107983 */ /* 0x002f220000300800 */
[----:B--2---:R-:W-:-:S05]  /*9e570*/  IMAD.X R19, R23, 0x1, R21, P3 ;  /* 0x0000000117137824 */ /* 0x004fca00018e0615 */
[----:B------:R1:W-:Y:S04]  /*9e580*/  STL [R1+0xe7c], R19 ;  /* 0x000e7c1301007387 */ /* 0x0003e80000100800 */
[----:B-1----:R-:W4:Y:S04]  /*9e590*/  LDL.LU.64 R18, [R1+0x35c0] ;  /* 0x0035c00001127983 */ /* 0x002f280000300a00 */
[----:B------:R-:W-:Y:S01]  /*9e5a0*/  STL.64 [R1+0x3598], R20 ;  /* 0x0035981401007387 */ /* 0x000fe20000100a00 */
[----:B----4-:R-:W-:-:S05]  /*9e5b0*/  IADD3 R24, P3, R16, R18, RZ ;  /* 0x0000001210187210 */ /* 0x010fca0007f7e0ff */
[----:B------:R1:W-:Y:S04]  /*9e5c0*/  STL [R1+0xe48], R24 ;  /* 0x000e481801007387 */ /* 0x0003e80000100800 */
[----:B-1----:R-:W3:Y:S02]  /*9e5d0*/  LDL.LU.64 R24, [R1+0x35b8] ;  /* 0x0035b80001187983 */ /* 0x002ee40000300a00 */
[----:B---3--:R-:W-:-:S05]  /*9e5e0*/  IMAD.X R7, R23, 0x1, R24, P2 ;  /* 0x0000000117077824 */ /* 0x008fca00010e0618 */
[----:B------:R1:W-:Y:S04]  /*9e5f0*/  STL [R1+0xe6c], R7 ;  /* 0x000e6c0701007387 */ /* 0x0003e80000100800 */
[----:B-1----:R-:W2:Y:S01]  /*9e600*/  LDL.LU.64 R6, [R1+0x35b0] ;  /* 0x0035b00001067983 */ /* 0x002ea20000300a00 */
[----:B------:R-:W-:Y:S02]  /*9e610*/  SHF.R.S32.HI R29, RZ, 0x1f, R16 ;  /* 0x0000001fff1d7819 */ /* 0x000fe40000011410 */
[C---:B------:R-:W-:Y:S01]  /*9e620*/  IADD3 R26, P2, R16.reuse, R19, RZ ;  /* 0x00000013101a7210 */ /* 0x040fe20007f5e0ff */
[----:B------:R-:W-:Y:S02]  /*9e630*/  IMAD.X R23, R23, 0x1, R25, P1 ;  /* 0x0000000117177824 */ /* 0x000fe400008e0619 */
[----:B------:R-:W-:Y:S04]  /*9e640*/  STL [R1+0x44], R29 ;  /* 0x0000441d01007387 */ /* 0x000fe80000100800 */
[----:B--2---:R1:W-:Y:S04]  /*9e650*/  STL.64 [R1+0x3590], R6 ;  /* 0x0035900601007387 */ /* 0x0043e80000100a00 */
[----:B-1----:R0:W2:Y:S04]  /*9e660*/  LDL.64 R6, [R1+0xe48] ;  /* 0x000e480001067983 */ /* 0x0020a80000100a00 */
[----:B------:R1:W-:Y:S04]  /*9e670*/  STL [R1+0xe40], R26 ;  /* 0x000e401a01007387 */ /* 0x0003e80000100800 */
[----:B-1----:R-:W3:Y:S04]  /*9e680*/  LDL.LU.64 R26, [R1+0x35a8] ;  /* 0x0035a800011a7983 */ /* 0x002ee80000300a00 */
[----:B------:R1:W-:Y:S04]  /*9e690*/  STL [R1+0xe54], R23 ;  /* 0x000e541701007387 */ /* 0x0003e80000100800 */
[----:B-1----:R-:W4:Y:S04]  /*9e6a0*/  LDL.LU.64 R22, [R1+0x35a0] ;  /* 0x0035a00001167983 */ /* 0x002f280000300a00 */
[----:B------:R-:W-:Y:S01]  /*9e6b0*/  STL.64 [R1+0x3580], R24 ;  /* 0x0035801801007387 */ /* 0x000fe20000100a00 */
[----:B----4-:R-:W-:-:S05]  /*9e6c0*/  IADD3 R20, P1, R16, R22, RZ ;  /* 0x0000001610147210 */ /* 0x010fca0007f3e0ff */
[----:B------:R1:W-:Y:S04]  /*9e6d0*/  STL [R1+0xe30], R20 ;  /* 0x000e301401007387 */ /* 0x0003e80000100800 */
[----:B-1----:R-:W2:Y:S02]  /*9e6e0*/  LDL.LU.64 R20, [R1+0x3598] ;  /* 0x0035980001147983 */ /* 0x002ea40000300a00 */
[----:B--2---:R-:W-:Y:S01]  /*9e6f0*/  IMAD.X R7, R29, 0x1, R20, P3 ;  /* 0x000000011d077824 */ /* 0x004fe200018e0614 */
[----:B------:R-:W-:-:S04]  /*9e700*/  IADD3 R16, P3, R16, R23, RZ ;  /* 0x0000001710107210 */ /* 0x000fc80007f7e0ff */
[----:B------:R1:W-:Y:S04]  /*9e710*/  STL [R1+0xe4c], R7 ;  /* 0x000e4c0701007387 */ /* 0x0003e80000100800 */
[----:B-1----:R-:W2:Y:S04]  /*9e720*/  LDL.LU.64 R6, [R1+0x3590] ;  /* 0x0035900001067983 */ /* 0x002ea80000300a00 */
[----:B------:R1:W-:Y:S04]  /*9e730*/  STL [R1+0xe18], R16 ;  /* 0x000e181001007387 */ /* 0x0003e80000100800 */
[----:B-1----:R-:W4:Y:S04]  /*9e740*/  LDL.LU.64 R16, [R1+0x3588] ;  /* 0x0035880001107983 */ /* 0x002f280000300a00 */
[----:B----4-:R1:W-:Y:S04]  /*9e750*/  STL.64 [R1+0x3578], R16 ;  /* 0x0035781001007387 */ /* 0x0103e80000100a00 */
[----:B-1----:R0:W4:Y:S04]  /*9e760*/  LDL.64 R16, [R1+0xe30] ;  /* 0x000e300001107983 */ /* 0x0021280000100a00 */
[----:B------:R1:W-:Y:S04]  /*9e770*/  STL.64 [R1+0x3568], R22 ;  /* 0x0035681601007387 */ /* 0x0003e80000100a00 */
[----:B-1----:R0:W3:Y:S02]  /*9e780*/  LDL.64 R22, [R1+0xe40] ;  /* 0x000e400001167983 */ /* 0x0020e40000100a00 */
[----:B---3--:R-:W-:-:S05]  /*9e790*/  IMAD.X R23, R29, 0x1, R21, P2 ;  /* 0x000000011d177824 */ /* 0x008fca00010e0615 */
[----:B------:R1:W-:Y:S04]  /*9e7a0*/  STL [R1+0xe44], R23 ;  /* 0x000e441701007387 */ /* 0x0003e80000100800 */
[----:B-1----:R0:W3:Y:S04]  /*9e7b0*/  LDL.64 R22, [R1+0xe18] ;  /* 0x000e180001167983 */ /* 0x0020e80000100a00 */
[----:B---3--:R-:W4:Y:S04]  /*9e7c0*/  LDL.LU R23, [R1+0x44] ;  /* 0x0000440001177983 */ /* 0x008f280000300800 */
[----:B--2---:R-:W-:Y:S04]  /*9e7d0*/  STL.64 [R1+0x3570], R6 ;  /* 0x0035700601007387 */ /* 0x004fe80000100a00 */
[----:B------:R-:W-:Y:S04]  /*9e7e0*/  STL.64 [R1+0x3560], R20 ;  /* 0x0035601401007387 */ /* 0x000fe80000100a00 */
[----:B------:R1:W-:Y:S04]  /*9e7f0*/  STL.64 [R1+0x3550], R10 ;  /* 0x0035500a01007387 */ /* 0x0003e80000100a00 */
[----:B-1----:R-:W2:Y:S02]  /*9e800*/  LDL.LU R10, [R1+0x34] ;  /* 0x00003400010a7983 */ /* 0x002ea40000300800 */
[----:B--2---:R-:W-:-:S05]  /*9e810*/  IADD3 R24, P2, R10, R18, RZ ;  /* 0x000000120a187210 */ /* 0x004fca0007f5e0ff */
[----:B------:R1:W-:Y:S04]  /*9e820*/  STL [R1+0xe10], R24 ;  /* 0x000e101801007387 */ /* 0x0003e80000100800 */
[----:B-1----:R-:W4:Y:S02]  /*9e830*/  LDL.LU.64 R24, [R1+0x3580] ;  /* 0x0035800001187983 */ /* 0x002f240000300a00 */
[----:B----4-:R-:W-:-:S05]  /*9e840*/  IMAD.X R17, R23, 0x1, R24, P1 ;  /* 0x0000000117117824 */ /* 0x010fca00008e0618 */
        /* <DEDUP_REMOVED lines=12> */
[----:B------:R1:W-:Y:S04]  /*9e910*/  STL.64 [R1+0x3548], R24 ;  /* 0x0035481801007387 */ /* 0x0003e80000100a00 */
[----:B-1----:R-:W3:Y:S01]  /*9e920*/  LDL R24, [R1+0x30] ;  /* 0x0000300001187983 */ /* 0x002ee20000100800 */
[----:B----4-:R-:W-:-:S05]  /*9e930*/  IADD3 R20, P3, R10, R22, RZ ;  /* 0x000000160a147210 */ /* 0x010fca0007f7e0ff */
[----:B------:R1:W-:Y:S04]  /*9e940*/  STL [R1+0xe00], R20 ;  /* 0x000e001401007387 */ /* 0x0003e80000100800 */
[----:B-1----:R-:W2:Y:S02]  /*9e950*/  LDL.LU.64 R20, [R1+0x3560] ;  /* 0x0035600001147983 */ /* 0x002ea40000300a00 */
[----:B--2---:R-:W-:Y:S01]  /*9e960*/  IMAD.X R17, R29, 0x1, R20, P2 ;  /* 0x000000011d117824 */ /* 0x004fe200010e0614 */
[----:B------:R-:W-:-:S04]  /*9e970*/  IADD3 R10, P2, R10, R23, RZ ;  /* 0x000000170a0a7210 */ /* 0x000fc80007f5e0ff */
[----:B------:R1:W-:Y:S04]  /*9e980*/  STL [R1+0xe14], R17 ;  /* 0x000e141101007387 */ /* 0x0003e80000100800 */
[----:B-1----:R-:W2:Y:S04]  /*9e990*/  LDL.LU.64 R16, [R1+0x3558] ;  /* 0x0035580001107983 */ /* 0x002ea80000300a00 */
[----:B------:R1:W-:Y:S04]  /*9e9a0*/  STL.64 [R1+0x3540], R8 ;  /* 0x0035400801007387 */ /* 0x0003e80000100a00 */
[----:B-1----:R0:W4:Y:S04]  /*9e9b0*/  LDL.64 R8, [R1+0xe00] ;  /* 0x000e000001087983 */ /* 0x0021280000100a00 */
[----:B------:R1:W-:Y:S04]  /*9e9c0*/  STL [R1+0xdf8], R10 ;  /* 0x000df80a01007387 */ /* 0x0003e80000100800 */
[----:B-1----:R-:W2:Y:S04]  /*9e9d0*/  LDL.LU.64 R10, [R1+0x3550] ;  /* 0x00355000010a7983 */ /* 0x002ea80000300a00 */
[----:B------:R1:W-:Y:S04]  /*9e9e0*/  STL.64 [R1+0x3530], R22 ;  /* 0x0035301601007387 */ /* 0x0003e80000100a00 */
[----:B-1----:R0:W3:Y:S02]  /*9e9f0*/  LDL.64 R22, [R1+0xe08] ;  /* 0x000e080001167983 */ /* 0x0020e40000100a00 */
[----:B---3--:R-:W-:-:S05]  /*9ea00*/  IMAD.X R23, R29, 0x1, R21, P1 ;  /* 0x000000011d177824 */ /* 0x008fca00008e0615 */
[----:B------:R1:W-:Y:S04]  /*9ea10*/  STL [R1+0xe0c], R23 ;  /* 0x000e0c1701007387 */ /* 0x0003e80000100800 */
[----:B-1----:R0:W3:Y:S01]  /*9ea20*/  LDL.64 R22, [R1+0xdf8] ;  /* 0x000df80001167983 */ /* 0x0020e20000100a00 */
[----:B------:R-:W-:Y:S02]  /*9ea30*/  SHF.R.S32.HI R29, RZ, 0x1f, R24 ;  /* 0x0000001fff1d7819 */ /* 0x000fe40000011418 */
[----:B------:R-:W-:Y:S01]  /*9ea40*/  IADD3 R24, P1, R24, R18, RZ ;  /* 0x0000001218187210 */ /* 0x000fe20007f3e0ff */
[----:B---3--:R-:W4:Y:S04]  /*9ea50*/  LDL.LU R23, [R1+0x38] ;  /* 0x0000380001177983 */ /* 0x008f280000300800 */
[----:B------:R-:W-:Y:S04]  /*9ea60*/  STL.64 [R1+0x3528], R20 ;  /* 0x0035281401007387 */ /* 0x000fe80000100a00 */
[----:B------:R-:W-:Y:S04]  /*9ea70*/  STL [R1+0x3538], R21 ;  /* 0x0035381501007387 */ /* 0x000fe80000100800 */
[----:B------:R1:W-:Y:S04]  /*9ea80*/  STL [R1+0xdf0], R24 ;  /* 0x000df01801007387 */ /* 0x0003e80000100800 */
[----:B-1----:R-:W4:Y:S02]  /*9ea90*/  LDL.LU.64 R24, [R1+0x3548] ;  /* 0x0035480001187983 */ /* 0x002f240000300a00 */
[----:B----4-:R-:W-:-:S05]  /*9eaa0*/  IMAD.X R9, R23, 0x1, R24, P3 ;  /* 0x0000000117097824 */ /* 0x010fca00018e0618 */
[----:B------:R1:W-:Y:S04]  /*9eab0*/  STL [R1+0xe04], R9 ;  /* 0x000e040901007387 */ /* 0x0003e80000100800 */
[----:B-1----:R-:W3:Y:S04]  /*9eac0*/  LDL.LU.64 R8, [R1+0x3540] ;  /* 0x0035400001087983 */ /* 0x002ee80000300a00 */
[----:B------:R-:W-:Y:S04]  /*9ead0*/  STL [R1+0x34], R29 ;  /* 0x0000341d01007387 */ /* 0x000fe80000100800 */
[----:B---3--:R1:W-:Y:S04]  /*9eae0*/  STL.64 [R1+0x3518], R8 ;  /* 0x0035180801007387 */ /* 0x0083e80000100a00 */
[----:B-1----:R-:W3:Y:S01]  /*9eaf0*/  LDL.LU R8, [R1+0x30] ;  /* 0x0000300001087983 */ /* 0x002ee20000300800 */
[----:B------:R-:W-:-:S03]  /*9eb00*/  IMAD.X R23, R23, 0x1, R25, P2 ;  /* 0x0000000117177824 */ /* 0x000fc600010e0619 */
[----:B--2---:R1:W-:Y:S04]  /*9eb10*/  STL.64 [R1+0x3520], R10 ;  /* 0x0035200a01007387 */ /* 0x0043e80000100a00 */
[----:B-1----:R0:W2:Y:S01]  /*9eb20*/  LDL.64 R10, [R1+0xdf0] ;  /* 0x000df000010a7983 */ /* 0x0020a20000100a00 */
[----:B---3--:R-:W-:-:S05]  /*9eb30*/  IADD3 R20, P3, R8, R19, RZ ;  /* 0x0000001308147210 */ /* 0x008fca0007f7e0ff */
[----:B------:R-:W-:Y:S04]  /*9eb40*/  STL [R1+0xde8], R20 ;  /* 0x000de81401007387 */ /* 0x000fe80000100800 */
[----:B------:R0:W3:Y:S04]  /*9eb50*/  LDL.LU R21, [R1+0x3538] ;  /* 0x0035380001157983 */ /* 0x0000e80000300800 */
[----:B------:R1:W-:Y:S04]  /*9eb60*/  STL [R1+0xdfc], R23 ;  /* 0x000dfc1701007387 */ /* 0x0003e80000100800 */
[----:B-1----:R-:W4:Y:S04]  /*9eb70*/  LDL.LU.64 R22, [R1+0x3530] ;  /* 0x0035300001167983 */ /* 0x002f280000300a00 */
[----:B------:R1:W-:Y:S04]  /*9eb80*/  STL.64 [R1+0x3510], R24 ;  /* 0x0035101801007387 */ /* 0x0003e80000100a00 */
[----:B-1----:R-:W2:Y:S01]  /*9eb90*/  LDL R24, [R1+0x2c] ;  /* 0x00002c0001187983 */ /* 0x002ea20000100800 */
[----:B----4-:R-:W-:-:S05]  /*9eba0*/  IADD3 R20, P2, R8, R22, RZ ;  /* 0x0000001608147210 */ /* 0x010fca0007f5e0ff */
[----:B------:R3:W-:Y:S04]  /*9ebb0*/  STL [R1+0xdd8], R20 ;  /* 0x000dd81401007387 */ /* 0x0007e80000100800 */
[----:B---3--:R-:W2:Y:S02]  /*9ebc0*/  LDL.LU.64 R20, [R1+0x3528] ;  /* 0x0035280001147983 */ /* 0x008ea40000300a00 */
[----:B--2---:R-:W-:Y:S01]  /*9ebd0*/  IMAD.X R11, R29, 0x1, R20, P1 ;  /* 0x000000011d0b7824 */ /* 0x004fe200008e0614 */
[----:B------:R-:W-:-:S04]  /*9ebe0*/  IADD3 R8, P1, R8, R23, RZ ;  /* 0x0000001708087210 */ /* 0x000fc80007f3e0ff */
[----:B------:R1:W-:Y:S04]  /*9ebf0*/  STL [R1+0xdf4], R11 ;  /* 0x000df40b01007387 */ /* 0x0003e80000100800 */
[----:B-1----:R-:W2:Y:S04]  /*9ec00*/  LDL.LU.64 R10, [R1+0x3520] ;  /* 0x00352000010a7983 */ /* 0x002ea80000300a00 */
[----:B------:R1:W-:Y:S04]  /*9ec10*/  STL.64 [R1+0x3508], R26 ;  /* 0x0035081a01007387 */ /* 0x0003e80000100a00 */
[----:B-1----:R0:W3:Y:S04]  /*9ec20*/  LDL.64 R26, [R1+0xdd8] ;  /* 0x000dd800011a7983 */ /* 0x0020e80000100a00 */
[----:B------:R1:W-:Y:S04]  /*9ec30*/  STL [R1+0xdc8], R8 ;  /* 0x000dc80801007387 */ /* 0x0003e80000100800 */
[----:B-1----:R-:W4:Y:S04]  /*9ec40*/  LDL.LU.64 R8, [R1+0x3518] ;  /* 0x0035180001087983 */ /* 0x002f280000300a00 */
[----:B------:R1:W-:Y:S04]  /*9ec50*/  STL.64 [R1+0x3500], R22 ;  /* 0x0035001601007387 */ /* 0x0003e80000100a00 */
[----:B-1----:R0:W2:Y:S02]  /*9ec60*/  LDL.64 R22, [R1+0xde8] ;  /* 0x000de80001167983 */ /* 0x0020a40000100a00 */
[----:B--2---:R-:W-:-:S05]  /*9ec70*/  IMAD.X R23, R29, 0x1, R21, P3 ;  /* 0x000000011d177824 */ /* 0x004fca00018e0615 */
[----:B------:R1:W-:Y:S04]  /*9ec80*/  STL [R1+0xdec], R23 ;  /* 0x000dec1701007387 */ /* 0x0003e80000100800 */
[----:B-1----:R0:W2:Y:S01]  /*9ec90*/  LDL.64 R22, [R1+0xdc8] ;  /* 0x000dc80001167983 */ /* 0x0020a20000100a00 */
[----:B------:R-:W-:Y:S02]  /*9eca0*/  SHF.R.S32.HI R29, RZ, 0x1f, R24 ;  /* 0x0000001fff1d7819 */ /* 0x000fe40000011418 */
[----:B------:R-:W-:Y:S01]  /*9ecb0*/  IADD3 R24, P3, R24, R18, RZ ;  /* 0x0000001218187210 */ /* 0x000fe20007f7e0ff */
[----:B--2---:R-:W3:Y:S04]  /*9ecc0*/  LDL.LU R23, [R1+0x34] ;  /* 0x0000340001177983 */ /* 0x004ee80000300800 */
[----:B------:R-:W-:Y:S04]  /*9ecd0*/  STL.64 [R1+0x34f8], R20 ;  /* 0x0034f81401007387 */ /* 0x000fe80000100a00 */
[----:B------:R1:W-:Y:S04]  /*9ece0*/  STL [R1+0xdc0], R24 ;  /* 0x000dc01801007387 */ /* 0x0003e80000100800 */
[----:B-1----:R-:W3:Y:S02]  /*9ecf0*/  LDL.LU.64 R24, [R1+0x3510] ;  /* 0x0035100001187983 */ /* 0x002ee40000300a00 */
[----:B---3--:R-:W-:-:S05]  /*9ed00*/  IMAD.X R27, R23, 0x1, R24, P2 ;  /* 0x00000001171b7824 */ /* 0x008fca00010e0618 */
[----:B------:R1:W-:Y:S04]  /*9ed10*/  STL [R1+0xddc], R27 ;  /* 0x000ddc1b01007387 */ /* 0x0003e80000100800 */
[----:B-1----:R-:W2:Y:S04]  /*9ed20*/  LDL.LU.64 R26, [R1+0x3508] ;  /* 0x00350800011a7983 */ /* 0x002ea80000300a00 */
[----:B------:R-:W-:Y:S04]  /*9ed30*/  STL [R1+0x30], R29 ;  /* 0x0000301d01007387 */ /* 0x000fe80000100800 */
[----:B------:R-:W-:Y:S01]  /*9ed40*/  STL.64 [R1+0x34e0], R6 ;  /* 0x0034e00601007387 */ /* 0x000fe20000100a00 */
[----:B------:R-:W-:-:S03]  /*9ed50*/  IMAD.X R23, R23, 0x1, R25, P1 ;  /* 0x0000000117177824 */ /* 0x000fc600008e0619 */
[----:B--2---:R1:W-:Y:S04]  /*9ed60*/  STL.64 [R1+0x34e8], R26 ;  /* 0x0034e81a01007387 */ /* 0x0043e80000100a00 */
[----:B-1----:R-:W2:Y:S04]  /*9ed70*/  LDL.LU R26, [R1+0x2c] ;  /* 0x00002c00011a7983 */ /* 0x002ea80000300800 */
[----:B------:R1:W-:Y:S04]  /*9ed80*/  STL.64 [R1+0x34f0], R4 ;  /* 0x0034f00401007387 */ /* 0x0003e80000100a00 */
[----:B-1----:R0:W3:Y:S04]  /*9ed90*/  LDL.64 R4, [R1+0xdc0] ;  /* 0x000dc00001047983 */ /* 0x0020e80000100a00 */
[----:B------:R1:W-:Y:S04]  /*9eda0*/  STL [R1+0xdcc], R23 ;  /* 0x000dcc1701007387 */ /* 0x0003e80000100800 */
[----:B-1----:R-:W2:Y:S02]  /*9edb0*/  LDL.LU.64 R22, [R1+0x3500] ;  /* 0x0035000001167983 */ /* 0x002ea40000300a00 */
[----:B--2---:R-:W-:-:S05]  /*9edc0*/  IADD3 R20, P1, R26, R22, RZ ;  /* 0x000000161a147210 */ /* 0x004fca0007f3e0ff */
[----:B------:R1:W-:Y:S04]  /*9edd0*/  STL [R1+0xdb0], R20 ;  /* 0x000db01401007387 */ /* 0x0003e80000100800 */
[----:B-1----:R-:W3:Y:S01]  /*9ede0*/  LDL.LU.64 R20, [R1+0x34f8] ;  /* 0x0034f80001147983 */ /* 0x002ee20000300a00 */
[C---:B------:R-:W-:Y:S01]  /*9edf0*/  IADD3 R6, P2, R26.reuse, R19, RZ ;  /* 0x000000131a067210 */ /* 0x040fe20007f5e0ff */
[----:B---3--:R-:W-:Y:S01]  /*9ee00*/  IMAD.X R5, R29, 0x1, R20, P3 ;  /* 0x000000011d057824 */ /* 0x008fe200018e0614 */
[----:B------:R-:W-:-:S03]  /*9ee10*/  IADD3 R26, P3, R26, R23, RZ ;  /* 0x000000171a1a7210 */ /* 0x000fc60007f7e0ff */
[----:B------:R-:W-:Y:S01]  /*9ee20*/  IMAD.X R7, R29, 0x1, R21, P2 ;  /* 0x000000011d077824 */ /* 0x000fe200010e0615 */
[----:B------:R1:W-:Y:S04]  /*9ee30*/  STL [R1+0xdc4], R5 ;  /* 0x000dc40501007387 */ /* 0x0003e80000100800 */
[----:B-1----:R-:W2:Y:S04]  /*9ee40*/  LDL.LU.64 R4, [R1+0x34f0] ;  /* 0x0034f00001047983 */ /* 0x002ea80000300a00 */
[----:B------:R1:W-:Y:S04]  /*9ee50*/  STL [R1+0xd98], R26 ;  /* 0x000d981a01007387 */ /* 0x0003e80000100800 */
[----:B-1----:R-:W3:Y:S04]  /*9ee60*/  LDL.LU.64 R26, [R1+0x34e8] ;  /* 0x0034e800011a7983 */ /* 0x002ee80000300a00 */
[----:B------:R-:W-:Y:S04]  /*9ee70*/  STL [R1+0x34c8], R23 ;  /* 0x0034c81701007387 */ /* 0x000fe80000100800 */
[----:B------:R1:W-:Y:S04]  /*9ee80*/  STL.64 [R1+0xdb8], R6 ;  /* 0x000db80601007387 */ /* 0x0003e80000100a00 */
[----:B-1----:R-:W4:Y:S04]  /*9ee90*/  LDL.LU.64 R6, [R1+0x34e0] ;  /* 0x0034e00001067983 */ /* 0x002f280000300a00 */
[----:B------:R-:W-:Y:S04]  /*9eea0*/  STL.64 [R1+0x34d0], R20 ;  /* 0x0034d01401007387 */ /* 0x000fe80000100a00 */
[----:B------:R1:W-:Y:S04]  /*9eeb0*/  STL [R1+0x34d8], R21 ;  /* 0x0034d81501007387 */ /* 0x0003e80000100800 */
[----:B-1----:R0:W2:Y:S04]  /*9eec0*/  LDL.64 R20, [R1+0xd98] ;  /* 0x000d980001147983 */ /* 0x0020a80000100a00 */
[----:B--2---:R-:W2:Y:S04]  /*9eed0*/  LDL.LU R21, [R1+0x30] ;  /* 0x0000300001157983 */ /* 0x004ea80000300800 */
[----:B----4-:R-:W-:Y:S04]  /*9eee0*/  STL.64 [R1+0x34c0], R6 ;  /* 0x0034c00601007387 */ /* 0x010fe80000100a00 */
[----:B------:R1:W-:Y:S04]  /*9eef0*/  STL.64 [R1+0x34b8], R2 ;  /* 0x0034b80201007387 */ /* 0x0003e80000100a00 */
[----:B-1----:R0:W2:Y:S04]  /*9ef00*/  LDL.64 R2, [R1+0xdb0] ;  /* 0x000db00001027983 */ /* 0x0020a80000100a00 */
[----:B------:R-:W4:Y:S04]  /*9ef10*/  LDL.LU R29, [R1+0x1c] ;  /* 0x00001c00011d7983 */ /* 0x000f280000300800 */
[----:B----4-:R1:W-:Y:S04]  /*9ef20*/  STL [R1+0x3478], R29 ;  /* 0x0034781d01007387 */ /* 0x0103e80000100800 */
[----:B-1----:R-:W4:Y:S04]  /*9ef30*/  LDL.LU R29, [R1+0x20] ;  /* 0x00002000011d7983 */ /* 0x002f280000300800 */
[----:B----4-:R1:W-:Y:S04]  /*9ef40*/  STL [R1+0x34a4], R29 ;  /* 0x0034a41d01007387 */ /* 0x0103e80000100800 */
[----:B-1----:R-:W4:Y:S01]  /*9ef50*/  LDL.LU R29, [R1+0x28] ;  /* 0x00002800011d7983 */ /* 0x002f220000300800 */
[----:B--2---:R-:W-:-:S02]  /*9ef60*/  IMAD.X R3, R21, 0x1, R24, P1 ;  /* 0x0000000115037824 */ /* 0x004fc400008e0618 */
[----:B------:R-:W-:Y:S01]  /*9ef70*/  IMAD.X R21, R21, 0x1, R25, P3 ;  /* 0x0000000115157824 */ /* 0x000fe200018e0619 */
[----:B----4-:R-:W-:-:S05]  /*9ef80*/  SHF.R.S32.HI R23, RZ, 0x1f, R29 ;  /* 0x0000001fff177819 */ /* 0x010fca000001141d */
[----:B------:R-:W-:Y:S04]  /*9ef90*/  STL [R1+0x2c], R23 ;  /* 0x00002c1701007387 */ /* 0x000fe80000100800 */
[----:B------:R-:W-:Y:S04]  /*9efa0*/  STL [R1+0xdb4], R3 ;  /* 0x000db40301007387 */ /* 0x000fe80000100800 */
[----:B------:R1:W-:Y:S04]  /*9efb0*/  STL [R1+0xd9c], R21 ;  /* 0x000d9c1501007387 */ /* 0x0003e80000100800 */
[----:B-1----:R0:W2:Y:S01]  /*9efc0*/  LDL.LU R21, [R1+0x34d8] ;  /* 0x0034d80001157983 */ /* 0x0020a20000300800 */
[----:B------:R-:W-:-:S03]  /*9efd0*/  IADD3 R20, P3, R29, R22, RZ ;  /* 0x000000161d147210 */ /* 0x000fc60007f7e0ff */
[----:B------:R1:W-:Y:S04]  /*9efe0*/  STL.64 [R1+0x34b0], R24 ;  /* 0x0034b01801007387 */ /* 0x0003e80000100a00 */
[----:B-1----:R-:W4:Y:S04]  /*9eff0*/  LDL R24, [R1+0x24] ;  /* 0x0000240001187983 */ /* 0x002f280000100800 */
[----:B------:R2:W-:Y:S04]  /*9f000*/  STL [R1+0xd70], R20 ;  /* 0x000d701401007387 */ /* 0x0005e80000100800 */
[----:B--2---:R-:W2:Y:S01]  /*9f010*/  LDL.LU.64 R20, [R1+0x34d0] ;  /* 0x0034d00001147983 */ /* 0x004ea20000300a00 */
[----:B------:R-:W-:-:S05]  /*9f020*/  IADD3 R6, P2, R29, R18, RZ ;  /* 0x000000121d067210 */ /* 0x000fca0007f5e0ff */
[----:B--2---:R-:W-:Y:S02]  /*9f030*/  IMAD.X R7, R23, 0x1, R20, P2 ;  /* 0x0000000117077824 */ /* 0x004fe400010e0614 */
[----:B------:R-:W2:Y:S04]  /*9f040*/  LDL.LU R23, [R1+0x34c8] ;  /* 0x0034c80001177983 */ /* 0x000ea80000300800 */
[----:B------:R1:W-:Y:S04]  /*9f050*/  STL.64 [R1+0xd90], R6 ;  /* 0x000d900601007387 */ /* 0x0003e80000100a00 */
[----:B-1----:R-:W3:Y:S04]  /*9f060*/  LDL.LU.64 R6, [R1+0x34c0] ;  /* 0x0034c00001067983 */ /* 0x002ee80000300a00 */
[----:B------:R1:W-:Y:S04]  /*9f070*/  STL.64 [R1+0x34a8], R10 ;  /* 0x0034a80a01007387 */ /* 0x0003e80000100a00 */
[----:B-1----:R-:W4:Y:S01]  /*9f080*/  LDL.LU R11, [R1+0x2c] ;  /* 0x00002c00010b7983 */ /* 0x002f220000300800 */
[----:B------:R-:W-:-:S05]  /*9f090*/  IADD3 R2, P1, R29, R19, RZ ;  /* 0x000000131d027210 */ /* 0x000fca0007f3e0ff */
[----:B----4-:R-:W-:-:S05]  /*9f0a0*/  IMAD.X R3, R11, 0x1, R21, P1 ;  /* 0x000000010b037824 */ /* 0x010fca00008e0615 */
[----:B------:R1:W-:Y:S04]  /*9f0b0*/  STL.64 [R1+0xd88], R2 ;  /* 0x000d880201007387 */ /* 0x0003e80000100a00 */
[----:B-1----:R-:W4:Y:S01]  /*9f0c0*/  LDL.LU.64 R2, [R1+0x34b8] ;  /* 0x0034b80001027983 */ /* 0x002f220000300a00 */
[----:B--2---:R-:W-:Y:S02]  /*9f0d0*/  IADD3 R10, P2, R29, R23, RZ ;  /* 0x000000171d0a7210 */ /* 0x004fe40007f5e0ff */
[----:B------:R-:W-:Y:S02]  /*9f0e0*/  SHF.R.S32.HI R29, RZ, 0x1f, R24 ;  /* 0x0000001fff1d7819 */ /* 0x000fe40000011418 */
[----:B------:R-:W-:Y:S01]  /*9f0f0*/  IADD3 R24, P1, R24, R18, RZ ;  /* 0x0000001218187210 */ /* 0x000fe20007f3e0ff */
[----:B----4-:R1:W-:Y:S04]  /*9f100*/  STL.64 [R1+0x3498], R2 ;  /* 0x0034980201007387 */ /* 0x0103e80000100a00 */
[----:B-1----:R0:W2:Y:S04]  /*9f110*/  LDL.64 R2, [R1+0xd70] ;  /* 0x000d700001027983 */ /* 0x0020a80000100a00 */
[----:B------:R1:W-:Y:S04]  /*9f120*/  STL [R1+0xd48], R24 ;  /* 0x000d481801007387 */ /* 0x0003e80000100800 */
[----:B-1----:R-:W2:Y:S04]  /*9f130*/  LDL.LU.64 R24, [R1+0x34b0] ;  /* 0x0034b00001187983 */ /* 0x002ea80000300a00 */
[----:B------:R1:W-:Y:S04]  /*9f140*/  STL [R1+0x34a0], R18 ;  /* 0x0034a01201007387 */ /* 0x0003e80000100800 */
[----:B-1----:R-:W4:Y:S04]  /*9f150*/  LDL.LU R18, [R1+0x24] ;  /* 0x0000240001127983 */ /* 0x002f280000300800 */
[----:B------:R-:W-:Y:S01]  /*9f160*/  STL [R1+0x28], R29 ;  /* 0x0000281d01007387 */ /* 0x000fe20000100800 */
[----:B--2---:R-:W-:-:S02]  /*9f170*/  IMAD.X R3, R11, 0x1, R24, P3 ;  /* 0x000000010b037824 */ /* 0x004fc400018e0618 */
[----:B------:R-:W-:-:S03]  /*9f180*/  IMAD.X R11, R11, 0x1, R25, P2 ;  /* 0x000000010b0b7824 */ /* 0x000fc600010e0619 */
[----:B------:R-:W-:Y:S04]  /*9f190*/  STL [R1+0xd74], R3 ;  /* 0x000d740301007387 */ /* 0x000fe80000100800 */
[----:B------:R1:W-:Y:S04]  /*9f1a0*/  STL.64 [R1+0xd50], R10 ;  /* 0x000d500a01007387 */ /* 0x0003e80000100a00 */
[----:B-1----:R-:W2:Y:S04]  /*9f1b0*/  LDL.LU.64 R10, [R1+0x34a8] ;  /* 0x0034a800010a7983 */ /* 0x002ea80000300a00 */
[----:B--2---:R-:W-:Y:S04]  /*9f1c0*/  STL.64 [R1+0x3490], R10 ;  /* 0x0034900a01007387 */ /* 0x004fe80000100a00 */
[----:B------:R1:W-:Y:S04]  /*9f1d0*/  STL.64 [R1+0x3488], R16 ;  /* 0x0034881001007387 */ /* 0x0003e80000100a00 */
[----:B-1----:R0:W2:Y:S01]  /*9f1e0*/  LDL.64 R16, [R1+0xd48] ;  /* 0x000d480001107983 */ /* 0x0020a20000100a00 */
[----:B----4-:R-:W-:-:S02]  /*9f1f0*/  IADD3 R2, P3, R18, R19, RZ ;  /* 0x0000001312027210 */ /* 0x010fc40007f7e0ff */
[C---:B------:R-:W-:Y:S01]  /*9f200*/  IADD3 R10, P2, R18.reuse, R22, RZ ;  /* 0x00000016120a7210 */ /* 0x040fe20007f5e0ff */
[----:B--2---:R-:W-:Y:S01]  /*9f210*/  IMAD.X R17, R29, 0x1, R20, P1 ;  /* 0x000000011d117824 */ /* 0x004fe200008e0614 */
[----:B------:R-:W-:Y:S01]  /*9f220*/  IADD3 R16, P1, R18, R23, RZ ;  /* 0x0000001712107210 */ /* 0x000fe20007f3e0ff */
[----:B------:R-:W2:Y:S04]  /*9f230*/  LDL.LU R29, [R1+0x34a4] ;  /* 0x0034a400011d7983 */ /* 0x000ea80000300800 */
[----:B------:R1:W-:Y:S04]  /*9f240*/  STL [R1+0xd4c], R17 ;  /* 0x000d4c1101007387 */ /* 0x0003e80000100800 */
[----:B------:R-:W4:Y:S04]  /*9f250*/  LDL.LU R18, [R1+0x34a0] ;  /* 0x0034a00001127983 */ /* 0x000f280000300800 */
[----:B-1----:R-:W3:Y:S02]  /*9f260*/  LDL.LU R17, [R1+0x28] ;  /* 0x0000280001117983 */ /* 0x002ee40000300800 */
[----:B---3--:R-:W-:-:S05]  /*9f270*/  IMAD.X R3, R17, 0x1, R21, P3 ;  /* 0x0000000111037824 */ /* 0x008fca00018e0615 */
[----:B------:R1:W-:Y:S04]  /*9f280*/  STL.64 [R1+0xd40], R2 ;  /* 0x000d400201007387 */ /* 0x0003e80000100a00 */
[----:B-1----:R-:W3:Y:S01]  /*9f290*/  LDL.LU.64 R2, [R1+0x3498] ;  /* 0x0034980001027983 */ /* 0x002ee20000300a00 */
[----:B--2---:R-:W-:-:S05]  /*9f2a0*/  SHF.R.S32.HI R11, RZ, 0x1f, R29 ;  /* 0x0000001fff0b7819 */ /* 0x004fca000001141d */
[----:B------:R1:W-:Y:S02]  /*9f2b0*/  STL [R1+0x24], R11 ;  /* 0x0000240b01007387 */ /* 0x0003e40000100800 */
[C---:B-1----:R-:W-:Y:S02]  /*9f2c0*/  IMAD.X R11, R17.reuse, 0x1, R24, P2 ;  /* 0x00000001110b7824 */ /* 0x042fe400010e0618 */
[----:B---3--:R-:W-:Y:S04]  /*9f2d0*/  STL.64 [R1+0x3480], R2 ;  /* 0x0034800201007387 */ /* 0x008fe80000100a00 */
[----:B------:R-:W-:Y:S04]  /*9f2e0*/  STL.64 [R1+0x3470], R14 ;  /* 0x0034700e01007387 */ /* 0x000fe80000100a00 */
[----:B------:R1:W-:Y:S04]  /*9f2f0*/  STL.64 [R1+0xd30], R10 ;  /* 0x000d300a01007387 */ /* 0x0003e80000100a00 */
[----:B-1----:R-:W2:Y:S01]  /*9f300*/  LDL.LU.64 R10, [R1+0x3490] ;  /* 0x00349000010a7983 */ /* 0x002ea20000300a00 */
[----:B------:R-:W-:-:S03]  /*9f310*/  IMAD.X R17, R17, 0x1, R25, P1 ;  /* 0x0000000111117824 */ /* 0x000fc600008e0619 */
[----:B--2---:R-:W-:Y:S04]  /*9f320*/  STL.64 [R1+0x3468], R10 ;  /* 0x0034680a01007387 */ /* 0x004fe80000100a00 */
[----:B------:R1:W-:Y:S04]  /*9f330*/  STL.64 [R1+0xd10], R16 ;  /* 0x000d101001007387 */ /* 0x0003e80000100a00 */
[----:B-1----:R-:W2:Y:S01]  /*9f340*/  LDL.LU.64 R16, [R1+0x3488] ;  /* 0x0034880001107983 */ /* 0x002ea20000300a00 */
[----:B----4-:R-:W-:-:S03]  /*9f350*/  IADD3 R2, P3, R29, R18, RZ ;  /* 0x000000121d027210 */ /* 0x010fc60007f7e0ff */
[----:B--2---:R1:W-:Y:S04]  /*9f360*/  STL.64 [R1+0x3460], R16 ;  /* 0x0034601001007387 */ /* 0x0043e80000100a00 */
[----:B------:R-:W-:Y:S04]  /*9f370*/  STL.64 [R1+0x3458], R26 ;  /* 0x0034581a01007387 */ /* 0x000fe80000100a00 */
[----:B------:R2:W-:Y:S01]  /*9f380*/  STL [R1+0x3450], R22 ;  /* 0x0034501601007387 */ /* 0x0005e20000100800 */
[----:B-1----:R-:W-:-:S03]  /*9f390*/  IADD3 R16, P1, R29, R22, RZ ;  /* 0x000000161d107210 */ /* 0x002fc60007f3e0ff */
[----:B--2---:R-:W2:Y:S01]  /*9f3a0*/  LDL.LU R22, [R1+0x24] ;  /* 0x0000240001167983 */ /* 0x004ea20000300800 */
[C---:B------:R-:W-:Y:S01]  /*9f3b0*/  IADD3 R10, P2, R29.reuse, R19, RZ ;  /* 0x000000131d0a7210 */ /* 0x040fe20007f5e0ff */
[----:B--2---:R-:W-:Y:S01]  /*9f3c0*/  IMAD.X R3, R22, 0x1, R20, P3 ;  /* 0x0000000116037824 */ /* 0x004fe200018e0614 */
[----:B------:R-:W-:-:S03]  /*9f3d0*/  IADD3 R14, P3, R29, R23, RZ ;  /* 0x000000171d0e7210 */ /* 0x000fc60007f7e0ff */
[C---:B------:R-:W-:Y:S01]  /*9f3e0*/  IMAD.X R11, R22.reuse, 0x1, R21, P2 ;  /* 0x00000001160b7824 */ /* 0x040fe200010e0615 */
[----:B------:R1:W-:Y:S04]  /*9f3f0*/  STL.64 [R1+0xd08], R2 ;  /* 0x000d080201007387 */ /* 0x0003e80000100a00 */
[----:B-1----:R-:W2:Y:S04]  /*9f400*/  LDL.LU.64 R2, [R1+0x3480] ;  /* 0x0034800001027983 */ /* 0x002ea80000300a00 */
[----:B------:R-:W3:Y:S04]  /*9f410*/  LDL.LU R29, [R1+0x3478] ;  /* 0x00347800011d7983 */ /* 0x000ee80000300800 */
[----:B------:R1:W-:Y:S04]  /*9f420*/  STL [R1+0xcd0], R14 ;  /* 0x000cd00e01007387 */ /* 0x0003e80000100800 */
[----:B-1----:R-:W4:Y:S04]  /*9f430*/  LDL.LU.64 R14, [R1+0x3470] ;  /* 0x00347000010e7983 */ /* 0x002f280000300a00 */
[----:B------:R1:W-:Y:S04]  /*9f440*/  STL.64 [R1+0xd00], R10 ;  /* 0x000d000a01007387 */ /* 0x0003e80000100a00 */
[----:B-1----:R-:W2:Y:S04]  /*9f450*/  LDL.LU.64 R10, [R1+0x3468] ;  /* 0x00346800010a7983 */ /* 0x002ea80000300a00 */
[----:B------:R3:W-:Y:S01]  /*9f460*/  STL.64 [R1+0x3448], R20 ;  /* 0x0034481401007387 */ /* 0x0007e20000100a00 */
[----:B------:R-:W-:Y:S01]  /*9f470*/  IMAD.X R17, R22, 0x1, R24, P1 ;  /* 0x0000000116117824 */ /* 0x000fe200008e0618 */
[----:B---3--:R-:W-:-:S02]  /*9f480*/  SHF.R.S32.HI R20, RZ, 0x1f, R29 ;  /* 0x0000001fff147819 */ /* 0x008fc4000001141d */
[C---:B------:R-:W-:Y:S01]  /*9f490*/  IADD3 R26, P1, R29.reuse, R19, RZ ;  /* 0x000000131d1a7210 */ /* 0x040fe20007f3e0ff */
[----:B--2---:R1:W-:Y:S04]  /*9f4a0*/  STL.64 [R1+0x3438], R10 ;  /* 0x0034380a01007387 */ /* 0x0043e80000100a00 */
[----:B------:R-:W-:Y:S04]  /*9f4b0*/  STL [R1+0x3440], R11 ;  /* 0x0034400b01007387 */ /* 0x000fe80000100800 */
[----:B------:R-:W-:Y:S04]  /*9f4c0*/  STL [R1+0x20], R20 ;  /* 0x0000201401007387 */ /* 0x000fe80000100800 */
[----:B------:R2:W-:Y:S01]  /*9f4d0*/  STL.64 [R1+0xcf0], R16 ;  /* 0x000cf01001007387 */ /* 0x0005e20000100a00 */
[----:B-1----:R-:W-:-:S03]  /*9f4e0*/  IADD3 R10, P2, R29, R18, RZ ;  /* 0x000000121d0a7210 */ /* 0x002fc60007f5e0ff */
[----:B--2---:R-:W2:Y:S04]  /*9f4f0*/  LDL.LU.64 R16, [R1+0x3460] ;  /* 0x0034600001107983 */ /* 0x004ea80000300a00 */
[----:B------:R1:W-:Y:S04]  /*9f500*/  STL [R1+0xcc0], R26 ;  /* 0x000cc01a01007387 */ /* 0x0003e80000100800 */
[----:B-1----:R-:W3:Y:S04]  /*9f510*/  LDL.LU.64 R26, [R1+0x3458] ;  /* 0x00345800011a7983 */ /* 0x002ee80000300a00 */
[----:B------:R1:W-:Y:S04]  /*9f520*/  STL.64 [R1+0x3430], R18 ;  /* 0x0034301201007387 */ /* 0x0003e80000100a00 */
[----:B-1----:R0:W4:Y:S02]  /*9f530*/  LDL.64 R18, [R1+0xcd0] ;  /* 0x000cd00001127983 */ /* 0x0021240000100a00 */
[----:B----4-:R-:W-:-:S02]  /*9f540*/  IMAD.X R19, R22, 0x1, R25, P3 ;  /* 0x0000000116137824 */ /* 0x010fc400018e0619 */
[----:B------:R-:W4:Y:S04]  /*9f550*/  LDL.LU R22, [R1+0x3450] ;  /* 0x0034500001167983 */ /* 0x000f280000300800 */
[----:B------:R1:W-:Y:S04]  /*9f560*/  STL [R1+0xcd4], R19 ;  /* 0x000cd41301007387 */ /* 0x0003e80000100800 */
[----:B-1----:R0:W2:Y:S04]  /*9f570*/  LDL.64 R18, [R1+0xcc0] ;  /* 0x000cc00001127983 */ /* 0x0020a80000100a00 */
[----:B------:R-:W-:Y:S01]  /*9f580*/  STL.64 [R1+0x3428], R24 ;  /* 0x0034281801007387 */ /* 0x000fe20000100a00 */
[----:B----4-:R-:W-:-:S05]  /*9f590*/  IADD3 R20, P3, R29, R22, RZ ;  /* 0x000000161d147210 */ /* 0x010fca0007f7e0ff */
[----:B------:R1:W-:Y:S04]  /*9f5a0*/  STL [R1+0xcb0], R20 ;  /* 0x000cb01401007387 */ /* 0x0003e80000100800 */
[----:B-1----:R-:W4:Y:S01]  /*9f5b0*/  LDL.LU.64 R20, [R1+0x3448] ;  /* 0x0034480001147983 */ /* 0x002f220000300a00 */
[----:B------:R-:W-:-:S05]  /*9f5c0*/  SHF.R.S32.HI R11, RZ, 0x1f, R29 ;  /* 0x0000001fff0b7819 */ /* 0x000fca000001141d */
[----:B----4-:R-:W-:-:S05]  /*9f5d0*/  IMAD.X R11, R11, 0x1, R20, P2 ;  /* 0x000000010b0b7824 */ /* 0x010fca00010e0614 */
[----:B------:R1:W-:Y:S04]  /*9f5e0*/  STL.64 [R1+0xcc8], R10 ;  /* 0x000cc80a01007387 */ /* 0x0003e80000100a00 */
[----:B-1----:R0:W4:Y:S01]  /*9f5f0*/  LDL.LU R11, [R1+0x3440] ;  /* 0x00344000010b7983 */ /* 0x0021220000300800 */
[----:B------:R-:W-:-:S05]  /*9f600*/  IADD3 R10, P2, R29, R23, RZ ;  /* 0x000000171d0a7210 */ /* 0x000fca0007f5e0ff */
[----:B------:R4:W-:Y:S04]  /*9f610*/  STL [R1+0xc90], R10 ;  /* 0x000c900a01007387 */ /* 0x0009e80000100800 */
[----:B----4-:R-:W4:Y:S04]  /*9f620*/  LDL.LU.64 R10, [R1+0x3438] ;  /* 0x00343800010a7983 */ /* 0x010f280000300a00 */
[----:B----4-:R1:W-:Y:S04]  /*9f630*/  STL.64 [R1+0x3420], R10 ;  /* 0x0034200a01007387 */ /* 0x0103e80000100a00 */
[----:B-1----:R0:W4:Y:S04]  /*9f640*/  LDL.64 R10, [R1+0xcb0] ;  /* 0x000cb000010a7983 */ /* 0x0021280000100a00 */
[----:B------:R1:W-:Y:S04]  /*9f650*/  STL.64 [R1+0x3410], R22 ;  /* 0x0034101601007387 */ /* 0x0003e80000100a00 */
[----:B-1----:R0:W3:Y:S04]  /*9f660*/  LDL.64 R22, [R1+0xc90] ;  /* 0x000c900001167983 */ /* 0x0020e80000100a00 */
[----:B---3--:R-:W2:Y:S04]  /*9f670*/  LDL.LU R23, [R1+0x20] ;  /* 0x0000200001177983 */ /* 0x008ea80000300800 */
[----:B------:R-:W-:Y:S01]  /*9f680*/  STL.64 [R1+0x3418], R26 ;  /* 0x0034181a01007387 */ /* 0x000fe20000100a00 */
[----:B--2---:R-:W-:-:S05]  /*9f690*/  IMAD.X R19, R23, 0x1, R21, P1 ;  /* 0x0000000117137824 */ /* 0x004fca00008e0615 */
[----:B------:R1:W-:Y:S04]  /*9f6a0*/  STL [R1+0xcc4], R19 ;  /* 0x000cc41301007387 */ /* 0x0003e80000100800 */
[----:B-1----:R-:W2:Y:S04]  /*9f6b0*/  LDL.LU.64 R18, [R1+0x3430] ;  /* 0x0034300001127983 */ /* 0x002ea80000300a00 */
        /* <DEDUP_REMOVED lines=29> */
[----:B------:R1:W-:Y:S04]  /*9f890*/  STL.64 [R1+0x33d8], R22 ;  /* 0x0033d81601007387 */ /* 0x0003e80000100a00 */
[----:B-1----:R0:W3:Y:S02]  /*9f8a0*/  LDL.64 R22, [R1+0xc80] ;  /* 0x000c800001167983 */ /* 0x0020e40000100a00 */
[----:B---3--:R-:W-:-:S05]  /*9f8b0*/  IMAD.X R23, R29, 0x1, R21, P3 ;  /* 0x000000011d177824 */ /* 0x008fca00018e0615 */
[----:B------:R1:W-:Y:S04]  /*9f8c0*/  STL [R1+0xc84], R23 ;  /* 0x000c841701007387 */ /* 0x0003e80000100800 */
[----:B----4-:R3:W-:Y:S04]  /*9f8d0*/  STL.64 [R1+0x33e8], R14 ;  /* 0x0033e80e01007387 */ /* 0x0107e80000100a00 */
[----:B-1----:R0:W4:Y:S04]  /*9f8e0*/  LDL.64 R22, [R1+0xc50] ;  /* 0x000c500001167983 */ /* 0x0021280000100a00 */
[----:B---3--:R0:W3:Y:S04]  /*9f8f0*/  LDL.64 R14, [R1+0xc70] ;  /* 0x000c7000010e7983 */ /* 0x0080e80000100a00 */
[----:B----4-:R-:W3:Y:S04]  /*9f900*/  LDL.LU R23, [R1+0x1c] ;  /* 0x00001c0001177983 */ /* 0x010ee80000300800 */
[----:B--2---:R-:W-:Y:S04]  /*9f910*/  STL.64 [R1+0x33e0], R10 ;  /* 0x0033e00a01007387 */ /* 0x004fe80000100a00 */
[----:B------:R-:W-:Y:S04]  /*9f920*/  STL.64 [R1+0x33d0], R20 ;  /* 0x0033d01401007387 */ /* 0x000fe80000100a00 */
[----:B------:R1:W-:Y:S04]  /*9f930*/  STL.64 [R1+0x33c0], R2 ;  /* 0x0033c00201007387 */ /* 0x0003e80000100a00 */
[----:B-1----:R-:W2:Y:S02]  /*9f940*/  LDL.LU R2, [R1+0x14] ;  /* 0x0000140001027983 */ /* 0x002ea40000300800 */
[----:B--2---:R-:W-:-:S05]  /*9f950*/  IADD3 R24, P3, R2, R18, RZ ;  /* 0x0000001202187210 */ /* 0x004fca0007f7e0ff */
[----:B------:R1:W-:Y:S04]  /*9f960*/  STL [R1+0xc48], R24 ;  /* 0x000c481801007387 */ /* 0x0003e80000100800 */
[----:B-1----:R-:W3:Y:S01]  /*9f970*/  LDL.LU.64 R24, [R1+0x33f0] ;  /* 0x0033f00001187983 */ /* 0x002ee20000300a00 */
[----:B------:R-:W-:Y:S01]  /*9f980*/  SHF.R.S32.HI R29, RZ, 0x1f, R2 ;  /* 0x0000001fff1d7819 */ /* 0x000fe20000011402 */
[C---:B---3--:R-:W-:Y:S01]  /*9f990*/  IMAD.X R15, R23.reuse, 0x1, R24, P2 ;  /* 0x00000001170f7824 */ /* 0x048fe200010e0618 */
[----:B------:R-:W-:Y:S01]  /*9f9a0*/  IADD3 R10, P2, R2, R19, RZ ;  /* 0x00000013020a7210 */ /* 0x000fe20007f5e0ff */
[----:B------:R-:W-:-:S03]  /*9f9b0*/  IMAD.X R23, R23, 0x1, R25, P1 ;  /* 0x0000000117177824 */ /* 0x000fc600008e0619 */
[----:B------:R1:W-:Y:S04]  /*9f9c0*/  STL [R1+0xc74], R15 ;  /* 0x000c740f01007387 */ /* 0x0003e80000100800 */
[----:B-1----:R-:W2:Y:S04]  /*9f9d0*/  LDL.LU.64 R14, [R1+0x33e8] ;  /* 0x0033e800010e7983 */ /* 0x002ea80000300a00 */
[----:B------:R-:W-:Y:S04]  /*9f9e0*/  STL [R1+0x18], R29 ;  /* 0x0000181d01007387 */ /* 0x000fe80000100800 */
[----:B------:R1:W-:Y:S04]  /*9f9f0*/  STL.64 [R1+0x33c8], R4 ;  /* 0x0033c80401007387 */ /* 0x0003e80000100a00 */
[----:B-1----:R0:W3:Y:S04]  /*9fa00*/  LDL.64 R4, [R1+0xc48] ;  /* 0x000c480001047983 */ /* 0x0020e80000100a00 */
[----:B------:R1:W-:Y:S04]  /*9fa10*/  STL [R1+0xc40], R10 ;  /* 0x000c400a01007387 */ /* 0x0003e80000100800 */
[----:B-1----:R-:W4:Y:S04]  /*9fa20*/  LDL.LU.64 R10, [R1+0x33e0] ;  /* 0x0033e000010a7983 */ /* 0x002f280000300a00 */
[----:B------:R1:W-:Y:S04]  /*9fa30*/  STL [R1+0xc54], R23 ;  /* 0x000c541701007387 */ /* 0x0003e80000100800 */
[----:B-1----:R-:W2:Y:S04]  /*9fa40*/  LDL.LU.64 R22, [R1+0x33d8] ;  /* 0x0033d80001167983 */ /* 0x002ea80000300a00 */
[----:B------:R1:W-:Y:S04]  /*9fa50*/  STL.64 [R1+0x33b8], R24 ;  /* 0x0033b81801007387 */ /* 0x0003e80000100a00 */
[----:B-1----:R-:W4:Y:S01]  /*9fa60*/  LDL R24, [R1+0x10] ;  /* 0x0000100001187983 */ /* 0x002f220000100800 */
[----:B--2---:R-:W-:-:S05]  /*9fa70*/  IADD3 R20, P1, R2, R22, RZ ;  /* 0x0000001602147210 */ /* 0x004fca0007f3e0ff */
[----:B------:R1:W-:Y:S04]  /*9fa80*/  STL [R1+0xc30], R20 ;  /* 0x000c301401007387 */ /* 0x0003e80000100800 */
[----:B-1----:R-:W3:Y:S02]  /*9fa90*/  LDL.LU.64 R20, [R1+0x33d0] ;  /* 0x0033d00001147983 */ /* 0x002ee40000300a00 */
[----:B---3--:R-:W-:Y:S01]  /*9faa0*/  IMAD.X R5, R29, 0x1, R20, P3 ;  /* 0x000000011d057824 */ /* 0x008fe200018e0614 */
[----:B------:R-:W-:-:S04]  /*9fab0*/  IADD3 R2, P3, R2, R23, RZ ;  /* 0x0000001702027210 */ /* 0x000fc80007f7e0ff */
[----:B------:R1:W-:Y:S04]  /*9fac0*/  STL [R1+0xc4c], R5 ;  /* 0x000c4c0501007387 */ /* 0x0003e80000100800 */
[----:B-1----:R-:W2:Y:S04]  /*9fad0*/  LDL.LU.64 R4, [R1+0x33c8] ;  /* 0x0033c80001047983 */ /* 0x002ea80000300a00 */
[----:B------:R1:W-:Y:S04]  /*9fae0*/  STL [R1+0xc10], R2 ;  /* 0x000c100201007387 */ /* 0x0003e80000100800 */
[----:B-1----:R-:W3:Y:S04]  /*9faf0*/  LDL.LU.64 R2, [R1+0x33c0] ;  /* 0x0033c00001027983 */ /* 0x002ee80000300a00 */
[----:B---3--:R1:W-:Y:S04]  /*9fb00*/  STL.64 [R1+0x33b0], R2 ;  /* 0x0033b00201007387 */ /* 0x0083e80000100a00 */
[----:B-1----:R0:W3:Y:S04]  /*9fb10*/  LDL.64 R2, [R1+0xc30] ;  /* 0x000c300001027983 */ /* 0x0020e80000100a00 */
[----:B------:R1:W-:Y:S04]  /*9fb20*/  STL.64 [R1+0x33a0], R22 ;  /* 0x0033a01601007387 */ /* 0x0003e80000100a00 */
[----:B-1----:R0:W4:Y:S02]  /*9fb30*/  LDL.64 R22, [R1+0xc40] ;  /* 0x000c400001167983 */ /* 0x0021240000100a00 */
[----:B----4-:R-:W-:-:S05]  /*9fb40*/  IMAD.X R23, R29, 0x1, R21, P2 ;  /* 0x000000011d177824 */ /* 0x010fca00010e0615 */
[----:B------:R1:W-:Y:S04]  /*9fb50*/  STL [R1+0xc44], R23 ;  /* 0x000c441701007387 */ /* 0x0003e80000100800 */
[----:B-1----:R0:W4:Y:S01]  /*9fb60*/  LDL.64 R22, [R1+0xc10] ;  /* 0x000c100001167983 */ /* 0x0021220000100a00 */
[----:B------:R-:W-:Y:S02]  /*9fb70*/  SHF.R.S32.HI R29, RZ, 0x1f, R24 ;  /* 0x0000001fff1d7819 */ /* 0x000fe40000011418 */
[----:B------:R-:W-:Y:S01]  /*9fb80*/  IADD3 R24, P2, R24, R18, RZ ;  /* 0x0000001218187210 */ /* 0x000fe20007f5e0ff */
[----:B----4-:R-:W3:Y:S04]  /*9fb90*/  LDL.LU R23, [R1+0x18] ;  /* 0x0000180001177983 */ /* 0x010ee80000300800 */
[----:B------:R-:W-:Y:S04]  /*9fba0*/  STL.64 [R1+0x3398], R20 ;  /* 0x0033981401007387 */ /* 0x000fe80000100a00 */
[----:B------:R-:W-:Y:S04]  /*9fbb0*/  STL [R1+0x33a8], R21 ;  /* 0x0033a81501007387 */ /* 0x000fe80000100800 */
[----:B------:R1:W-:Y:S04]  /*9fbc0*/  STL [R1+0xc08], R24 ;  /* 0x000c081801007387 */ /* 0x0003e80000100800 */
[----:B-1----:R-:W3:Y:S02]  /*9fbd0*/  LDL.LU.64 R24, [R1+0x33b8] ;  /* 0x0033b80001187983 */ /* 0x002ee40000300a00 */
[----:B---3--:R-:W-:-:S05]  /*9fbe0*/  IMAD.X R3, R23, 0x1, R24, P1 ;  /* 0x0000000117037824 */ /* 0x008fca00008e0618 */
[----:B------:R1:W-:Y:S04]  /*9fbf0*/  STL [R1+0xc34], R3 ;  /* 0x000c340301007387 */ /* 0x0003e80000100800 */
[----:B-1----:R-:W3:Y:S04]  /*9fc00*/  LDL.LU.64 R2, [R1+0x33b0] ;  /* 0x0033b00001027983 */ /* 0x002ee80000300a00 */
[----:B------:R-:W-:Y:S04]  /*9fc10*/  STL [R1+0x14], R29 ;  /* 0x0000141d01007387 */ /* 0x000fe80000100800 */
[----:B------:R1:W-:Y:S04]  /*9fc20*/  STL.64 [R1+0x3388], R6 ;  /* 0x0033880601007387 */ /* 0x0003e80000100a00 */
[----:B-1----:R-:W4:Y:S01]  /*9fc30*/  LDL.LU R6, [R1+0x10] ;  /* 0x0000100001067983 */ /* 0x002f220000300800 */
[----:B------:R-:W-:-:S03]  /*9fc40*/  IMAD.X R23, R23, 0x1, R25, P3 ;  /* 0x0000000117177824 */ /* 0x000fc600018e0619 */
[----:B---3--:R1:W-:Y:S04]  /*9fc50*/  STL.64 [R1+0x3390], R2 ;  /* 0x0033900201007387 */ /* 0x0083e80000100a00 */
[----:B-1----:R0:W3:Y:S01]  /*9fc60*/  LDL.64 R2, [R1+0xc08] ;  /* 0x000c080001027983 */ /* 0x0020e20000100a00 */
[----:B----4-:R-:W-:-:S05]  /*9fc70*/  IADD3 R20, P1, R6, R19, RZ ;  /* 0x0000001306147210 */ /* 0x010fca0007f3e0ff */
[----:B------:R-:W-:Y:S04]  /*9fc80*/  STL [R1+0xc00], R20 ;  /* 0x000c001401007387 */ /* 0x000fe80000100800 */
[----:B------:R0:W4:Y:S04]  /*9fc90*/  LDL.LU R21, [R1+0x33a8] ;  /* 0x0033a80001157983 */ /* 0x0001280000300800 */
[----:B------:R1:W-:Y:S04]  /*9fca0*/  STL [R1+0xc14], R23 ;  /* 0x000c141701007387 */ /* 0x0003e80000100800 */
[----:B-1----:R-:W2:Y:S04]  /*9fcb0*/  LDL.LU.64 R22, [R1+0x33a0] ;  /* 0x0033a00001167983 */ /* 0x002ea80000300a00 */
[----:B------:R-:W-:Y:S01]  /*9fcc0*/  STL.64 [R1+0x3380], R24 ;  /* 0x0033801801007387 */ /* 0x000fe20000100a00 */
[----:B--2---:R-:W-:-:S05]  /*9fcd0*/  IADD3 R20, P3, R6, R22, RZ ;  /* 0x0000001606147210 */ /* 0x004fca0007f7e0ff */
[----:B------:R4:W-:Y:S04]  /*9fce0*/  STL [R1+0xbf0], R20 ;  /* 0x000bf01401007387 */ /* 0x0009e80000100800 */
[----:B----4-:R-:W3:Y:S02]  /*9fcf0*/  LDL.LU.64 R20, [R1+0x3398] ;  /* 0x0033980001147983 */ /* 0x010ee40000300a00 */
[----:B---3--:R-:W-:Y:S01]  /*9fd00*/  IMAD.X R3, R29, 0x1, R20, P2 ;  /* 0x000000011d037824 */ /* 0x008fe200010e0614 */
[----:B------:R-:W-:-:S04]  /*9fd10*/  IADD3 R6, P2, R6, R23, RZ ;  /* 0x0000001706067210 */ /* 0x000fc80007f5e0ff */
[----:B------:R1:W-:Y:S04]  /*9fd20*/  STL [R1+0xc0c], R3 ;  /* 0x000c0c0301007387 */ /* 0x0003e80000100800 */
[----:B-1----:R-:W2:Y:S04]  /*9fd30*/  LDL.LU.64 R2, [R1+0x3390] ;  /* 0x0033900001027983 */ /* 0x002ea80000300a00 */
[----:B------:R1:W-:Y:S04]  /*9fd40*/  STL [R1+0xbd0], R6 ;  /* 0x000bd00601007387 */ /* 0x0003e80000100800 */
[----:B-1----:R-:W3:Y:S04]  /*9fd50*/  LDL.LU.64 R6, [R1+0x3388] ;  /* 0x0033880001067983 */ /* 0x002ee80000300a00 */
[----:B------:R-:W4:Y:S04]  /*9fd60*/  LDL R24, [R1+0xc] ;  /* 0x00000c0001187983 */ /* 0x000f280000100800 */
[----:B------:R1:W-:Y:S04]  /*9fd70*/  STL.64 [R1+0x3378], R22 ;  /* 0x0033781601007387 */ /* 0x0003e80000100a00 */
[----:B-1----:R0:W2:Y:S02]  /*9fd80*/  LDL.64 R22, [R1+0xc00] ;  /* 0x000c000001167983 */ /* 0x0020a40000100a00 */
[----:B--2---:R-:W-:-:S05]  /*9fd90*/  IMAD.X R23, R29, 0x1, R21, P1 ;  /* 0x000000011d177824 */ /* 0x004fca00008e0615 */
[----:B------:R-:W-:Y:S04]  /*9fda0*/  STL [R1+0xc04], R23 ;  /* 0x000c041701007387 */ /* 0x000fe80000100800 */
[----:B------:R1:W-:Y:S01]  /*9fdb0*/  STL.64 [R1+0x3370], R20 ;  /* 0x0033701401007387 */ /* 0x0003e20000100a00 */
[----:B------:R-:W-:-:S03]  /*9fdc0*/  IMAD.MOV.U32 R29, RZ, RZ, R28 ;  /* 0x000000ffff1d7224 */ /* 0x000fc600078e001c */
[----:B-1----:R-:W2:Y:S04]  /*9fdd0*/  LDL.LU R20, [R1+0x14] ;  /* 0x0000140001147983 */ /* 0x002ea80000300800 */
[----:B------:R0:W3:Y:S04]  /*9fde0*/  LDL.64 R22, [R1+0xbd0] ;  /* 0x000bd00001167983 */ /* 0x0000e80000100a00 */
[----:B------:R-:W-:Y:S04]  /*9fdf0*/  STL [R1+0x3360], R12 ;  /* 0x0033600c01007387 */ /* 0x000fe80000100800 */
[----:B------:R1:W-:Y:S04]  /*9fe00*/  STL [R1+0x3364], R13 ;  /* 0x0033640d01007387 */ /* 0x0003e80000100800 */
[----:B-1----:R0:W4:Y:S04]  /*9fe10*/  LDL.64 R12, [R1+0xbf0] ;  /* 0x000bf000010c7983 */ /* 0x0021280000100a00 */
[----:B------:R-:W2:Y:S01]  /*9fe20*/  LDL.LU R28, [R1+0x3c] ;  /* 0x00003c00011c7983 */ /* 0x000ea20000300800 */
[----:B----4-:R-:W-:-:S02]  /*9fe30*/  SHF.R.S32.HI R13, RZ, 0x1f, R24 ;  /* 0x0000001fff0d7819 */ /* 0x010fc40000011418 */
[----:B------:R-:W-:Y:S01]  /*9fe40*/  IADD3 R24, P1, R24, R18, RZ ;  /* 0x0000001218187210 */ /* 0x000fe20007f3e0ff */
[----:B--2---:R1:W-:Y:S04]  /*9fe50*/  STL [R1+0x3350], R28 ;  /* 0x0033501c01007387 */ /* 0x0043e80000100800 */
[----:B-1----:R-:W2:Y:S04]  /*9fe60*/  LDL.LU R28, [R1+0x8] ;  /* 0x00000800011c7983 */ /* 0x002ea80000300800 */
[----:B------:R1:W-:Y:S04]  /*9fe70*/  STL [R1+0xbc8], R24 ;  /* 0x000bc81801007387 */ /* 0x0003e80000100800 */
[----:B------:R-:W-:Y:S04]  /*9fe80*/  STL [R1+0x10], R13 ;  /* 0x0000100d01007387 */ /* 0x000fe80000100800 */
[----:B-1----:R-:W4:Y:S04]  /*9fe90*/  LDL.LU.64 R24, [R1+0x3380] ;  /* 0x0033800001187983 */ /* 0x002f280000300a00 */
[----:B------:R1:W-:Y:S04]  /*9fea0*/  STL [R1+0x3368], R18 ;  /* 0x0033681201007387 */ /* 0x0003e80000100800 */
[----:B-1----:R-:W2:Y:S01]  /*9feb0*/  LDL.LU R18, [R1+0xc] ;  /* 0x00000c0001127983 */ /* 0x002ea20000300800 */
[----:B----4-:R-:W-:-:S02]  /*9fec0*/  IMAD.X R13, R20, 0x1, R24, P3 ;  /* 0x00000001140d7824 */ /* 0x010fc400018e0618 */
[----:B---3--:R-:W-:-:S03]  /*9fed0*/  IMAD.X R23, R20, 0x1, R25, P2 ;  /* 0x0000000114177824 */ /* 0x008fc600010e0619 */
[----:B------:R1:W-:Y:S04]  /*9fee0*/  STL [R1+0xbf4], R13 ;  /* 0x000bf40d01007387 */ /* 0x0003e80000100800 */
[----:B-1----:R-:W3:Y:S04]  /*9fef0*/  LDL R13, [R1+0x10] ;  /* 0x00001000010d7983 */ /* 0x002ee80000100800 */
[----:B------:R1:W-:Y:S04]  /*9ff00*/  STL [R1+0xbd4], R23 ;  /* 0x000bd41701007387 */ /* 0x0003e80000100800 */
[----:B-1----:R-:W2:Y:S04]  /*9ff10*/  LDL.LU.64 R22, [R1+0x3378] ;  /* 0x0033780001167983 */ /* 0x002ea80000300a00 */
[----:B------:R1:W-:Y:S04]  /*9ff20*/  STL.64 [R1+0x3358], R4 ;  /* 0x0033580401007387 */ /* 0x0003e80000100a00 */
[----:B-1----:R0:W3:Y:S01]  /*9ff30*/  LDL.64 R4, [R1+0xbc8] ;  /* 0x000bc80001047983 */ /* 0x0020e20000100a00 */
[----:B--2---:R-:W-:-:S05]  /*9ff40*/  IADD3 R20, P2, R18, R22, RZ ;  /* 0x0000001612147210 */ /* 0x004fca0007f5e0ff */
[----:B------:R1:W-:Y:S04]  /*9ff50*/  STL [R1+0xba8], R20 ;  /* 0x000ba81401007387 */ /* 0x0003e80000100800 */
[----:B-1----:R-:W3:Y:S01]  /*9ff60*/  LDL.LU.64 R20, [R1+0x3370] ;  /* 0x0033700001147983 */ /* 0x002ee20000300a00 */
[C---:B------:R-:W-:Y:S01]  /*9ff70*/  IADD3 R12, P3, R18.reuse, R19, RZ ;  /* 0x00000013120c7210 */ /* 0x040fe20007f7e0ff */
[----:B---3--:R-:W-:Y:S01]  /*9ff80*/  IMAD.X R5, R13, 0x1, R20, P1 ;  /* 0x000000010d057824 */ /* 0x008fe200008e0614 */
[----:B------:R-:W-:-:S04]  /*9ff90*/  IADD3 R4, P1, R18, R23, RZ ;  /* 0x0000001712047210 */ /* 0x000fc80007f3e0ff */
[----:B------:R1:W-:Y:S04]  /*9ffa0*/  STL [R1+0xbcc], R5 ;  /* 0x000bcc0501007387 */ /* 0x0003e80000100800 */
[----:B------:R-:W2:Y:S04]  /*9ffb0*/  LDL.LU R18, [R1+0x3368] ;  /* 0x0033680001127983 */ /* 0x000ea80000300800 */
[----:B-1----:R-:W3:Y:S02]  /*9ffc0*/  LDL.LU R5, [R1+0x10] ;  /* 0x0000100001057983 */ /* 0x002ee40000300800 */
[----:B---3--:R-:W-:-:S05]  /*9ffd0*/  IMAD.X R13, R5, 0x1, R21, P3 ;  /* 0x00000001050d7824 */ /* 0x008fca00018e0615 */
[----:B------:R1:W-:Y:S02]  /*9ffe0*/  STL.64 [R1+0xbc0], R12 ;  /* 0x000bc00c01007387 */ /* 0x0003e40000100a00 */
[----:B-1----:R-:W-:Y:S02]  /*9fff0*/  SHF.R.S32.HI R12, RZ, 0x1f, R28 ;  /* 0x0000001fff0c7819 */ /* 0x002fe4000001141c */
[----:B------:R-:W3:Y:S04]  /*a0000*/  LDL.LU R13, [R1+0x3364] ;  /* 0x00336400010d7983 */ /* 0x000ee80000300800 */
[----:B------:R1:W-:Y:S04]  /*a0010*/  STL [R1+0xc], R12 ;  /* 0x00000c0c01007387 */ /* 0x0003e80000100800 */
[----:B-1----:R-:W3:Y:S04]  /*a0020*/  LDL.LU R12, [R1+0x3360] ;  /* 0x00336000010c7983 */ /* 0x002ee80000300800 */
[----:B---3--:R1:W-:Y:S04]  /*a0030*/  STL.64 [R1+0x3340], R12 ;  /* 0x0033400c01007387 */ /* 0x0083e80000100a00 */
[----:B-1----:R0:W3:Y:S04]  /*a0040*/  LDL.64 R12, [R1+0xba8] ;  /* 0x000ba800010c7983 */ /* 0x0020e80000100a00 */
[----:B------:R-:W-:Y:S04]  /*a0050*/  STL.64 [R1+0x3348], R26 ;  /* 0x0033481a01007387 */ /* 0x000fe80000100a00 */
[----:B------:R-:W-:Y:S01]  /*a0060*/  STL [R1+0x3354], R27 ;  /* 0x0033541b01007387 */ /* 0x000fe20000100800 */
[----:B---3--:R-:W-:-:S02]  /*a0070*/  IMAD.X R13, R5, 0x1, R24, P2 ;  /* 0x00000001050d7824 */ /* 0x008fc400010e0618 */
[----:B------:R-:W-:-:S03]  /*a0080*/  IMAD.X R5, R5, 0x1, R25, P1 ;  /* 0x0000000105057824 */ /* 0x000fc600008e0619 */
[----:B------:R-:W-:Y:S04]  /*a0090*/  STL [R1+0xbac], R13 ;  /* 0x000bac0d01007387 */ /* 0x000fe80000100800 */
[----:B------:R1:W-:Y:S04]  /*a00a0*/  STL.64 [R1+0xb88], R4 ;  /* 0x000b880401007387 */ /* 0x0003e80000100a00 */
[----:B-1----:R-:W3:Y:S01]  /*a00b0*/  LDL.LU.64 R4, [R1+0x3358] ;  /* 0x0033580001047983 */ /* 0x002ee20000300a00 */
[----:B--2---:R-:W-:-:S03]  /*a00c0*/  IADD3 R26, P3, R28, R18, RZ ;  /* 0x000000121c1a7210 */ /* 0x004fc60007f7e0ff */
[----:B---3--:R1:W-:Y:S04]  /*a00d0*/  STL.64 [R1+0x3338], R4 ;  /* 0x0033380401007387 */ /* 0x0083e80000100a00 */
[----:B------:R2:W-:Y:S01]  /*a00e0*/  STL [R1+0x3328], R22 ;  /* 0x0033281601007387 */ /* 0x0005e20000100800 */
[----:B-1----:R-:W-:-:S03]  /*a00f0*/  IADD3 R4, P1, R28, R22, RZ ;  /* 0x000000161c047210 */ /* 0x002fc60007f3e0ff */
[----:B--2---:R-:W2:Y:S01]  /*a0100*/  LDL.LU R22, [R1+0xc] ;  /* 0x00000c0001167983 */ /* 0x004ea20000300800 */
[----:B------:R-:W-:Y:S01]  /*a0110*/  IADD3 R12, P2, R28, R19, RZ ;  /* 0x000000131c0c7210 */ /* 0x000fe20007f5e0ff */
[----:B--2---:R-:W-:-:S05]  /*a0120*/  IMAD.X R27, R22, 0x1, R20, P3 ;  /* 0x00000001161b7824 */ /* 0x004fca00018e0614 */
[----:B------:R1:W-:Y:S04]  /*a0130*/  STL.64 [R1+0xb80], R26 ;  /* 0x000b801a01007387 */ /* 0x0003e80000100a00 */
[----:B-1----:R0:W2:Y:S01]  /*a0140*/  LDL.LU R27, [R1+0x3354] ;  /* 0x00335400011b7983 */ /* 0x0020a20000300800 */
[----:B------:R-:W-:-:S03]  /*a0150*/  IADD3 R26, P3, R28, R23, RZ ;  /* 0x000000171c1a7210 */ /* 0x000fc60007f7e0ff */
[----:B------:R-:W3:Y:S01]  /*a0160*/  LDL.LU R28, [R1+0x3350] ;  /* 0x00335000011c7983 */ /* 0x000ee20000300800 */
[----:B------:R-:W-:-:S03]  /*a0170*/  IMAD.X R13, R22, 0x1, R21, P2 ;  /* 0x00000001160d7824 */ /* 0x000fc600010e0615 */
[----:B------:R2:W-:Y:S04]  /*a0180*/  STL [R1+0xb48], R26 ;  /* 0x000b481a01007387 */ /* 0x0005e80000100800 */
[----:B--2---:R-:W2:Y:S04]  /*a0190*/  LDL.LU.64 R26, [R1+0x3348] ;  /* 0x00334800011a7983 */ /* 0x004ea80000300a00 */
[----:B------:R1:W-:Y:S04]  /*a01a0*/  STL.64 [R1+0xb78], R12 ;  /* 0x000b780c01007387 */ /* 0x0003e80000100a00 */
[----:B-1----:R-:W4:Y:S04]  /*a01b0*/  LDL.LU.64 R12, [R1+0x3340] ;  /* 0x00334000010c7983 */ /* 0x002f280000300a00 */
[----:B------:R-:W-:Y:S04]  /*a01c0*/  STL.64 [R1+0x3330], R20 ;  /* 0x0033301401007387 */ /* 0x000fe80000100a00 */
[----:B---3--:R1:W-:Y:S04]  /*a01d0*/  STL.64 [R1+0x3318], R28 ;  /* 0x0033181c01007387 */ /* 0x0083e80000100a00 */
[----:B-1----:R-:W3:Y:S01]  /*a01e0*/  LDL.LU R28, [R1+0x4] ;  /* 0x00000400011c7983 */ /* 0x002ee20000300800 */
[----:B------:R-:W-:-:S03]  /*a01f0*/  IMAD.X R5, R22, 0x1, R24, P1 ;  /* 0x0000000116057824 */ /* 0x000fc600008e0618 */
[----:B------:R-:W-:Y:S01]  /*a0200*/  STL.64 [R1+0x3320], R14 ;  /* 0x0033200e01007387 */ /* 0x000fe20000100a00 */
[----:B---3--:R-:W-:-:S05]  /*a0210*/  SHF.R.S32.HI R20, RZ, 0x1f, R28 ;  /* 0x0000001fff147819 */ /* 0x008fca000001141c */
[----:B------:R-:W-:Y:S04]  /*a0220*/  STL [R1+0x8], R20 ;  /* 0x0000081401007387 */ /* 0x000fe80000100800 */
[----:B------:R1:W-:Y:S04]  /*a0230*/  STL.64 [R1+0xb68], R4 ;  /* 0x000b680401007387 */ /* 0x0003e80000100a00 */
[----:B-1----:R-:W3:Y:S01]  /*a0240*/  LDL.LU.64 R4, [R1+0x3338] ;  /* 0x0033380001047983 */ /* 0x002ee20000300a00 */
[----:B------:R-:W-:-:S03]  /*a0250*/  IADD3 R20, P1, R28, R19, RZ ;  /* 0x000000131c147210 */ /* 0x000fc60007f3e0ff */
[----:B---3--:R1:W-:Y:S04]  /*a0260*/  STL.64 [R1+0x3300], R4 ;  /* 0x0033000401007387 */ /* 0x0083e80000100a00 */
[----:B-1----:R0:W3:Y:S04]  /*a0270*/  LDL.64 R4, [R1+0xb48] ;  /* 0x000b480001047983 */ /* 0x0020e80000100a00 */
[----:B------:R1:W-:Y:S04]  /*a0280*/  STL [R1+0xb38], R20 ;  /* 0x000b381401007387 */ /* 0x0003e80000100800 */
[----:B-1----:R-:W2:Y:S01]  /*a0290*/  LDL.LU.64 R20, [R1+0x3330] ;  /* 0x0033300001147983 */ /* 0x002ea20000300a00 */
[----:B------:R-:W-:-:S02]  /*a02a0*/  IADD3 R14, P2, R28, R18, RZ ;  /* 0x000000121c0e7210 */ /* 0x000fc40007f5e0ff */
[----:B------:R-:W-:Y:S01]  /*a02b0*/  SHF.R.S32.HI R15, RZ, 0x1f, R28 ;  /* 0x0000001fff0f7819 */ /* 0x000fe2000001141c */
[----:B------:R1:W-:Y:S04]  /*a02c0*/  STL.64 [R1+0x3310], R18 ;  /* 0x0033101201007387 */ /* 0x0003e80000100a00 */
[----:B-1----:R0:W4:Y:S01]  /*a02d0*/  LDL.64 R18, [R1+0xb38] ;  /* 0x000b380001127983 */ /* 0x0021220000100a00 */
[----:B---3--:R-:W-:-:S03]  /*a02e0*/  IMAD.X R5, R22, 0x1, R25, P3 ;  /* 0x0000000116057824 */ /* 0x008fc600018e0619 */
[----:B------:R-:W3:Y:S04]  /*a02f0*/  LDL.LU R22, [R1+0x3328] ;  /* 0x0033280001167983 */ /* 0x000ee80000300800 */
[----:B------:R-:W-:Y:S04]  /*a0300*/  STL.64 [R1+0x3308], R24 ;  /* 0x0033081801007387 */ /* 0x000fe80000100a00 */
[----:B------:R-:W-:Y:S01]  /*a0310*/  STL [R1+0xb4c], R5 ;  /* 0x000b4c0501007387 */ /* 0x000fe20000100800 */
[----:B--2---:R-:W-:-:S05]  /*a0320*/  IMAD.X R15, R15, 0x1, R20, P2 ;  /* 0x000000010f0f7824 */ /* 0x004fca00010e0614 */
[----:B------:R1:W-:Y:S04]  /*a0330*/  STL.64 [R1+0xb40], R14 ;  /* 0x000b400e01007387 */ /* 0x0003e80000100a00 */
[----:B-1----:R-:W2:Y:S01]  /*a0340*/  LDL.LU.64 R14, [R1+0x3320] ;  /* 0x00332000010e7983 */ /* 0x002ea20000300a00 */
[C---:B---3--:R-:W-:Y:S02]  /*a0350*/  IADD3 R4, P3, R28.reuse, R22, RZ ;  /* 0x000000161c047210 */ /* 0x048fe40007f7e0ff */
[----:B------:R-:W-:-:S05]  /*a0360*/  IADD3 R28, P2, R28, R23, RZ ;  /* 0x000000171c1c7210 */ /* 0x000fca0007f5e0ff */
[----:B------:R1:W-:Y:S04]  /*a0370*/  STL [R1+0xb08], R28 ;  /* 0x000b081c01007387 */ /* 0x0003e80000100800 */
[----:B-1----:R-:W3:Y:S04]  /*a0380*/  LDL.LU.64 R28, [R1+0x3318] ;  /* 0x00331800011c7983 */ /* 0x002ee80000300a00 */
[----:B--2---:R1:W-:Y:S04]  /*a0390*/  STL [R1+0x32f8], R15 ;  /* 0x0032f80f01007387 */ /* 0x0043e80000100800 */
[----:B-1----:R-:W4:Y:S04]  /*a03a0*/  LDL.LU R15, [R1+0x8] ;  /* 0x00000800010f7983 */ /* 0x002f280000300800 */
[----:B---3--:R-:W-:Y:S01]  /*a03b0*/  STL [R1+0x32d4], R29 ;  /* 0x0032d41d01007387 */ /* 0x008fe20000100800 */
[----:B----4-:R-:W-:-:S05]  /*a03c0*/  IMAD.X R19, R15, 0x1, R21, P1 ;  /* 0x000000010f137824 */ /* 0x010fca00008e0615 */
[----:B------:R1:W-:Y:S04]  /*a03d0*/  STL [R1+0xb3c], R19 ;  /* 0x000b3c1301007387 */ /* 0x0003e80000100800 */
[----:B-1----:R-:W2:Y:S02]  /*a03e0*/  LDL.LU.64 R18, [R1+0x3310] ;  /* 0x0033100001127983 */ /* 0x002ea40000300a00 */
[----:B--2---:R-:W-:-:S05]  /*a03f0*/  IADD3 R24, P1, R28, R18, RZ ;  /* 0x000000121c187210 */ /* 0x004fca0007f3e0ff */
[----:B------:R1:W-:Y:S04]  /*a0400*/  STL [R1+0xb00], R24 ;  /* 0x000b001801007387 */ /* 0x0003e80000100800 */
[----:B-1----:R-:W2:Y:S02]  /*a0410*/  LDL.LU.64 R24, [R1+0x3308] ;  /* 0x0033080001187983 */ /* 0x002ea40000300a00 */
[----:B--2---:R-:W-:-:S05]  /*a0420*/  IMAD.X R5, R15, 0x1, R24, P3 ;  /* 0x000000010f057824 */ /* 0x004fca00018e0618 */
[----:B------:R1:W-:Y:S04]  /*a0430*/  STL.64 [R1+0xb28], R4 ;  /* 0x000b280401007387 */ /* 0x0003e80000100a00 */
[----:B-1----:R-:W2:Y:S04]  /*a0440*/  LDL.LU.64 R4, [R1+0x3300] ;  /* 0x0033000001047983 */ /* 0x002ea80000300a00 */
[----:B--2---:R-:W-:Y:S04]  /*a0450*/  STL.64 [R1+0x32e8], R4 ;  /* 0x0032e80401007387 */ /* 0x004fe80000100a00 */
[----:B------:R1:W-:Y:S04]  /*a0460*/  STL.64 [R1+0x32d8], R2 ;  /* 0x0032d80201007387 */ /* 0x0003e80000100a00 */
[----:B-1----:R0:W2:Y:S04]  /*a0470*/  LDL.64 R2, [R1+0xb08] ;  /* 0x000b080001027983 */ /* 0x0020a80000100a00 */
[----:B------:R-:W-:Y:S04]  /*a0480*/  STL.64 [R1+0x32e0], R26 ;  /* 0x0032e01a01007387 */ /* 0x000fe80000100a00 */
[----:B------:R-:W-:Y:S04]  /*a0490*/  STL [R1+0x32f0], R27 ;  /* 0x0032f01b01007387 */ /* 0x000fe80000100800 */
[----:B------:R1:W-:Y:S04]  /*a04a0*/  STL [R1+0x32f4], R27 ;  /* 0x0032f41b01007387 */ /* 0x0003e80000100800 */
[----:B-1----:R0:W3:Y:S01]  /*a04b0*/  LDL.64 R26, [R1+0xb00] ;  /* 0x000b0000011a7983 */ /* 0x0020e20000100a00 */
[----:B------:R-:W-:Y:S01]  /*a04c0*/  SHF.R.S32.HI R29, RZ, 0x1f, R28 ;  /* 0x0000001fff1d7819 */ /* 0x000fe2000001141c */
[----:B--2---:R-:W-:-:S02]  /*a04d0*/  IMAD.X R3, R15, 0x1, R25, P2 ;  /* 0x000000010f037824 */ /* 0x004fc400010e0619 */
[----:B------:R-:W2:Y:S04]  /*a04e0*/  LDL.LU R15, [R1+0x32f8] ;  /* 0x0032f800010f7983 */ /* 0x000ea80000300800 */
[----:B------:R-:W-:Y:S01]  /*a04f0*/  STL [R1+0xb0c], R3 ;  /* 0x000b0c0301007387 */ /* 0x000fe20000100800 */
[----:B---3--:R-:W-:-:S05]  /*a0500*/  IMAD.X R27, R29, 0x1, R20, P1 ;  /* 0x000000011d1b7824 */ /* 0x008fca00008e0614 */
[----:B------:R1:W-:Y:S04]  /*a0510*/  STL [R1+0xb04], R27 ;  /* 0x000b041b01007387 */ /* 0x0003e80000100800 */
[----:B-1----:R0:W3:Y:S01]  /*a0520*/  LDL.LU R27, [R1+0x32f4] ;  /* 0x0032f400011b7983 */ /* 0x0020e20000300800 */
[C---:B------:R-:W-:Y:S02]  /*a0530*/  IADD3 R4, P3, R28.reuse, R19, RZ ;  /* 0x000000131c047210 */ /* 0x040fe40007f7e0ff */
[----:B------:R-:W-:-:S03]  /*a0540*/  IADD3 R26, P1, R28, R23, RZ ;  /* 0x000000171c1a7210 */ /* 0x000fc60007f3e0ff */
[----:B------:R-:W-:Y:S02]  /*a0550*/  IMAD.X R5, R29, 0x1, R21, P3 ;  /* 0x000000011d057824 */ /* 0x000fe400018e0615 */
[----:B------:R-:W-:Y:S01]  /*a0560*/  STL [R1+0xac8], R26 ;  /* 0x000ac81a01007387 */ /* 0x000fe20000100800 */
[----:B------:R-:W-:-:S03]  /*a0570*/  IADD3 R2, P2, R28, R22, RZ ;  /* 0x000000161c027210 */ /* 0x000fc60007f5e0ff */
[----:B---3--:R0:W3:Y:S04]  /*a0580*/  LDL.LU R27, [R1+0x32f0] ;  /* 0x0032f000011b7983 */ /* 0x0080e80000300800 */
[----:B------:R1:W-:Y:S04]  /*a0590*/  STL.64 [R1+0xaf8], R4 ;  /* 0x000af80401007387 */ /* 0x0003e80000100a00 */
[----:B-1----:R-:W4:Y:S04]  /*a05a0*/  LDL.LU.64 R4, [R1+0x32e8] ;  /* 0x0032e80001047983 */ /* 0x002f280000300a00 */
[----:B------:R-:W2:Y:S04]  /*a05b0*/  LDL.LU R28, [R1+0x4c] ;  /* 0x00004c00011c7983 */ /* 0x000ea80000300800 */
[----:B--2---:R1:W-:Y:S04]  /*a05c0*/  STL [R1+0x32b0], R28 ;  /* 0x0032b01c01007387 */ /* 0x0043e80000100800 */
[----:B-1----:R-:W2:Y:S02]  /*a05d0*/  LDL.LU R28, [R1+0x40] ;  /* 0x00004000011c7983 */ /* 0x002ea40000300800 */
[----:B--2---:R-:W-:-:S02]  /*a05e0*/  SHF.R.S32.HI R3, RZ, 0x1f, R28 ;  /* 0x0000001fff037819 */ /* 0x004fc4000001141c */
[----:B------:R-:W-:-:S03]  /*a05f0*/  IADD3 R26, P3, R28, R18, RZ ;  /* 0x000000121c1a7210 */ /* 0x000fc60007f7e0ff */
[----:B------:R1:W-:Y:S04]  /*a0600*/  STL [R1+0x8], R3 ;  /* 0x0000080301007387 */ /* 0x0003e80000100800 */
[----:B------:R3:W-:Y:S01]  /*a0610*/  STL [R1+0xac0], R26 ;  /* 0x000ac01a01007387 */ /* 0x0007e20000100800 */
[----:B-1----:R-:W-:-:S03]  /*a0620*/  IMAD.X R3, R29, 0x1, R24, P2 ;  /* 0x000000011d037824 */ /* 0x002fc600010e0618 */
[----:B---3--:R-:W2:Y:S04]  /*a0630*/  LDL.LU.64 R26, [R1+0x32e0] ;  /* 0x0032e000011a7983 */ /* 0x008ea80000300a00 */
[----:B------:R1:W-:Y:S04]  /*a0640*/  STL.64 [R1+0xae8], R2 ;  /* 0x000ae80201007387 */ /* 0x0003e80000100a00 */
[----:B-1----:R-:W3:Y:S04]  /*a0650*/  LDL.LU.64 R2, [R1+0x32d8] ;  /* 0x0032d80001027983 */ /* 0x002ee80000300a00 */
[----:B------:R1:W-:Y:S04]  /*a0660*/  STL [R1+0x32c4], R9 ;  /* 0x0032c40901007387 */ /* 0x0003e80000100800 */
[----:B-1----:R-:W4:Y:S04]  /*a0670*/  LDL.LU R9, [R1+0x8] ;  /* 0x0000080001097983 */ /* 0x002f280000300800 */
[----:B------:R-:W-:Y:S04]  /*a0680*/  STL.64 [R1+0x32a8], R16 ;  /* 0x0032a81001007387 */ /* 0x000fe80000100a00 */
[----:B------:R-:W-:Y:S04]  /*a0690*/  STL.64 [R1+0x32b8], R10 ;  /* 0x0032b80a01007387 */ /* 0x000fe80000100a00 */
[----:B------:R1:W-:Y:S04]  /*a06a0*/  STL [R1+0x32c0], R11 ;  /* 0x0032c00b01007387 */ /* 0x0003e80000100800 */
[----:B-1----:R0:W2:Y:S04]  /*a06b0*/  LDL.64 R10, [R1+0xac0] ;  /* 0x000ac000010a7983 */ /* 0x0020a80000100a00 */
[----:B------:R-:W-:Y:S04]  /*a06c0*/  STL.64 [R1+0x32c8], R14 ;  /* 0x0032c80e01007387 */ /* 0x000fe80000100a00 */
[----:B------:R1:W-:Y:S04]  /*a06d0*/  STL [R1+0x32d0], R15 ;  /* 0x0032d00f01007387 */ /* 0x0003e80000100800 */
[----:B-1----:R0:W3:Y:S01]  /*a06e0*/  LDL.64 R14, [R1+0xac8] ;  /* 0x000ac800010e7983 */ /* 0x0020e20000100a00 */
[----:B------:R-:W-:-:S05]  /*a06f0*/  IADD3 R16, P2, R28, R19, RZ ;  /* 0x000000131c107210 */ /* 0x000fca0007f5e0ff */
[C---:B----4-:R-:W-:Y:S02]  /*a0700*/  IMAD.X R17, R9.reuse, 0x1, R21, P2 ;  /* 0x0000000109117824 */ /* 0x050fe400010e0615 */
[----:B--2---:R-:W-:Y:S02]  /*a0710*/  IMAD.X R11, R9, 0x1, R20, P3 ;  /* 0x00000001090b7824 */ /* 0x004fe400018e0614 */
[----:B---3--:R-:W-:Y:S01]  /*a0720*/  IMAD.X R15, R29, 0x1, R25, P1 ;  /* 0x000000011d0f7824 */ /* 0x008fe200008e0619 */
[----:B------:R-:W-:Y:S01]  /*a0730*/  IADD3 R14, P1, R28, R22, RZ ;  /* 0x000000161c0e7210 */ /* 0x000fe20007f3e0ff */
[----:B------:R-:W2:Y:S04]  /*a0740*/  LDL.LU R29, [R1+0x32d4] ;  /* 0x0032d400011d7983 */ /* 0x000ea80000300800 */
[----:B------:R1:W-:Y:S04]  /*a0750*/  STL [R1+0xacc], R15 ;  /* 0x000acc0f01007387 */ /* 0x0003e80000100800 */
[----:B------:R-:W-:Y:S04]  /*a0760*/  STL [R1+0xac4], R11 ;  /* 0x000ac40b01007387 */ /* 0x000fe80000100800 */
[----:B------:R-:W-:Y:S01]  /*a0770*/  STL.64 [R1+0xab8], R16 ;  /* 0x000ab81001007387 */ /* 0x000fe20000100a00 */
[----:B-1----:R-:W-:-:S05]  /*a0780*/  IMAD.X R15, R9, 0x1, R24, P1 ;  /* 0x00000001090f7824 */ /* 0x002fca00008e0618 */
[----:B------:R1:W-:Y:S04]  /*a0790*/  STL.64 [R1+0xaa8], R14 ;  /* 0x000aa80e01007387 */ /* 0x0003e80000100a00 */
[----:B-1----:R0:W3:Y:S01]  /*a07a0*/  LDL.LU R15, [R1+0x32d0] ;  /* 0x0032d000010f7983 */ /* 0x0020e20000300800 */
[----:B------:R-:W-:-:S05]  /*a07b0*/  IADD3 R10, P3, R28, R23, RZ ;  /* 0x000000171c0a7210 */ /* 0x000fca0007f7e0ff */
[----:B------:R-:W-:Y:S01]  /*a07c0*/  IMAD.X R11, R9, 0x1, R25, P3 ;  /* 0x00000001090b7824 */ /* 0x000fe200018e0619 */
[----:B--2---:R-:W-:Y:S02]  /*a07d0*/  IADD3 R14, P1, R29, R19, RZ ;  /* 0x000000131d0e7210 */ /* 0x004fe40007f3e0ff */
[----:B------:R-:W-:-:S03]  /*a07e0*/  SHF.R.S32.HI R28, RZ, 0x1f, R29 ;  /* 0x0000001fff1c7819 */ /* 0x000fc6000001141d */
[----:B------:R3:W-:Y:S04]  /*a07f0*/  STL [R1+0xa78], R14 ;  /* 0x000a780e01007387 */ /* 0x0007e80000100800 */
[----:B---3--:R-:W2:Y:S04]  /*a0800*/  LDL.LU.64 R14, [R1+0x32c8] ;  /* 0x0032c800010e7983 */ /* 0x008ea80000300a00 */
[----:B------:R-:W-:Y:S04]  /*a0810*/  STL [R1+0x4], R28 ;  /* 0x0000041c01007387 */ /* 0x000fe80000100800 */
[----:B------:R-:W3:Y:S04]  /*a0820*/  LDL.LU R9, [R1+0x32c4] ;  /* 0x0032c40001097983 */ /* 0x000ee80000300800 */
[----:B------:R1:W-:Y:S04]  /*a0830*/  STL.64 [R1+0xa88], R10 ;  /* 0x000a880a01007387 */ /* 0x0003e80000100a00 */
[----:B-1----:R0:W4:Y:S01]  /*a0840*/  LDL.LU R11, [R1+0x32c0] ;  /* 0x0032c000010b7983 */ /* 0x0021220000300800 */
[----:B------:R-:W-:-:S05]  /*a0850*/  IADD3 R10, P3, R29, R22, RZ ;  /* 0x000000161d0a7210 */ /* 0x000fca0007f7e0ff */
[----:B------:R4:W-:Y:S01]  /*a0860*/  STL [R1+0xa60], R10 ;  /* 0x000a600a01007387 */ /* 0x0009e20000100800 */
[----:B------:R-:W-:-:S03]  /*a0870*/  IADD3 R16, P2, R29, R18, RZ ;  /* 0x000000121d107210 */ /* 0x000fc60007f5e0ff */
[----:B----4-:R-:W4:Y:S02]  /*a0880*/  LDL.LU.64 R10, [R1+0x32b8] ;  /* 0x0032b800010a7983 */ /* 0x010f240000300a00 */
[----:B------:R-:W-:Y:S02]  /*a0890*/  IMAD.X R17, R28, 0x1, R20, P2 ;  /* 0x000000011c117824 */ /* 0x000fe400010e0614 */
[----:B------:R-:W2:Y:S04]  /*a08a0*/  LDL.LU R28, [R1+0x32b0] ;  /* 0x0032b000011c7983 */ /* 0x000ea80000300800 */
[----:B------:R1:W-:Y:S04]  /*a08b0*/  STL.64 [R1+0xa80], R16 ;  /* 0x000a801001007387 */ /* 0x0003e80000100a00 */
[----:B-1----:R-:W3:Y:S04]  /*a08c0*/  LDL.LU.64 R16, [R1+0x32a8] ;  /* 0x0032a80001107983 */ /* 0x002ee80000300a00 */
[----:B----4-:R-:W-:Y:S04]  /*a08d0*/  STL.64 [R1+0x3290], R10 ;  /* 0x0032900a01007387 */ /* 0x010fe80000100a00 */
[----:B------:R-:W-:Y:S04]  /*a08e0*/  STL.64 [R1+0x3298], R4 ;  /* 0x0032980401007387 */ /* 0x000fe80000100a00 */
[----:B------:R1:W-:Y:S04]  /*a08f0*/  STL [R1+0x32a0], R5 ;  /* 0x0032a00501007387 */ /* 0x0003e80000100800 */
[----:B-1----:R0:W4:Y:S04]  /*a0900*/  LDL.64 R4, [R1+0xa60] ;  /* 0x000a600001047983 */ /* 0x0021280000100a00 */
[----:B------:R1:W-:Y:S01]  /*a0910*/  STL.64 [R1+0x3278], R2 ;  /* 0x0032780201007387 */ /* 0x0003e20000100a00 */
[----:B------:R-:W-:-:S03]  /*a0920*/  IMAD.MOV.U32 R11, RZ, RZ, R29 ;  /* 0x000000ffff0b7224 */ /* 0x000fc600078e001d */
[----:B-1----:R0:W2:Y:S04]  /*a0930*/  LDL.64 R2, [R1+0xa78] ;  /* 0x000a780001027983 */ /* 0x0020a80000100a00 */
[----:B------:R-:W3:Y:S01]  /*a0940*/  LDL.LU R29, [R1+0x5c] ;  /* 0x00005c00011d7983 */ /* 0x000ee20000300800 */
[----:B------:R-:W-:-:S03]  /*a0950*/  IADD3 R10, P2, R11, R23, RZ ;  /* 0x000000170b0a7210 */ /* 0x000fc60007f5e0ff */
[----:B---3--:R-:W-:Y:S04]  /*a0960*/  STL [R1+0x3258], R29 ;  /* 0x0032581d01007387 */ /* 0x008fe80000100800 */
[----:B------:R-:W2:Y:S04]  /*a0970*/  LDL.LU R11, [R1+0x4] ;  /* 0x00000400010b7983 */ /* 0x000ea80000300800 */
[----:B------:R-:W-:Y:S04]  /*a0980*/  STL [R1+0x3280], R7 ;  /* 0x0032800701007387 */ /* 0x000fe80000100800 */
[----:B------:R-:W-:Y:S01]  /*a0990*/  STL.64 [R1+0x3288], R20 ;  /* 0x0032881401007387 */ /* 0x000fe20000100a00 */
[----:B--2---:R-:W-:-:S02]  /*a09a0*/  IMAD.X R3, R11, 0x1, R21, P1 ;  /* 0x000000010b037824 */ /* 0x004fc400008e0615 */
[----:B----4-:R-:W-:-:S03]  /*a09b0*/  IMAD.X R5, R11, 0x1, R24, P3 ;  /* 0x000000010b057824 */ /* 0x010fc600018e0618 */
[----:B------:R-:W-:Y:S04]  /*a09c0*/  STL [R1+0xa7c], R3 ;  /* 0x000a7c0301007387 */ /* 0x000fe80000100800 */
[----:B------:R1:W-:Y:S04]  /*a09d0*/  STL [R1+0xa64], R5 ;  /* 0x000a640501007387 */ /* 0x0003e80000100800 */
[----:B-1----:R0:W2:Y:S01]  /*a09e0*/  LDL.LU R5, [R1+0x32a0] ;  /* 0x0032a00001057983 */ /* 0x0020a20000300800 */
[C---:B------:R-:W-:Y:S02]  /*a09f0*/  IADD3 R4, P3, R28.reuse, R19, RZ ;  /* 0x000000131c047210 */ /* 0x040fe40007f7e0ff */
[----:B------:R-:W-:Y:S01]  /*a0a00*/  SHF.R.S32.HI R7, RZ, 0x1f, R28 ;  /* 0x0000001fff077819 */ /* 0x000fe2000001141c */
[----:B------:R-:W-:Y:S01]  /*a0a10*/  IMAD.X R11, R11, 0x1, R25, P2 ;  /* 0x000000010b0b7824 */ /* 0x000fe200010e0619 */
[C---:B------:R-:W-:Y:S01]  /*a0a20*/  IADD3 R20, P2, R28.reuse, R22, RZ ;  /* 0x000000161c147210 */ /* 0x040fe20007f5e0ff */
[----:B------:R2:W-:Y:S04]  /*a0a30*/  STL [R1+0xa48], R4 ;  /* 0x000a480401007387 */ /* 0x0005e80000100800 */
[----:B--2---:R-:W2:Y:S04]  /*a0a40*/  LDL.LU.64 R4, [R1+0x3298] ;  /* 0x0032980001047983 */ /* 0x004ea80000300a00 */
[----:B------:R-:W-:Y:S04]  /*a0a50*/  STL [R1+0x8], R7 ;  /* 0x0000080701007387 */ /* 0x000fe80000100800 */
[----:B------:R1:W-:Y:S04]  /*a0a60*/  STL.64 [R1+0xa58], R10 ;  /* 0x000a580a01007387 */ /* 0x0003e80000100a00 */
[----:B-1----:R-:W3:Y:S04]  /*a0a70*/  LDL.LU.64 R10, [R1+0x3290] ;  /* 0x00329000010a7983 */ /* 0x002ee80000300a00 */
[----:B------:R1:W-:Y:S04]  /*a0a80*/  STL [R1+0xa28], R20 ;  /* 0x000a281401007387 */ /* 0x0003e80000100800 */
[----:B-1----:R-:W4:Y:S01]  /*a0a90*/  LDL.LU.64 R20, [R1+0x3288] ;  /* 0x0032880001147983 */ /* 0x002f220000300a00 */
[----:B------:R-:W-:-:S05]  /*a0aa0*/  IADD3 R2, P1, R28, R18, RZ ;  /* 0x000000121c027210 */ /* 0x000fca0007f3e0ff */
[----:B----4-:R-:W-:Y:S01]  /*a0ab0*/  IMAD.X R3, R7, 0x1, R20, P1 ;  /* 0x0000000107037824 */ /* 0x010fe200008e0614 */
[----:B------:R-:W-:Y:S01]  /*a0ac0*/  IADD3 R28, P1, R28, R23, RZ ;  /* 0x000000171c1c7210 */ /* 0x000fe20007f3e0ff */
[----:B------:R-:W4:Y:S04]  /*a0ad0*/  LDL.LU R7, [R1+0x3280] ;  /* 0x0032800001077983 */ /* 0x000f280000300800 */
[----:B------:R1:W-:Y:S04]  /*a0ae0*/  STL.64 [R1+0xa50], R2 ;  /* 0x000a500201007387 */ /* 0x0003e80000100a00 */
[----:B-1----:R-:W3:Y:S04]  /*a0af0*/  LDL.LU.64 R2, [R1+0x3278] ;  /* 0x0032780001027983 */ /* 0x002ee80000300a00 */
[----:B------:R1:W-:Y:S04]  /*a0b00*/  STL.64 [R1+0x3268], R22 ;  /* 0x0032681601007387 */ /* 0x0003e80000100a00 */
[----:B------:R2:W-:Y:S04]  /*a0b10*/  STL [R1+0xa18], R28 ;  /* 0x000a181c01007387 */ /* 0x0005e80000100800 */
[----:B-1----:R0:W4:Y:S01]  /*a0b20*/  LDL.64 R22, [R1+0xa18] ;  /* 0x000a180001167983 */ /* 0x0021220000100a00 */
[----:B--2---:R-:W-:-:S03]  /*a0b30*/  IMAD.MOV.U32 R28, RZ, RZ, R5 ;  /* 0x000000ffff1c7224 */ /* 0x004fc600078e0005 */
[----:B----4-:R-:W2:Y:S04]  /*a0b40*/  LDL.LU R23, [R1+0x8] ;  /* 0x0000080001177983 */ /* 0x010ea80000300800 */
[----:B---3--:R1:W-:Y:S04]  /*a0b50*/  STL.64 [R1+0x3250], R2 ;  /* 0x0032500201007387 */ /* 0x0083e80000100a00 */
[----:B-1----:R0:W2:Y:S04]  /*a0b60*/  LDL.64 R2, [R1+0xa48] ;  /* 0x000a480001027983 */ /* 0x0020a80000100a00 */
[----:B------:R-:W-:Y:S04]  /*a0b70*/  STL.64 [R1+0x3260], R16 ;  /* 0x0032601001007387 */ /* 0x000fe80000100a00 */
[----:B------:R-:W-:Y:S04]  /*a0b80*/  STL [R1+0x3270], R17 ;  /* 0x0032701101007387 */ /* 0x000fe80000100800 */
[----:B------:R1:W-:Y:S04]  /*a0b90*/  STL [R1+0x3274], R17 ;  /* 0x0032741101007387 */ /* 0x0003e80000100800 */
[----:B-1----:R0:W3:Y:S04]  /*a0ba0*/  LDL.64 R16, [R1+0xa28] ;  /* 0x000a280001107983 */ /* 0x0020e80000100a00 */
[----:B------:R-:W4:Y:S01]  /*a0bb0*/  LDL.LU R5, [R1+0x60] ;  /* 0x0000600001057983 */ /* 0x000f220000300800 */
[----:B--2---:R-:W-:-:S03]  /*a0bc0*/  IMAD.X R3, R23, 0x1, R21, P3 ;  /* 0x0000000117037824 */ /* 0x004fc600018e0615 */
[----:B----4-:R1:W-:Y:S01]  /*a0bd0*/  STL [R1+0x321c], R5 ;  /* 0x00321c0501007387 */ /* 0x0103e20000100800 */
[----:B---3--:R-:W-:-:S03]  /*a0be0*/  IMAD.X R17, R23, 0x1, R24, P2 ;  /* 0x0000000117117824 */ /* 0x008fc600010e0618 */
[----:B-1----:R-:W2:Y:S04]  /*a0bf0*/  LDL.LU R5, [R1+0x54] ;  /* 0x0000540001057983 */ /* 0x002ea80000300800 */
[----:B------:R-:W-:Y:S04]  /*a0c00*/  STL [R1+0xa4c], R3 ;  /* 0x000a4c0301007387 */ /* 0x000fe80000100800 */
[----:B------:R1:W-:Y:S04]  /*a0c10*/  STL [R1+0xa2c], R17 ;  /* 0x000a2c1101007387 */ /* 0x0003e80000100800 */
[----:B-1----:R0:W3:Y:S01]  /*a0c20*/  LDL.LU R17, [R1+0x3274] ;  /* 0x0032740001117983 */ /* 0x0020e20000300800 */
[----:B------:R-:W-:Y:S01]  /*a0c30*/  IMAD.X R23, R23, 0x1, R25, P1 ;  /* 0x0000000117177824 */ /* 0x000fe200008e0619 */
[----:B--2---:R-:W-:-:S02]  /*a0c40*/  SHF.R.S32.HI R29, RZ, 0x1f, R5 ;  /* 0x0000001fff1d7819 */ /* 0x004fc40000011405 */
[C---:B------:R-:W-:Y:S02]  /*a0c50*/  IADD3 R16, P2, R5.reuse, R19, RZ ;  /* 0x0000001305107210 */ /* 0x040fe40007f5e0ff */
[----:B------:R-:W-:Y:S01]  /*a0c60*/  IADD3 R2, P3, R5, R18, RZ ;  /* 0x0000001205027210 */ /* 0x000fe20007f7e0ff */
[----:B------:R-:W-:Y:S04]  /*a0c70*/  STL [R1+0x4], R29 ;  /* 0x0000041d01007387 */ /* 0x000fe80000100800 */
[----:B------:R-:W-:Y:S04]  /*a0c80*/  STL [R1+0xa08], R16 ;  /* 0x000a081001007387 */ /* 0x000fe80000100800 */
[----:B---3--:R0:W2:Y:S04]  /*a0c90*/  LDL.LU R17, [R1+0x3270] ;  /* 0x0032700001117983 */ /* 0x0080a80000300800 */
[----:B------:R1:W-:Y:S04]  /*a0ca0*/  STL.64 [R1+0x3248], R18 ;  /* 0x0032481201007387 */ /* 0x0003e80000100a00 */
[----:B-1----:R0:W3:Y:S04]  /*a0cb0*/  LDL.64 R18, [R1+0xa08] ;  /* 0x000a080001127983 */ /* 0x0020e80000100a00 */
[----:B------:R1:W-:Y:S04]  /*a0cc0*/  STL [R1+0xa1c], R23 ;  /* 0x000a1c1701007387 */ /* 0x0003e80000100800 */
[----:B-1----:R-:W4:Y:S01]  /*a0cd0*/  LDL.LU.64 R22, [R1+0x3268] ;  /* 0x0032680001167983 */ /* 0x002f220000300a00 */
[----:B------:R-:W-:Y:S01]  /*a0ce0*/  IMAD.X R3, R29, 0x1, R20, P3 ;  /* 0x000000011d037824 */ /* 0x000fe200018e0614 */
[----:B----4-:R-:W-:-:S05]  /*a0cf0*/  IADD3 R16, P1, R5, R22, RZ ;  /* 0x0000001605107210 */ /* 0x010fca0007f3e0ff */
[----:B------:R2:W-:Y:S04]  /*a0d00*/  STL [R1+0x9e8], R16 ;  /* 0x0009e81001007387 */ /* 0x0005e80000100800 */
[----:B--2---:R-:W2:Y:S04]  /*a0d10*/  LDL.LU.64 R16, [R1+0x3260] ;  /* 0x0032600001107983 */ /* 0x004ea80000300a00 */
[----:B------:R-:W4:Y:S04]  /*a0d20*/  LDL.LU R29, [R1+0x3258] ;  /* 0x00325800011d7983 */ /* 0x000f280000300800 */
[----:B------:R1:W-:Y:S04]  /*a0d30*/  STL.64 [R1+0xa10], R2 ;  /* 0x000a100201007387 */ /* 0x0003e80000100a00 */
[----:B-1----:R-:W3:Y:S04]  /*a0d40*/  LDL.LU.64 R2, [R1+0x3250] ;  /* 0x0032500001027983 */ /* 0x002ee80000300a00 */
[----:B----4-:R-:W-:Y:S04]  /*a0d50*/  STL.64 [R1+0x3240], R28 ;  /* 0x0032401c01007387 */ /* 0x010fe80000100a00 */
[----:B---3--:R-:W-:Y:S04]  /*a0d60*/  STL [R1+0x3220], R3 ;  /* 0x0032200301007387 */ /* 0x008fe80000100800 */
[----:B------:R1:W-:Y:S04]  /*a0d70*/  STL [R1+0x3224], R2 ;  /* 0x0032240201007387 */ /* 0x0003e80000100800 */
[----:B-1----:R0:W3:Y:S04]  /*a0d80*/  LDL.64 R2, [R1+0x9e8] ;  /* 0x0009e80001027983 */ /* 0x0020e80000100a00 */
[----:B------:R-:W4:Y:S02]  /*a0d90*/  LDL.LU R29, [R1+0x4] ;  /* 0x00000400011d7983 */ /* 0x000f240000300800 */
[----:B----4-:R-:W-:-:S05]  /*a0da0*/  IMAD.X R19, R29, 0x1, R21, P2 ;  /* 0x000000011d137824 */ /* 0x010fca00010e0615 */
[----:B------:R1:W-:Y:S04]  /*a0db0*/  STL [R1+0xa0c], R19 ;  /* 0x000a0c1301007387 */ /* 0x0003e80000100800 */
[----:B-1----:R-:W4:Y:S04]  /*a0dc0*/  LDL.LU.64 R18, [R1+0x3248] ;  /* 0x0032480001127983 */ /* 0x002f280000300a00 */
[----:B------:R-:W-:Y:S04]  /*a0dd0*/  STL.64 [R1+0x3238], R20 ;  /* 0x0032381401007387 */ /* 0x000fe80000100a00 */
[----:B------:R1:W-:Y:S04]  /*a0de0*/  STL.64 [R1+0x3228], R26 ;  /* 0x0032281a01007387 */ /* 0x0003e80000100a00 */
[----:B-1----:R-:W2:Y:S01]  /*a0df0*/  LDL.LU R26, [R1+0x58] ;  /* 0x00005800011a7983 */ /* 0x002ea20000300800 */
[----:B------:R-:W-:Y:S01]  /*a0e00*/  IADD3 R28, P3, R5, R23, RZ ;  /* 0x00000017051c7210 */ /* 0x000fe20007f7e0ff */
[----:B---3--:R-:W-:-:S02]  /*a0e10*/  IMAD.X R3, R29, 0x1, R24, P1 ;  /* 0x000000011d037824 */ /* 0x008fc400008e0618 */
[----:B------:R-:W-:Y:S02]  /*a0e20*/  STL.64 [R1+0x3230], R6 ;  /* 0x0032300601007387 */ /* 0x000fe40000100a00 */
[----:B------:R-:W-:Y:S02]  /*a0e30*/  IMAD.X R29, R29, 0x1, R25, P3 ;  /* 0x000000011d1d7824 */ /* 0x000fe400018e0619 */
[----:B------:R-:W-:Y:S04]  /*a0e40*/  STL [R1+0x9ec], R3 ;  /* 0x0009ec0301007387 */ /* 0x000fe80000100800 */
[----:B------:R1:W-:Y:S04]  /*a0e50*/  STL.64 [R1+0x9d8], R28 ;  /* 0x0009d81c01007387 */ /* 0x0003e80000100a00 */
[----:B-1----:R-:W3:Y:S01]  /*a0e60*/  LDL.LU.64 R28, [R1+0x3240] ;  /* 0x00324000011c7983 */ /* 0x002ee20000300a00 */
[----:B--2---:R-:W-:-:S05]  /*a0e70*/  IADD3 R20, P3, R26, R22, RZ ;  /* 0x000000161a147210 */ /* 0x004fca0007f7e0ff */
[----:B------:R1:W-:Y:S04]  /*a0e80*/  STL [R1+0x9a8], R20 ;  /* 0x0009a81401007387 */ /* 0x0003e80000100800 */
[----:B-1----:R-:W2:Y:S01]  /*a0e90*/  LDL.LU.64 R20, [R1+0x3238] ;  /* 0x0032380001147983 */ /* 0x002ea20000300a00 */
[----:B------:R-:W-:Y:S02]  /*a0ea0*/  SHF.R.S32.HI R5, RZ, 0x1f, R26 ;  /* 0x0000001fff057819 */ /* 0x000fe4000001141a */
[C---:B----4-:R-:W-:Y:S02]  /*a0eb0*/  IADD3 R6, P2, R26.reuse, R18, RZ ;  /* 0x000000121a067210 */ /* 0x050fe40007f5e0ff */
[----:B------:R-:W-:-:S03]  /*a0ec0*/  IADD3 R2, P1, R26, R19, RZ ;  /* 0x000000131a027210 */ /* 0x000fc60007f3e0ff */
[C---:B--2---:R-:W-:Y:S01]  /*a0ed0*/  IMAD.X R7, R5.reuse, 0x1, R20, P2 ;  /* 0x0000000105077824 */ /* 0x044fe200010e0614 */
[----:B------:R-:W-:Y:S01]  /*a0ee0*/  IADD3 R26, P2, R26, R23, RZ ;  /* 0x000000171a1a7210 */ /* 0x000fe20007f5e0ff */
[----:B------:R-:W-:-:S03]  /*a0ef0*/  IMAD.X R3, R5, 0x1, R21, P1 ;  /* 0x0000000105037824 */ /* 0x000fc600008e0615 */
[----:B------:R1:W-:Y:S04]  /*a0f00*/  STL.64 [R1+0x9d0], R6 ;  /* 0x0009d00601007387 */ /* 0x0003e80000100a00 */
[----:B-1----:R-:W2:Y:S04]  /*a0f10*/  LDL.LU.64 R6, [R1+0x3230] ;  /* 0x0032300001067983 */ /* 0x002ea80000300a00 */
[----:B------:R1:W-:Y:S04]  /*a0f20*/  STL [R1+0x998], R26 ;  /* 0x0009981a01007387 */ /* 0x0003e80000100800 */
[----:B-1----:R-:W4:Y:S04]  /*a0f30*/  LDL.LU.64 R26, [R1+0x3228] ;  /* 0x00322800011a7983 */ /* 0x002f280000300a00 */
[----:B------:R3:W-:Y:S02]  /*a0f40*/  STL.64 [R1+0x9c8], R2 ;  /* 0x0009c80201007387 */ /* 0x0007e40000100a00 */
[----:B---3--:R-:W-:-:S02]  /*a0f50*/  SHF.R.S32.HI R3, RZ, 0x1f, R29 ;  /* 0x0000001fff037819 */ /* 0x008fc4000001141d */
[----:B------:R-:W3:Y:S04]  /*a0f60*/  LDL.LU R2, [R1+0x3224] ;  /* 0x0032240001027983 */ /* 0x000ee80000300800 */
[----:B------:R1:W-:Y:S04]  /*a0f70*/  STL [R1+0x4], R3 ;  /* 0x0000040301007387 */ /* 0x0003e80000100800 */
[----:B-1----:R-:W3:Y:S04]  /*a0f80*/  LDL.LU R3, [R1+0x3220] ;  /* 0x0032200001037983 */ /* 0x002ee80000300800 */
[----:B---3--:R-:W-:Y:S04]  /*a0f90*/  STL.64 [R1+0x3210], R2 ;  /* 0x0032100201007387 */ /* 0x008fe80000100a00 */
[----:B------:R-:W-:Y:S04]  /*a0fa0*/  STL [R1+0x3218], R3 ;  /* 0x0032180301007387 */ /* 0x000fe80000100800 */
[----:B----4-:R1:W-:Y:S04]  /*a0fb0*/  STL.64 [R1+0x31f8], R26 ;  /* 0x0031f81a01007387 */ /* 0x0103e80000100a00 */
[----:B-1----:R0:W3:Y:S04]  /*a0fc0*/  LDL.64 R26, [R1+0x998] ;  /* 0x00099800011a7983 */ /* 0x0020e80000100a00 */
[----:B--2---:R1:W-:Y:S04]  /*a0fd0*/  STL.64 [R1+0x3208], R6 ;  /* 0x0032080601007387 */ /* 0x0043e80000100a00 */
[----:B-1----:R0:W2:Y:S04]  /*a0fe0*/  LDL.64 R6, [R1+0x9a8] ;  /* 0x0009a80001067983 */ /* 0x0020a80000100a00 */
[----:B------:R-:W-:Y:S01]  /*a0ff0*/  STL.64 [R1+0x3200], R16 ;  /* 0x0032001001007387 */ /* 0x000fe20000100a00 */
[----:B--2---:R-:W-:-:S05]  /*a1000*/  IMAD.X R7, R5, 0x1, R24, P3 ;  /* 0x0000000105077824 */ /* 0x004fca00018e0618 */
[----:B------:R-:W-:Y:S04]  /*a1010*/  STL [R1+0x9ac], R7 ;  /* 0x0009ac0701007387 */ /* 0x000fe80000100800 */
[----:B------:R1:W-:Y:S04]  /*a1020*/  STL [R1+0x31c8], R4 ;  /* 0x0031c80401007387 */ /* 0x0003e80000100800 */
[----:B-1----:R-:W2:Y:S01]  /*a1030*/  LDL.LU R4, [R1+0x4] ;  /* 0x0000040001047983 */ /* 0x002ea20000300800 */
[----:B------:R-:W-:Y:S01]  /*a1040*/  IADD3 R2, P1, R29, R18, RZ ;  /* 0x000000121d027210 */ /* 0x000fe20007f3e0ff */
[----:B---3--:R-:W-:-:S02]  /*a1050*/  IMAD.X R27, R5, 0x1, R25, P2 ;  /* 0x00000001051b7824 */ /* 0x008fc400010e0619 */
[----:B------:R-:W3:Y:S04]  /*a1060*/  LDL.LU R5, [R1+0x321c] ;  /* 0x00321c0001057983 */ /* 0x000ee80000300800 */
[----:B------:R-:W-:Y:S01]  /*a1070*/  STL [R1+0x99c], R27 ;  /* 0x00099c1b01007387 */ /* 0x000fe20000100800 */
[----:B--2---:R-:W-:-:S05]  /*a1080*/  IMAD.X R3, R4, 0x1, R20, P1 ;  /* 0x0000000104037824 */ /* 0x004fca00008e0614 */
[----:B------:R1:W-:Y:S04]  /*a1090*/  STL.64 [R1+0x990], R2 ;  /* 0x0009900201007387 */ /* 0x0003e80000100a00 */
[----:B-1----:R0:W2:Y:S01]  /*a10a0*/  LDL.LU R3, [R1+0x3218] ;  /* 0x0032180001037983 */ /* 0x0020a20000300800 */
[C---:B------:R-:W-:Y:S02]  /*a10b0*/  IADD3 R6, P3, R29.reuse, R19, RZ ;  /* 0x000000131d067210 */ /* 0x040fe40007f7e0ff */
[----:B------:R-:W-:Y:S02]  /*a10c0*/  IADD3 R2, P1, R29, R23, RZ ;  /* 0x000000171d027210 */ /* 0x000fe40007f3e0ff */
[----:B---3--:R-:W-:Y:S01]  /*a10d0*/  SHF.R.S32.HI R16, RZ, 0x1f, R5 ;  /* 0x0000001fff107819 */ /* 0x008fe20000011405 */
[----:B------:R-:W-:-:S02]  /*a10e0*/  IMAD.X R7, R4, 0x1, R21, P3 ;  /* 0x0000000104077824 */ /* 0x000fc400018e0615 */
[----:B------:R2:W-:Y:S01]  /*a10f0*/  STL [R1+0x958], R2 ;  /* 0x0009580201007387 */ /* 0x0005e20000100800 */
[----:B------:R-:W-:-:S05]  /*a1100*/  IADD3 R26, P2, R29, R22, RZ ;  /* 0x000000161d1a7210 */ /* 0x000fca0007f5e0ff */
[----:B------:R-:W-:Y:S01]  /*a1110*/  IMAD.X R27, R4, 0x1, R24, P2 ;  /* 0x00000001041b7824 */ /* 0x000fe200010e0618 */
[----:B--2---:R-:W2:Y:S04]  /*a1120*/  LDL.LU.64 R2, [R1+0x3210] ;  /* 0x0032100001027983 */ /* 0x004ea80000300a00 */
[----:B------:R1:W-:Y:S04]  /*a1130*/  STL.64 [R1+0x988], R6 ;  /* 0x0009880601007387 */ /* 0x0003e80000100a00 */
[----:B-1----:R-:W3:Y:S04]  /*a1140*/  LDL.LU.64 R6, [R1+0x3208] ;  /* 0x0032080001067983 */ /* 0x002ee80000300a00 */
[----:B------:R1:W-:Y:S02]  /*a1150*/  STL [R1+0x8], R16 ;  /* 0x0000081001007387 */ /* 0x0003e40000100800 */
[----:B-1----:R-:W-:-:S05]  /*a1160*/  IADD3 R16, P3, R5, R18, RZ ;  /* 0x0000001205107210 */ /* 0x002fca0007f7e0ff */
[----:B------:R1:W-:Y:S04]  /*a1170*/  STL [R1+0x950], R16 ;  /* 0x0009501001007387 */ /* 0x0003e80000100800 */
[----:B-1----:R-:W4:Y:S04]  /*a1180*/  LDL.LU.64 R16, [R1+0x3200] ;  /* 0x0032000001107983 */ /* 0x002f280000300a00 */
[----:B------:R1:W-:Y:S04]  /*a1190*/  STL.64 [R1+0x968], R26 ;  /* 0x0009681a01007387 */ /* 0x0003e80000100a00 */
[----:B-1----:R-:W2:Y:S04]  /*a11a0*/  LDL.LU.64 R26, [R1+0x31f8] ;  /* 0x0031f800011a7983 */ /* 0x002ea80000300a00 */
[----:B--2---:R-:W-:Y:S04]  /*a11b0*/  STL.64 [R1+0x31e8], R26 ;  /* 0x0031e81a01007387 */ /* 0x004fe80000100a00 */
[----:B------:R1:W-:Y:S04]  /*a11c0*/  STL.64 [R1+0x31d8], R8 ;  /* 0x0031d80801007387 */ /* 0x0003e80000100a00 */
[----:B-1----:R0:W2:Y:S04]  /*a11d0*/  LDL.64 R8, [R1+0x958] ;  /* 0x0009580001087983 */ /* 0x0020a80000100a00 */
[----:B------:R1:W-:Y:S04]  /*a11e0*/  STL [R1+0x31f0], R28 ;  /* 0x0031f01c01007387 */ /* 0x0003e80000100800 */
[----:B-1----:R0:W3:Y:S04]  /*a11f0*/  LDL.64 R28, [R1+0x950] ;  /* 0x00095000011c7983 */ /* 0x0020e80000100a00 */
[----:B----4-:R1:W-:Y:S04]  /*a1200*/  STL.64 [R1+0x31d0], R16 ;  /* 0x0031d01001007387 */ /* 0x0103e80000100a00 */
[----:B-1----:R-:W4:Y:S04]  /*a1210*/  LDL R16, [R1+0x64] ;  /* 0x0000640001107983 */ /* 0x002f280000100800 */
[----:B------:R-:W-:Y:S04]  /*a1220*/  STL.64 [R1+0x31e0], R24 ;  /* 0x0031e01801007387 */ /* 0x000fe80000100a00 */
[----:B------:R1:W-:Y:S01]  /*a1230*/  STL [R1+0x31cc], R3 ;  /* 0x0031cc0301007387 */ /* 0x0003e20000100800 */
[----:B--2---:R-:W-:-:S05]  /*a1240*/  IMAD.X R9, R4, 0x1, R25, P1 ;  /* 0x0000000104097824 */ /* 0x004fca00008e0619 */
[----:B------:R-:W-:Y:S04]  /*a1250*/  STL [R1+0x95c], R9 ;  /* 0x00095c0901007387 */ /* 0x000fe80000100800 */
[----:B-1----:R-:W3:Y:S01]  /*a1260*/  LDL.LU R3, [R1+0x8] ;  /* 0x0000080001037983 */ /* 0x002ee20000300800 */
[----:B------:R-:W-:Y:S01]  /*a1270*/  IADD3 R26, P2, R5, R19, RZ ;  /* 0x00000013051a7210 */ /* 0x000fe20007f5e0ff */
[----:B---3--:R-:W-:-:S04]  /*a1280*/  IMAD.X R29, R3, 0x1, R20, P3 ;  /* 0x00000001031d7824 */ /* 0x008fc800018e0614 */
[----:B------:R-:W-:Y:S01]  /*a1290*/  IMAD.X R27, R3, 0x1, R21, P2 ;  /* 0x00000001031b7824 */ /* 0x000fe200010e0615 */
[----:B----4-:R-:W-:Y:S01]  /*a12a0*/  IADD3 R24, P2, R16, R18, RZ ;  /* 0x0000001210187210 */ /* 0x010fe20007f5e0ff */
[----:B------:R-:W-:Y:S04]  /*a12b0*/  STL [R1+0x954], R29 ;  /* 0x0009541d01007387 */ /* 0x000fe80000100800 */
[----:B------:R-:W2:Y:S04]  /*a12c0*/  LDL.LU R28, [R1+0x31f0] ;  /* 0x0031f000011c7983 */ /* 0x000ea80000300800 */
[----:B------:R1:W-:Y:S04]  /*a12d0*/  STL.64 [R1+0x948], R26 ;  /* 0x0009481a01007387 */ /* 0x0003e80000100a00 */
[----:B-1----:R-:W3:Y:S04]  /*a12e0*/  LDL.LU.64 R26, [R1+0x31e8] ;  /* 0x0031e800011a7983 */ /* 0x002ee80000300a00 */
[----:B------:R-:W-:Y:S04]  /*a12f0*/  STL.64 [R1+0x31c0], R20 ;  /* 0x0031c01401007387 */ /* 0x000fe80000100a00 */
[----:B------:R1:W-:Y:S04]  /*a1300*/  STL [R1+0x910], R24 ;  /* 0x0009101801007387 */ /* 0x0003e80000100800 */
[----:B-1----:R-:W4:Y:S01]  /*a1310*/  LDL.LU.64 R24, [R1+0x31e0] ;  /* 0x0031e00001187983 */ /* 0x002f220000300a00 */
[----:B------:R-:W-:-:S02]  /*a1320*/  IADD3 R8, P1, R5, R22, RZ ;  /* 0x0000001605087210 */ /* 0x000fc40007f3e0ff */
[----:B------:R-:W-:Y:S02]  /*a1330*/  SHF.R.S32.HI R29, RZ, 0x1f, R16 ;  /* 0x0000001fff1d7819 */ /* 0x000fe40000011410 */
[----:B------:R-:W-:Y:S01]  /*a1340*/  IADD3 R4, P3, R5, R23, RZ ;  /* 0x0000001705047210 */ /* 0x000fe20007f7e0ff */
[----:B----4-:R-:W-:Y:S01]  /*a1350*/  IMAD.X R9, R3, 0x1, R24, P1 ;  /* 0x0000000103097824 */ /* 0x010fe200008e0618 */
[----:B------:R-:W-:-:S04]  /*a1360*/  IADD3 R16, P1, R16, R19, RZ ;  /* 0x0000001310107210 */ /* 0x000fc80007f3e0ff */
[----:B------:R1:W-:Y:S01]  /*a1370*/  STL.64 [R1+0x928], R8 ;  /* 0x0009280801007387 */ /* 0x0003e20000100a00 */
[----:B------:R-:W-:-:S03]  /*a1380*/  IMAD.X R5, R3, 0x1, R25, P3 ;  /* 0x0000000103057824 */ /* 0x000fc600018e0619 */
[----:B-1----:R-:W4:Y:S04]  /*a1390*/  LDL.LU.64 R8, [R1+0x31d8] ;  /* 0x0031d80001087983 */ /* 0x002f280000300a00 */
[----:B---3--:R1:W-:Y:S04]  /*a13a0*/  STL.64 [R1+0x31b8], R26 ;  /* 0x0031b81a01007387 */ /* 0x0083e80000100a00 */
[----:B-1----:R0:W3:Y:S04]  /*a13b0*/  LDL.64 R26, [R1+0x910] ;  /* 0x00091000011a7983 */ /* 0x0020e80000100a00 */
[----:B------:R1:W-:Y:S04]  /*a13c0*/  STL [R1+0x908], R16 ;  /* 0x0009081001007387 */ /* 0x0003e80000100800 */
[----:B-1----:R-:W2:Y:S04]  /*a13d0*/  LDL.LU.64 R16, [R1+0x31d0] ;  /* 0x0031d00001107983 */ /* 0x002ea80000300a00 */
[----:B------:R-:W4:Y:S04]  /*a13e0*/  LDL.LU R3, [R1+0x31cc] ;  /* 0x0031cc0001037983 */ /* 0x000f280000300800 */
[----:B------:R1:W-:Y:S04]  /*a13f0*/  STL.64 [R1+0x918], R4 ;  /* 0x0009180401007387 */ /* 0x0003e80000100a00 */
[----:B-1----:R-:W3:Y:S04]  /*a1400*/  LDL.LU R4, [R1+0x31c8] ;  /* 0x0031c80001047983 */ /* 0x002ee80000300800 */
[----:B--2---:R1:W-:Y:S04]  /*a1410*/  STL.64 [R1+0x31a0], R16 ;  /* 0x0031a01001007387 */ /* 0x0043e80000100a00 */
[----:B-1----:R-:W2:Y:S04]  /*a1420*/  LDL.LU R17, [R1+0x64] ;  /* 0x0000640001117983 */ /* 0x002ea80000300800 */
[----:B----4-:R1:W-:Y:S04]  /*a1430*/  STL.64 [R1+0x3190], R2 ;  /* 0x0031900201007387 */ /* 0x0103e80000100a00 */
[----:B-1----:R0:W4:Y:S04]  /*a1440*/  LDL.64 R2, [R1+0x908] ;  /* 0x0009080001027983 */ /* 0x0021280000100a00 */
[----:B------:R-:W3:Y:S01]  /*a1450*/  LDL.LU R5, [R1+0x7c] ;  /* 0x00007c0001057983 */ /* 0x000ee20000300800 */
[----:B--2---:R-:W-:-:S03]  /*a1460*/  IADD3 R20, P3, R17, R22, RZ ;  /* 0x0000001611147210 */ /* 0x004fc60007f7e0ff */
[----:B---3--:R-:W-:Y:S04]  /*a1470*/  STL [R1+0x3160], R5 ;  /* 0x0031600501007387 */ /* 0x008fe80000100800 */
[----:B------:R1:W-:Y:S04]  /*a1480*/  STL [R1+0x8e8], R20 ;  /* 0x0008e81401007387 */ /* 0x0003e80000100800 */
[----:B-1----:R-:W2:Y:S02]  /*a1490*/  LDL.LU.64 R20, [R1+0x31c0] ;  /* 0x0031c00001147983 */ /* 0x002ea40000300a00 */
[----:B--2---:R-:W-:-:S05]  /*a14a0*/  IMAD.X R27, R29, 0x1, R20, P2 ;  /* 0x000000011d1b7824 */ /* 0x004fca00010e0614 */
[----:B------:R1:W-:Y:S04]  /*a14b0*/  STL [R1+0x914], R27 ;  /* 0x0009141b01007387 */ /* 0x0003e80000100800 */
[----:B-1----:R-:W2:Y:S04]  /*a14c0*/  LDL.LU.64 R26, [R1+0x31b8] ;  /* 0x0031b800011a7983 */ /* 0x002ea80000300a00 */
[----:B------:R-:W-:Y:S04]  /*a14d0*/  STL.64 [R1+0x31a8], R6 ;  /* 0x0031a80601007387 */ /* 0x000fe80000100a00 */
[----:B------:R1:W-:Y:S04]  /*a14e0*/  STL [R1+0x31b0], R7 ;  /* 0x0031b00701007387 */ /* 0x0003e80000100800 */
[----:B-1----:R0:W3:Y:S01]  /*a14f0*/  LDL.64 R6, [R1+0x8e8] ;  /* 0x0008e80001067983 */ /* 0x0020e20000100a00 */
[----:B----4-:R-:W-:-:S03]  /*a1500*/  IMAD.X R3, R29, 0x1, R21, P1 ;  /* 0x000000011d037824 */ /* 0x010fc600008e0615 */
[----:B--2---:R-:W-:Y:S04]  /*a1510*/  STL.64 [R1+0x3198], R26 ;  /* 0x0031981a01007387 */ /* 0x004fe80000100a00 */
[----:B------:R-:W-:Y:S01]  /*a1520*/  STL [R1+0x90c], R3 ;  /* 0x00090c0301007387 */ /* 0x000fe20000100800 */
[----:B---3--:R-:W-:-:S05]  /*a1530*/  IMAD.X R7, R29, 0x1, R24, P3 ;  /* 0x000000011d077824 */ /* 0x008fca00018e0618 */
[----:B------:R1:W-:Y:S04]  /*a1540*/  STL [R1+0x8ec], R7 ;  /* 0x0008ec0701007387 */ /* 0x0003e80000100800 */
[----:B-1----:R0:W2:Y:S01]  /*a1550*/  LDL.LU R7, [R1+0x31b0] ;  /* 0x0031b00001077983 */ /* 0x0020a20000300800 */
[----:B------:R-:W-:Y:S02]  /*a1560*/  IADD3 R16, P2, R17, R23, RZ ;  /* 0x0000001711107210 */ /* 0x000fe40007f5e0ff */
[C---:B------:R-:W-:Y:S02]  /*a1570*/  IADD3 R6, P3, R4.reuse, R19, RZ ;  /* 0x0000001304067210 */ /* 0x040fe40007f7e0ff */
[----:B------:R-:W-:Y:S02]  /*a1580*/  SHF.R.S32.HI R5, RZ, 0x1f, R4 ;  /* 0x0000001fff057819 */ /* 0x000fe40000011404 */
[C---:B------:R-:W-:Y:S01]  /*a1590*/  IADD3 R2, P1, R4.reuse, R18, RZ ;  /* 0x0000001204027210 */ /* 0x040fe20007f3e0ff */
[----:B------:R-:W-:Y:S01]  /*a15a0*/  IMAD.X R17, R29, 0x1, R25, P2 ;  /* 0x000000011d117824 */ /* 0x000fe200010e0619 */
[----:B------:R2:W-:Y:S01]  /*a15b0*/  STL [R1+0x8c8], R6 ;  /* 0x0008c80601007387 */ /* 0x0005e20000100800 */
[----:B------:R-:W-:-:S02]  /*a15c0*/  IADD3 R26, P2, R4, R22, RZ ;  /* 0x00000016041a7210 */ /* 0x000fc40007f5e0ff */
[----:B------:R-:W-:Y:S01]  /*a15d0*/  IMAD.X R3, R5, 0x1, R20, P1 ;  /* 0x0000000105037824 */ /* 0x000fe200008e0614 */
[----:B--2---:R-:W2:Y:S04]  /*a15e0*/  LDL.LU.64 R6, [R1+0x31a8] ;  /* 0x0031a80001067983 */ /* 0x004ea80000300a00 */
[----:B------:R-:W-:Y:S04]  /*a15f0*/  STL [R1+0x8], R5 ;  /* 0x0000080501007387 */ /* 0x000fe80000100800 */
[----:B------:R1:W-:Y:S04]  /*a1600*/  STL.64 [R1+0x8d8], R16 ;  /* 0x0008d81001007387 */ /* 0x0003e80000100a00 */
[----:B-1----:R-:W3:Y:S04]  /*a1610*/  LDL.LU.64 R16, [R1+0x31a0] ;  /* 0x0031a00001107983 */ /* 0x002ee80000300a00 */
[----:B------:R1:W-:Y:S04]  /*a1620*/  STL [R1+0x8a8], R26 ;  /* 0x0008a81a01007387 */ /* 0x0003e80000100800 */
[----:B-1----:R-:W4:Y:S04]  /*a1630*/  LDL.LU.64 R26, [R1+0x3198] ;  /* 0x00319800011a7983 */ /* 0x002f280000300a00 */
[----:B------:R1:W-:Y:S04]  /*a1640*/  STL.64 [R1+0x8d0], R2 ;  /* 0x0008d00201007387 */ /* 0x0003e80000100a00 */
[----:B-1----:R-:W2:Y:S04]  /*a1650*/  LDL.LU.64 R2, [R1+0x3190] ;  /* 0x0031900001027983 */ /* 0x002ea80000300a00 */
[----:B---3--:R1:W-:Y:S04]  /*a1660*/  STL.64 [R1+0x3188], R16 ;  /* 0x0031881001007387 */ /* 0x0083e80000100a00 */
[----:B-1----:R0:W3:Y:S04]  /*a1670*/  LDL.64 R16, [R1+0x8c8] ;  /* 0x0008c80001107983 */ /* 0x0020e80000100a00 */
[----:B--2---:R1:W-:Y:S04]  /*a1680*/  STL [R1+0x3180], R2 ;  /* 0x0031800201007387 */ /* 0x0043e80000100800 */
[----:B-1----:R-:W2:Y:S04]  /*a1690*/  LDL.LU R2, [R1+0x6c] ;  /* 0x00006c0001027983 */ /* 0x002ea80000300800 */
[----:B------:R-:W3:Y:S02]  /*a16a0*/  LDL.LU R5, [R1+0x8] ;  /* 0x0000080001057983 */ /* 0x000ee40000300800 */
[----:B---3--:R-:W-:-:S05]  /*a16b0*/  IMAD.X R17, R5, 0x1, R21, P3 ;  /* 0x0000000105117824 */ /* 0x008fca00018e0615 */
[----:B------:R-:W-:Y:S04]  /*a16c0*/  STL [R1+0x8cc], R17 ;  /* 0x0008cc1101007387 */ /* 0x000fe80000100800 */
[----:B------:R1:W-:Y:S04]  /*a16d0*/  STL.64 [R1+0x3170], R8 ;  /* 0x0031700801007387 */ /* 0x0003e80000100a00 */
[----:B-1----:R0:W3:Y:S01]  /*a16e0*/  LDL.64 R8, [R1+0x8a8] ;  /* 0x0008a80001087983 */ /* 0x0020e20000100a00 */
[----:B------:R-:W-:Y:S02]  /*a16f0*/  IADD3 R4, P1, R4, R23, RZ ;  /* 0x0000001704047210 */ /* 0x000fe40007f3e0ff */
[----:B--2---:R-:W-:-:S02]  /*a1700*/  SHF.R.S32.HI R29, RZ, 0x1f, R2 ;  /* 0x0000001fff1d7819 */ /* 0x004fc40000011402 */
[----:B------:R-:W-:-:S05]  /*a1710*/  IADD3 R16, P3, R2, R18, RZ ;  /* 0x0000001202107210 */ /* 0x000fca0007f7e0ff */
[----:B------:R-:W-:Y:S02]  /*a1720*/  IMAD.X R17, R29, 0x1, R20, P3 ;  /* 0x000000011d117824 */ /* 0x000fe400018e0614 */
[C---:B---3--:R-:W-:Y:S02]  /*a1730*/  IMAD.X R9, R5.reuse, 0x1, R24, P2 ;  /* 0x0000000105097824 */ /* 0x048fe400010e0618 */
[----:B------:R-:W-:-:S03]  /*a1740*/  IMAD.X R5, R5, 0x1, R25, P1 ;  /* 0x0000000105057824 */ /* 0x000fc600008e0619 */
[----:B------:R-:W-:Y:S04]  /*a1750*/  STL [R1+0x8ac], R9 ;  /* 0x0008ac0901007387 */ /* 0x000fe80000100800 */
[----:B------:R-:W-:Y:S04]  /*a1760*/  STL.64 [R1+0x3178], R18 ;  /* 0x0031781201007387 */ /* 0x000fe80000100a00 */
[----:B------:R-:W-:Y:S04]  /*a1770*/  STL.64 [R1+0x898], R4 ;  /* 0x0008980401007387 */ /* 0x000fe80000100a00 */
[----:B------:R1:W-:Y:S04]  /*a1780*/  STL.64 [R1+0x890], R16 ;  /* 0x0008901001007387 */ /* 0x0003e80000100a00 */
[----:B-1----:R-:W2:Y:S01]  /*a1790*/  LDL.LU.64 R16, [R1+0x3188] ;  /* 0x0031880001107983 */ /* 0x002ea20000300a00 */
[----:B------:R-:W-:-:S02]  /*a17a0*/  IADD3 R8, P2, R2, R19, RZ ;  /* 0x0000001302087210 */ /* 0x000fc40007f5e0ff */
[C---:B------:R-:W-:Y:S02]  /*a17b0*/  IADD3 R18, P3, R2.reuse, R23, RZ ;  /* 0x0000001702127210 */ /* 0x040fe40007f7e0ff */
[----:B------:R-:W-:Y:S02]  /*a17c0*/  IADD3 R4, P1, R2, R22, RZ ;  /* 0x0000001602047210 */ /* 0x000fe40007f3e0ff */
[----:B------:R-:W3:Y:S01]  /*a17d0*/  LDL.LU R2, [R1+0x3180] ;  /* 0x0031800001027983 */ /* 0x000ee20000300800 */
[----:B------:R-:W-:-:S03]  /*a17e0*/  IMAD.X R9, R29, 0x1, R21, P2 ;  /* 0x000000011d097824 */ /* 0x000fc600010e0615 */
[----:B------:R-:W-:Y:S04]  /*a17f0*/  STL [R1+0x858], R18 ;  /* 0x0008581201007387 */ /* 0x000fe80000100800 */
[----:B--2---:R1:W-:Y:S02]  /*a1800*/  STL.64 [R1+0x3168], R16 ;  /* 0x0031681001007387 */ /* 0x0043e40000100a00 */
[----:B-1----:R-:W-:Y:S02]  /*a1810*/  IMAD.MOV.U32 R16, RZ, RZ, R18 ;  /* 0x000000ffff107224 */ /* 0x002fe400078e0012 */
[----:B------:R-:W-:Y:S02]  /*a1820*/  IMAD.MOV.U32 R17, RZ, RZ, R19 ;  /* 0x000000ffff117224 */ /* 0x000fe400078e0013 */
[----:B------:R-:W2:Y:S04]  /*a1830*/  LDL.LU.64 R18, [R1+0x3178] ;  /* 0x0031780001127983 */ /* 0x000ea80000300a00 */
[----:B------:R1:W-:Y:S04]  /*a1840*/  STL.64 [R1+0x888], R8 ;  /* 0x0008880801007387 */ /* 0x0003e80000100a00 */
[----:B-1----:R-:W3:Y:S04]  /*a1850*/  LDL.LU.64 R8, [R1+0x3170] ;  /* 0x0031700001087983 */ /* 0x002ee80000300a00 */
[----:B----4-:R1:W-:Y:S04]  /*a1860*/  STL [R1+0x3164], R26 ;  /* 0x0031641a01007387 */ /* 0x0103e80000100800 */
[----:B-1----:R-:W4:Y:S04]  /*a1870*/  LDL.LU R26, [R1+0x74] ;  /* 0x00007400011a7983 */ /* 0x002f280000300800 */
[----:B---3--:R-:W-:Y:S04]  /*a1880*/  STL.64 [R1+0x3148], R8 ;  /* 0x0031480801007387 */ /* 0x008fe80000100a00 */
[----:B------:R1:W-:Y:S02]  /*a1890*/  STL [R1+0x3150], R9 ;  /* 0x0031500901007387 */ /* 0x0003e40000100800 */
[----:B-1----:R-:W-:-:S02]  /*a18a0*/  IMAD.MOV.U32 R9, RZ, RZ, R17 ;  /* 0x000000ffff097224 */ /* 0x002fc400078e0011 */
[----:B------:R-:W-:Y:S02]  /*a18b0*/  IMAD.MOV.U32 R9, RZ, RZ, R29 ;  /* 0x000000ffff097224 */ /* 0x000fe400078e001d */
[----:B------:R-:W-:Y:S01]  /*a18c0*/  IMAD.MOV.U32 R8, RZ, RZ, R16 ;  /* 0x000000ffff087224 */ /* 0x000fe200078e0010 */
[----:B----4-:R-:W-:Y:S02]  /*a18d0*/  SHF.R.S32.HI R29, RZ, 0x1f, R26 ;  /* 0x0000001fff1d7819 */ /* 0x010fe4000001141a */
[C---:B--2---:R-:W-:Y:S01]  /*a18e0*/  IADD3 R16, P2, R26.reuse, R18, RZ ;  /* 0x000000121a107210 */ /* 0x044fe20007f5e0ff */
[C---:B------:R-:W-:Y:S02]  /*a18f0*/  IMAD.X R5, R9.reuse, 0x1, R24, P1 ;  /* 0x0000000109057824 */ /* 0x040fe400008e0618 */
[----:B------:R-:W-:Y:S02]  /*a1900*/  IMAD.X R9, R9, 0x1, R25, P3 ;  /* 0x0000000109097824 */ /* 0x000fe400018e0619 */
[----:B------:R-:W-:Y:S01]  /*a1910*/  IMAD.X R17, R29, 0x1, R20, P2 ;  /* 0x000000011d117824 */ /* 0x000fe200010e0614 */
[----:B------:R-:W-:Y:S04]  /*a1920*/  STL.64 [R1+0x868], R4 ;  /* 0x0008680401007387 */ /* 0x000fe80000100a00 */
[----:B------:R-:W-:Y:S04]  /*a1930*/  STL.64 [R1+0x3158], R24 ;  /* 0x0031581801007387 */ /* 0x000fe80000100a00 */
[----:B------:R-:W-:Y:S04]  /*a1940*/  STL [R1+0x85c], R9 ;  /* 0x00085c0901007387 */ /* 0x000fe80000100800 */
[----:B------:R1:W-:Y:S04]  /*a1950*/  STL.64 [R1+0x850], R16 ;  /* 0x0008501001007387 */ /* 0x0003e80000100a00 */
[----:B-1----:R-:W2:Y:S01]  /*a1960*/  LDL.LU.64 R16, [R1+0x3168] ;  /* 0x0031680001107983 */ /* 0x002ea20000300a00 */
[----:B------:R-:W-:-:S02]  /*a1970*/  IADD3 R4, P1, R26, R19, RZ ;  /* 0x000000131a047210 */ /* 0x000fc40007f3e0ff */
[----:B------:R-:W-:-:S03]  /*a1980*/  IADD3 R8, P3, R26, R22, RZ ;  /* 0x000000161a087210 */ /* 0x000fc60007f7e0ff */
[----:B------:R-:W-:Y:S01]  /*a1990*/  IMAD.X R5, R29, 0x1, R21, P1 ;  /* 0x000000011d057824 */ /* 0x000fe200008e0615 */
[----:B--2---:R1:W-:Y:S02]  /*a19a0*/  STL.64 [R1+0x3140], R16 ;  /* 0x0031401001007387 */ /* 0x0043e40000100a00 */
[----:B-1----:R-:W-:Y:S02]  /*a19b0*/  IADD3 R16, P2, R26, R23, RZ ;  /* 0x000000171a107210 */ /* 0x002fe40007f5e0ff */
[----:B------:R-:W2:Y:S04]  /*a19c0*/  LDL.LU R26, [R1+0x3164] ;  /* 0x00316400011a7983 */ /* 0x000ea80000300800 */
[----:B------:R1:W-:Y:S04]  /*a19d0*/  STL.64 [R1+0x848], R4 ;  /* 0x0008480401007387 */ /* 0x0003e80000100a00 */
[----:B-1----:R-:W3:Y:S02]  /*a19e0*/  LDL.LU R5, [R1+0x3160] ;  /* 0x0031600001057983 */ /* 0x002ee40000300800 */
[----:B---3--:R-:W-:-:S05]  /*a19f0*/  IADD3 R24, P1, R5, R18, RZ ;  /* 0x0000001205187210 */ /* 0x008fca0007f3e0ff */
[----:B------:R1:W-:Y:S04]  /*a1a00*/  STL [R1+0x810], R24 ;  /* 0x0008101801007387 */ /* 0x0003e80000100800 */
[----:B-1----:R-:W3:Y:S02]  /*a1a10*/  LDL.LU.64 R24, [R1+0x3158] ;  /* 0x0031580001187983 */ /* 0x002ee40000300a00 */
[----:B---3--:R-:W-:-:S05]  /*a1a20*/  IMAD.X R9, R29, 0x1, R24, P3 ;  /* 0x000000011d097824 */ /* 0x008fca00018e0618 */
[----:B------:R1:W-:Y:S04]  /*a1a30*/  STL.64 [R1+0x828], R8 ;  /* 0x0008280801007387 */ /* 0x0003e80000100a00 */
[----:B-1----:R0:W3:Y:S01]  /*a1a40*/  LDL.LU R9, [R1+0x3150] ;  /* 0x0031500001097983 */ /* 0x0020e20000300800 */
[----:B------:R-:W-:-:S05]  /*a1a50*/  IADD3 R8, P3, R5, R19, RZ ;  /* 0x0000001305087210 */ /* 0x000fca0007f7e0ff */
[----:B------:R3:W-:Y:S04]  /*a1a60*/  STL [R1+0x808], R8 ;  /* 0x0008080801007387 */ /* 0x0007e80000100800 */
[----:B---3--:R-:W3:Y:S01]  /*a1a70*/  LDL.LU.64 R8, [R1+0x3148] ;  /* 0x0031480001087983 */ /* 0x008ee20000300a00 */
[----:B------:R-:W-:Y:S01]  /*a1a80*/  SHF.R.S32.HI R4, RZ, 0x1f, R5 ;  /* 0x0000001fff047819 */ /* 0x000fe20000011405 */
[----:B------:R-:W-:-:S04]  /*a1a90*/  IMAD.X R17, R29, 0x1, R25, P2 ;  /* 0x000000011d117824 */ /* 0x000fc800010e0619 */
[----:B------:R-:W-:Y:S04]  /*a1aa0*/  STL [R1+0x4], R4 ;  /* 0x0000040401007387 */ /* 0x000fe80000100800 */
[----:B---3--:R1:W-:Y:S04]  /*a1ab0*/  STL.64 [R1+0x3138], R8 ;  /* 0x0031380801007387 */ /* 0x0083e80000100a00 */
[----:B-1----:R0:W3:Y:S04]  /*a1ac0*/  LDL.64 R8, [R1+0x810] ;  /* 0x0008100001087983 */ /* 0x0020e80000100a00 */
[----:B------:R1:W-:Y:S04]  /*a1ad0*/  STL.64 [R1+0x3130], R18 ;  /* 0x0031301201007387 */ /* 0x0003e80000100a00 */
[----:B-1----:R0:W4:Y:S04]  /*a1ae0*/  LDL.64 R18, [R1+0x808] ;  /* 0x0008080001127983 */ /* 0x0021280000100a00 */
[----:B------:R1:W-:Y:S04]  /*a1af0*/  STL.64 [R1+0x818], R16 ;  /* 0x0008181001007387 */ /* 0x0003e80000100a00 */
[----:B-1----:R-:W2:Y:S04]  /*a1b00*/  LDL.LU.64 R16, [R1+0x3140] ;  /* 0x0031400001107983 */ /* 0x002ea80000300a00 */
[----:B------:R-:W-:Y:S04]  /*a1b10*/  STL.64 [R1+0x3128], R24 ;  /* 0x0031281801007387 */ /* 0x000fe80000100a00 */
[----:B--2---:R1:W-:Y:S04]  /*a1b20*/  STL.64 [R1+0x3120], R16 ;  /* 0x0031201001007387 */ /* 0x0043e80000100a00 */
[----:B------:R-:W-:Y:S04]  /*a1b30*/  STL.64 [R1+0x3118], R6 ;  /* 0x0031180601007387 */ /* 0x000fe80000100a00 */
[----:B------:R-:W2:Y:S01]  /*a1b40*/  LDL.LU R29, [R1+0x8c] ;  /* 0x00008c00011d7983 */ /* 0x000ea20000300800 */
[----:B---3--:R-:W-:Y:S01]  /*a1b50*/  IMAD.X R9, R4, 0x1, R20, P1 ;  /* 0x0000000104097824 */ /* 0x008fe200008e0614 */
[----:B------:R-:W-:-:S02]  /*a1b60*/  IADD3 R4, P1, R5, R23, RZ ;  /* 0x0000001705047210 */ /* 0x000fc40007f3e0ff */
[----:B-1----:R-:W-:Y:S01]  /*a1b70*/  IADD3 R16, P2, R5, R22, RZ ;  /* 0x0000001605107210 */ /* 0x002fe20007f5e0ff */
[----:B--2---:R1:W-:Y:S04]  /*a1b80*/  STL [R1+0x3110], R29 ;  /* 0x0031101d01007387 */ /* 0x0043e80000100800 */
[----:B-1----:R-:W2:Y:S04]  /*a1b90*/  LDL.LU R29, [R1+0x84] ;  /* 0x00008400011d7983 */ /* 0x002ea80000300800 */
[----:B------:R1:W-:Y:S04]  /*a1ba0*/  STL [R1+0x814], R9 ;  /* 0x0008140901007387 */ /* 0x0003e80000100800 */
[----:B-1----:R-:W3:Y:S04]  /*a1bb0*/  LDL.LU.64 R8, [R1+0x3138] ;  /* 0x0031380001087983 */ /* 0x002ee80000300a00 */
[----:B------:R-:W4:Y:S02]  /*a1bc0*/  LDL.LU R5, [R1+0x4] ;  /* 0x0000040001057983 */ /* 0x000f240000300800 */
[----:B----4-:R-:W-:-:S02]  /*a1bd0*/  IMAD.X R19, R5, 0x1, R21, P3 ;  /* 0x0000000105137824 */ /* 0x010fc400018e0615 */
[----:B---3--:R-:W-:Y:S04]  /*a1be0*/  STL [R1+0x3114], R9 ;  /* 0x0031140901007387 */ /* 0x008fe80000100800 */
[----:B------:R1:W-:Y:S04]  /*a1bf0*/  STL [R1+0x80c], R19 ;  /* 0x00080c1301007387 */ /* 0x0003e80000100800 */
[----:B-1----:R-:W2:Y:S02]  /*a1c00*/  LDL.LU.64 R18, [R1+0x3130] ;  /* 0x0031300001127983 */ /* 0x002ea40000300a00 */
[----:B--2---:R-:W-:-:S05]  /*a1c10*/  IADD3 R24, P3, R29, R18, RZ ;  /* 0x000000121d187210 */ /* 0x004fca0007f7e0ff */
[----:B------:R1:W-:Y:S04]  /*a1c20*/  STL [R1+0x7d0], R24 ;  /* 0x0007d01801007387 */ /* 0x0003e80000100800 */
[----:B-1----:R-:W2:Y:S01]  /*a1c30*/  LDL.LU.64 R24, [R1+0x3128] ;  /* 0x0031280001187983 */ /* 0x002ea20000300a00 */
[----:B------:R-:W-:Y:S01]  /*a1c40*/  SHF.R.S32.HI R9, RZ, 0x1f, R29 ;  /* 0x0000001fff097819 */ /* 0x000fe2000001141d */
[----:B--2---:R-:W-:Y:S01]  /*a1c50*/  IMAD.X R17, R5, 0x1, R24, P2 ;  /* 0x0000000105117824 */ /* 0x004fe200010e0618 */
[----:B------:R-:W-:-:S04]  /*a1c60*/  IADD3 R6, P2, R29, R19, RZ ;  /* 0x000000131d067210 */ /* 0x000fc80007f5e0ff */
[----:B------:R1:W-:Y:S04]  /*a1c70*/  STL.64 [R1+0x7e8], R16 ;  /* 0x0007e81001007387 */ /* 0x0003e80000100a00 */
[----:B-1----:R-:W2:Y:S04]  /*a1c80*/  LDL.LU.64 R16, [R1+0x3120] ;  /* 0x0031200001107983 */ /* 0x002ea80000300a00 */
[----:B------:R-:W-:Y:S04]  /*a1c90*/  STL [R1+0x8], R9 ;  /* 0x0000080901007387 */ /* 0x000fe80000100800 */
[----:B------:R1:W-:Y:S04]  /*a1ca0*/  STL [R1+0x7c8], R6 ;  /* 0x0007c80601007387 */ /* 0x0003e80000100800 */
[----:B-1----:R-:W3:Y:S01]  /*a1cb0*/  LDL.LU.64 R6, [R1+0x3118] ;  /* 0x0031180001067983 */ /* 0x002ee20000300a00 */
[----:B------:R-:W-:-:S05]  /*a1cc0*/  IMAD.X R5, R5, 0x1, R25, P1 ;  /* 0x0000000105057824 */ /* 0x000fca00008e0619 */
[----:B------:R-:W-:Y:S04]  /*a1cd0*/  STL.64 [R1+0x7d8], R4 ;  /* 0x0007d80401007387 */ /* 0x000fe80000100a00 */
[----:B---3--:R1:W-:Y:S04]  /*a1ce0*/  STL.64 [R1+0x3108], R6 ;  /* 0x0031080601007387 */ /* 0x0083e80000100a00 */
[----:B-1----:R0:W3:Y:S04]  /*a1cf0*/  LDL.64 R6, [R1+0x7d0] ;  /* 0x0007d00001067983 */ /* 0x0020e80000100a00 */
[----:B------:R-:W4:Y:S01]  /*a1d00*/  LDL.LU R5, [R1+0x70] ;  /* 0x0000700001057983 */ /* 0x000f220000300800 */
[----:B------:R-:W-:Y:S01]  /*a1d10*/  IADD3 R4, P1, R29, R22, RZ ;  /* 0x000000161d047210 */ /* 0x000fe20007f3e0ff */
[----:B---3--:R-:W-:-:S02]  /*a1d20*/  IMAD.X R7, R9, 0x1, R20, P3 ;  /* 0x0000000109077824 */ /* 0x008fc400018e0614 */
[----:B----4-:R-:W-:Y:S04]  /*a1d30*/  STL [R1+0x30ec], R5 ;  /* 0x0030ec0501007387 */ /* 0x010fe80000100800 */
[----:B------:R-:W3:Y:S01]  /*a1d40*/  LDL.LU R9, [R1+0x3114] ;  /* 0x0031140001097983 */ /* 0x000ee20000300800 */
[----:B------:R-:W-:-:S03]  /*a1d50*/  IADD3 R6, P3, R29, R23, RZ ;  /* 0x000000171d067210 */ /* 0x000fc60007f7e0ff */
[----:B------:R1:W-:Y:S04]  /*a1d60*/  STL [R1+0x7d4], R7 ;  /* 0x0007d40701007387 */ /* 0x0003e80000100800 */
[----:B------:R-:W4:Y:S04]  /*a1d70*/  LDL.LU R29, [R1+0x3110] ;  /* 0x00311000011d7983 */ /* 0x000f280000300800 */
[----:B-1----:R-:W2:Y:S04]  /*a1d80*/  LDL.LU R7, [R1+0x8] ;  /* 0x0000080001077983 */ /* 0x002ea80000300800 */
[----:B---3--:R-:W-:Y:S04]  /*a1d90*/  STL.64 [R1+0x30f0], R8 ;  /* 0x0030f00801007387 */ /* 0x008fe80000100a00 */
[----:B------:R1:W-:Y:S04]  /*a1da0*/  STL [R1+0x30f8], R9 ;  /* 0x0030f80901007387 */ /* 0x0003e80000100800 */
[----:B-1----:R0:W3:Y:S01]  /*a1db0*/  LDL.64 R8, [R1+0x7c8] ;  /* 0x0007c80001087983 */ /* 0x0020e20000100a00 */
[----:B--2---:R-:W-:-:S03]  /*a1dc0*/  IMAD.X R5, R7, 0x1, R24, P1 ;  /* 0x0000000107057824 */ /* 0x004fc600008e0618 */
[----:B------:R-:W-:Y:S04]  /*a1dd0*/  STL [R1+0x30e8], R28 ;  /* 0x0030e81c01007387 */ /* 0x000fe80000100800 */
[----:B------:R4:W-:Y:S01]  /*a1de0*/  STL.64 [R1+0x3100], R20 ;  /* 0x0031001401007387 */ /* 0x0009e20000100a00 */
[C---:B---3--:R-:W-:Y:S02]  /*a1df0*/  IMAD.X R9, R7.reuse, 0x1, R21, P2 ;  /* 0x0000000107097824 */ /* 0x048fe400010e0615 */
[----:B------:R-:W-:Y:S01]  /*a1e00*/  IMAD.X R7, R7, 0x1, R25, P3 ;  /* 0x0000000107077824 */ /* 0x000fe200018e0619 */
[----:B----4-:R-:W-:Y:S02]  /*a1e10*/  IADD3 R20, P3, R29, R22, RZ ;  /* 0x000000161d147210 */ /* 0x010fe40007f7e0ff */
[----:B------:R-:W-:Y:S04]  /*a1e20*/  STL [R1+0x7cc], R9 ;  /* 0x0007cc0901007387 */ /* 0x000fe80000100800 */
[----:B------:R-:W-:Y:S04]  /*a1e30*/  STL.64 [R1+0x7b8], R4 ;  /* 0x0007b80401007387 */ /* 0x000fe80000100a00 */
[----:B------:R1:W-:Y:S04]  /*a1e40*/  STL.64 [R1+0x7a0], R6 ;  /* 0x0007a00601007387 */ /* 0x0003e80000100a00 */
[----:B-1----:R-:W2:Y:S04]  /*a1e50*/  LDL.LU.64 R6, [R1+0x3108] ;  /* 0x0031080001067983 */ /* 0x002ea80000300a00 */
[----:B------:R1:W-:Y:S04]  /*a1e60*/  STL [R1+0x780], R20 ;  /* 0x0007801401007387 */ /* 0x0003e80000100800 */
[----:B-1----:R-:W3:Y:S01]  /*a1e70*/  LDL.LU.64 R20, [R1+0x3100] ;  /* 0x0031000001147983 */ /* 0x002ee20000300a00 */
[----:B------:R-:W-:-:S02]  /*a1e80*/  SHF.R.S32.HI R28, RZ, 0x1f, R29 ;  /* 0x0000001fff1c7819 */ /* 0x000fc4000001141d */
[----:B------:R-:W-:-:S05]  /*a1e90*/  IADD3 R8, P2, R29, R18, RZ ;  /* 0x000000121d087210 */ /* 0x000fca0007f5e0ff */
[----:B---3--:R-:W-:-:S05]  /*a1ea0*/  IMAD.X R9, R28, 0x1, R20, P2 ;  /* 0x000000011c097824 */ /* 0x008fca00010e0614 */
[----:B------:R1:W-:Y:S04]  /*a1eb0*/  STL.64 [R1+0x798], R8 ;  /* 0x0007980801007387 */ /* 0x0003e80000100a00 */
[----:B-1----:R0:W3:Y:S01]  /*a1ec0*/  LDL.LU R9, [R1+0x30f8] ;  /* 0x0030f80001097983 */ /* 0x0020e20000300800 */
[----:B------:R-:W-:-:S05]  /*a1ed0*/  IADD3 R8, P2, R29, R23, RZ ;  /* 0x000000171d087210 */ /* 0x000fca0007f5e0ff */
[----:B------:R3:W-:Y:S01]  /*a1ee0*/  STL [R1+0x760], R8 ;  /* 0x0007600801007387 */ /* 0x0007e20000100800 */
[----:B------:R-:W-:-:S03]  /*a1ef0*/  IADD3 R4, P1, R29, R19, RZ ;  /* 0x000000131d047210 */ /* 0x000fc60007f3e0ff */
[----:B---3--:R-:W3:Y:S02]  /*a1f00*/  LDL.LU.64 R8, [R1+0x30f0] ;  /* 0x0030f00001087983 */ /* 0x008ee40000300a00 */
[C---:B------:R-:W-:Y:S02]  /*a1f10*/  IMAD.X R5, R28.reuse, 0x1, R21, P1 ;  /* 0x000000011c057824 */ /* 0x040fe400008e0615 */
[----:B------:R1:W-:Y:S04]  /*a1f20*/  STL.64 [R1+0x30e0], R22 ;  /* 0x0030e01601007387 */ /* 0x0003e80000100a00 */
[----:B-1----:R0:W4:Y:S04]  /*a1f30*/  LDL.64 R22, [R1+0x760] ;  /* 0x0007600001167983 */ /* 0x0021280000100a00 */
[----:B------:R1:W-:Y:S04]  /*a1f40*/  STL.64 [R1+0x790], R4 ;  /* 0x0007900401007387 */ /* 0x0003e80000100a00 */
[----:B-1----:R-:W2:Y:S04]  /*a1f50*/  LDL.LU R5, [R1+0x30ec] ;  /* 0x0030ec0001057983 */ /* 0x002ea80000300800 */
[----:B------:R-:W-:Y:S04]  /*a1f60*/  STL.64 [R1+0x30d8], R20 ;  /* 0x0030d81401007387 */ /* 0x000fe80000100a00 */
[----:B---3--:R1:W-:Y:S04]  /*a1f70*/  STL.64 [R1+0x30c0], R8 ;  /* 0x0030c00801007387 */ /* 0x0083e80000100a00 */
[----:B-1----:R0:W3:Y:S04]  /*a1f80*/  LDL.64 R8, [R1+0x780] ;  /* 0x0007800001087983 */ /* 0x0020e80000100a00 */
[----:B------:R-:W-:Y:S04]  /*a1f90*/  STL.64 [R1+0x30c8], R16 ;  /* 0x0030c81001007387 */ /* 0x000fe80000100a00 */
[----:B------:R-:W-:Y:S01]  /*a1fa0*/  STL [R1+0x30d0], R17 ;  /* 0x0030d01101007387 */ /* 0x000fe20000100800 */
[----:B----4-:R-:W-:-:S03]  /*a1fb0*/  IMAD.X R23, R28, 0x1, R25, P2 ;  /* 0x000000011c177824 */ /* 0x010fc600010e0619 */
[----:B------:R-:W-:Y:S04]  /*a1fc0*/  STL.64 [R1+0x30b8], R2 ;  /* 0x0030b80201007387 */ /* 0x000fe80000100a00 */
[----:B------:R-:W4:Y:S01]  /*a1fd0*/  LDL.LU R4, [R1+0x80] ;  /* 0x0000800001047983 */ /* 0x000f220000300800 */
[----:B---3--:R-:W-:-:S05]  /*a1fe0*/  IMAD.X R9, R28, 0x1, R24, P3 ;  /* 0x000000011c097824 */ /* 0x008fca00018e0618 */
[----:B------:R-:W-:Y:S04]  /*a1ff0*/  STL [R1+0x784], R9 ;  /* 0x0007840901007387 */ /* 0x000fe80000100800 */
[----:B------:R-:W3:Y:S04]  /*a2000*/  LDL.LU R28, [R1+0x30e8] ;  /* 0x0030e800011c7983 */ /* 0x000ee80000300800 */
[----:B------:R1:W-:Y:S04]  /*a2010*/  STL [R1+0x764], R23 ;  /* 0x0007641701007387 */ /* 0x0003e80000100800 */
[----:B-1----:R-:W2:Y:S02]  /*a2020*/  LDL.LU.64 R22, [R1+0x30e0] ;  /* 0x0030e00001167983 */ /* 0x002ea40000300a00 */
[----:B--2---:R-:W-:-:S05]  /*a2030*/  IADD3 R20, P2, R5, R22, RZ ;  /* 0x0000001605147210 */ /* 0x004fca0007f5e0ff */
[----:B------:R1:W-:Y:S04]  /*a2040*/  STL [R1+0x740], R20 ;  /* 0x0007401401007387 */ /* 0x0003e80000100800 */
[----:B-1----:R-:W2:Y:S01]  /*a2050*/  LDL.LU.64 R20, [R1+0x30d8] ;  /* 0x0030d80001147983 */ /* 0x002ea20000300a00 */
[----:B------:R-:W-:Y:S02]  /*a2060*/  SHF.R.S32.HI R29, RZ, 0x1f, R5 ;  /* 0x0000001fff1d7819 */ /* 0x000fe40000011405 */
[----:B------:R-:W-:-:S05]  /*a2070*/  IADD3 R16, P1, R5, R18, RZ ;  /* 0x0000001205107210 */ /* 0x000fca0007f3e0ff */
[----:B--2---:R-:W-:-:S05]  /*a2080*/  IMAD.X R17, R29, 0x1, R20, P1 ;  /* 0x000000011d117824 */ /* 0x004fca00008e0614 */
[----:B------:R1:W-:Y:S04]  /*a2090*/  STL.64 [R1+0x758], R16 ;  /* 0x0007581001007387 */ /* 0x0003e80000100a00 */
[----:B-1----:R0:W2:Y:S01]  /*a20a0*/  LDL.LU R17, [R1+0x30d0] ;  /* 0x0030d00001117983 */ /* 0x0020a20000300800 */
[----:B------:R-:W-:-:S05]  /*a20b0*/  IADD3 R16, P1, R5, R23, RZ ;  /* 0x0000001705107210 */ /* 0x000fca0007f3e0ff */
[----:B------:R2:W-:Y:S01]  /*a20c0*/  STL [R1+0x720], R16 ;  /* 0x0007201001007387 */ /* 0x0005e20000100800 */
[----:B------:R-:W-:-:S03]  /*a20d0*/  IADD3 R8, P3, R5, R19, RZ ;  /* 0x0000001305087210 */ /* 0x000fc60007f7e0ff */
[----:B--2---:R-:W2:Y:S02]  /*a20e0*/  LDL.LU.64 R16, [R1+0x30c8] ;  /* 0x0030c80001107983 */ /* 0x004ea40000300a00 */
[----:B------:R-:W-:Y:S02]  /*a20f0*/  IMAD.X R9, R29, 0x1, R21, P3 ;  /* 0x000000011d097824 */ /* 0x000fe400018e0615 */
[----:B------:R1:W-:Y:S01]  /*a2100*/  STL.64 [R1+0x30b0], R22 ;  /* 0x0030b01601007387 */ /* 0x0003e20000100a00 */
[----:B---3--:R-:W-:-:S03]  /*a2110*/  IADD3 R2, P3, R28, R18, RZ ;  /* 0x000000121c027210 */ /* 0x008fc60007f7e0ff */
[----:B-1----:R0:W3:Y:S04]  /*a2120*/  LDL.64 R22, [R1+0x720] ;  /* 0x0007200001167983 */ /* 0x0020e80000100a00 */
[----:B------:R1:W-:Y:S04]  /*a2130*/  STL.64 [R1+0x750], R8 ;  /* 0x0007500801007387 */ /* 0x0003e80000100a00 */
[----:B-1----:R-:W4:Y:S04]  /*a2140*/  LDL.LU.64 R8, [R1+0x30c0] ;  /* 0x0030c00001087983 */ /* 0x002f280000300a00 */
[----:B------:R-:W-:Y:S04]  /*a2150*/  STL.64 [R1+0x30a8], R20 ;  /* 0x0030a81401007387 */ /* 0x000fe80000100a00 */
[----:B--2---:R1:W-:Y:S04]  /*a2160*/  STL.64 [R1+0x30a0], R16 ;  /* 0x0030a01001007387 */ /* 0x0043e80000100a00 */
[----:B-1----:R0:W2:Y:S04]  /*a2170*/  LDL.64 R16, [R1+0x740] ;  /* 0x0007400001107983 */ /* 0x0020a80000100a00 */
[----:B------:R1:W-:Y:S04]  /*a2180*/  STL [R1+0x718], R2 ;  /* 0x0007180201007387 */ /* 0x0003e80000100800 */
[----:B-1----:R-:W4:Y:S01]  /*a2190*/  LDL.LU.64 R2, [R1+0x30b8] ;  /* 0x0030b80001027983 */ /* 0x002f220000300a00 */
[----:B---3--:R-:W-:-:S02]  /*a21a0*/  IMAD.X R23, R29, 0x1, R25, P1 ;  /* 0x000000011d177824 */ /* 0x008fc400008e0619 */
[----:B--2---:R-:W-:-:S05]  /*a21b0*/  IMAD.X R17, R29, 0x1, R24, P2 ;  /* 0x000000011d117824 */ /* 0x004fca00010e0618 */
[----:B------:R-:W-:Y:S04]  /*a21c0*/  STL [R1+0x744], R17 ;  /* 0x0007441101007387 */ /* 0x000fe80000100800 */
[----:B----4-:R1:W-:Y:S04]  /*a21d0*/  STL.64 [R1+0x3080], R2 ;  /* 0x0030800201007387 */ /* 0x0103e80000100a00 */
[----:B-1----:R0:W2:Y:S04]  /*a21e0*/  LDL.64 R2, [R1+0x718] ;  /* 0x0007180001027983 */ /* 0x0020a80000100a00 */
[----:B------:R1:W-:Y:S04]  /*a21f0*/  STL [R1+0x724], R23 ;  /* 0x0007241701007387 */ /* 0x0003e80000100800 */
[----:B-1----:R-:W3:Y:S04]  /*a2200*/  LDL.LU.64 R22, [R1+0x30b0] ;  /* 0x0030b00001167983 */ /* 0x002ee80000300a00 */
[----:B------:R-:W4:Y:S01]  /*a2210*/  LDL.LU R29, [R1+0x88] ;  /* 0x00008800011d7983 */ /* 0x000f220000300800 */
[----:B---3--:R-:W-:-:S05]  /*a2220*/  IADD3 R20, P1, R28, R22, RZ ;  /* 0x000000161c147210 */ /* 0x008fca0007f3e0ff */
[----:B------:R1:W-:Y:S04]  /*a2230*/  STL [R1+0x700], R20 ;  /* 0x0007001401007387 */ /* 0x0003e80000100800 */
[----:B-1----:R-:W2:Y:S01]  /*a2240*/  LDL.LU.64 R20, [R1+0x30a8] ;  /* 0x0030a80001147983 */ /* 0x002ea20000300a00 */
[----:B------:R-:W-:Y:S02]  /*a2250*/  IMAD.MOV.U32 R5, RZ, RZ, R8 ;  /* 0x000000ffff057224 */ /* 0x000fe400078e0008 */
[----:B------:R-:W-:Y:S01]  /*a2260*/  IMAD.MOV.U32 R8, RZ, RZ, R0 ;  /* 0x000000ffff087224 */ /* 0x000fe200078e0000 */
[----:B------:R-:W-:Y:S02]  /*a2270*/  SHF.R.S32.HI R0, RZ, 0x1f, R28 ;  /* 0x0000001fff007819 */ /* 0x000fe4000001141c */
[----:B------:R-:W-:Y:S01]  /*a2280*/  IADD3 R16, P2, R28, R19, RZ ;  /* 0x000000131c107210 */ /* 0x000fe20007f5e0ff */
[----:B------:R-:W-:Y:S04]  /*a2290*/  STL.64 [R1+0x3090], R6 ;  /* 0x0030900601007387 */ /* 0x000fe80000100a00 */
[----:B------:R1:W-:Y:S01]  /*a22a0*/  STL [R1+0x3098], R7 ;  /* 0x0030980701007387 */ /* 0x0003e20000100800 */
[----:B--2---:R-:W-:-:S02]  /*a22b0*/  IMAD.X R3, R0, 0x1, R20, P3 ;  /* 0x0000000100037824 */ /* 0x004fc400018e0614 */
[----:B------:R-:W-:-:S03]  /*a22c0*/  IMAD.X R17, R0, 0x1, R21, P2 ;  /* 0x0000000100117824 */ /* 0x000fc600010e0615 */
[----:B------:R-:W-:Y:S04]  /*a22d0*/  STL [R1+0x71c], R3 ;  /* 0x00071c0301007387 */ /* 0x000fe80000100800 */
[----:B-1----:R0:W2:Y:S04]  /*a22e0*/  LDL.64 R6, [R1+0x700] ;  /* 0x0007000001067983 */ /* 0x0020a80000100a00 */
[----:B------:R1:W-:Y:S01]  /*a22f0*/  STL.64 [R1+0x710], R16 ;  /* 0x0007101001007387 */ /* 0x0003e20000100a00 */
[----:B------:R-:W-:-:S03]  /*a2300*/  IADD3 R2, P3, R28, R23, RZ ;  /* 0x000000171c027210 */ /* 0x000fc60007f7e0ff */
[----:B-1----:R-:W3:Y:S04]  /*a2310*/  LDL.LU.64 R16, [R1+0x30a0] ;  /* 0x0030a00001107983 */ /* 0x002ee80000300a00 */
[----:B------:R-:W-:Y:S04]  /*a2320*/  STL.64 [R1+0x3060], R8 ;  /* 0x0030600801007387 */ /* 0x000fe80000100a00 */
[----:B------:R-:W4:Y:S01]  /*a2330*/  LDL.LU R28, [R1+0x90] ;  /* 0x00009000011c7983 */ /* 0x000f220000300800 */
[----:B--2---:R-:W-:-:S03]  /*a2340*/  IMAD.X R7, R0, 0x1, R24, P1 ;  /* 0x0000000100077824 */ /* 0x004fc600008e0618 */
[----:B----4-:R-:W-:Y:S04]  /*a2350*/  STL [R1+0x3068], R28 ;  /* 0x0030681c01007387 */ /* 0x010fe80000100800 */
[----:B------:R1:W-:Y:S04]  /*a2360*/  STL [R1+0x704], R7 ;  /* 0x0007040701007387 */ /* 0x0003e80000100800 */
[----:B-1----:R0:W2:Y:S01]  /*a2370*/  LDL.LU R7, [R1+0x3098] ;  /* 0x0030980001077983 */ /* 0x0020a20000300800 */
[----:B------:R-:W-:Y:S01]  /*a2380*/  IADD3 R6, P1, R4, R19, RZ ;  /* 0x0000001304067210 */ /* 0x000fe20007f3e0ff */
[----:B------:R-:W-:-:S04]  /*a2390*/  IMAD.X R3, R0, 0x1, R25, P3 ;  /* 0x0000000100037824 */ /* 0x000fc800018e0619 */
[----:B------:R2:W-:Y:S04]  /*a23a0*/  STL [R1+0x6d0], R6 ;  /* 0x0006d00601007387 */ /* 0x0005e80000100800 */
[----:B--2---:R-:W2:Y:S04]  /*a23b0*/  LDL.LU.64 R6, [R1+0x3090] ;  /* 0x0030900001067983 */ /* 0x004ea80000300a00 */
[----:B------:R-:W4:Y:S04]  /*a23c0*/  LDL.LU R0, [R1+0x3088] ;  /* 0x0030880001007983 */ /* 0x000f280000300800 */
[----:B------:R1:W-:Y:S04]  /*a23d0*/  STL.64 [R1+0x6e0], R2 ;  /* 0x0006e00201007387 */ /* 0x0003e80000100a00 */
[----:B-1----:R-:W3:Y:S01]  /*a23e0*/  LDL.LU.64 R2, [R1+0x3080] ;  /* 0x0030800001027983 */ /* 0x002ee20000300a00 */
[----:B------:R-:W-:-:S02]  /*a23f0*/  SHF.R.S32.HI R28, RZ, 0x1f, R4 ;  /* 0x0000001fff1c7819 */ /* 0x000fc40000011404 */
[----:B------:R-:W-:-:S05]  /*a2400*/  IADD3 R8, P2, R4, R18, RZ ;  /* 0x0000001204087210 */ /* 0x000fca0007f5e0ff */
[----:B------:R-:W-:Y:S01]  /*a2410*/  IMAD.X R9, R28, 0x1, R20, P2 ;  /* 0x000000011c097824 */ /* 0x000fe200010e0614 */
[----:B---3--:R1:W-:Y:S04]  /*a2420*/  STL.64 [R1+0x3070], R2 ;  /* 0x0030700201007387 */ /* 0x0083e80000100a00 */
[----:B------:R-:W-:Y:S04]  /*a2430*/  STL [R1+0x3078], R3 ;  /* 0x0030780301007387 */ /* 0x000fe80000100800 */
[----:B------:R3:W-:Y:S01]  /*a2440*/  STL.64 [R1+0x6d8], R8 ;  /* 0x0006d80801007387 */ /* 0x0007e20000100a00 */
[----:B-1----:R-:W-:-:S02]  /*a2450*/  IADD3 R2, P3, R4, R22, RZ ;  /* 0x0000001604027210 */ /* 0x002fc40007f7e0ff */
[----:B---3--:R-:W-:Y:S01]  /*a2460*/  IADD3 R8, P2, R4, R23, RZ ;  /* 0x0000001704087210 */ /* 0x008fe20007f5e0ff */
[----:B------:R-:W-:Y:S02]  /*a2470*/  IMAD.MOV.U32 R4, RZ, RZ, R5 ;  /* 0x000000ffff047224 */ /* 0x000fe400078e0005 */
[----:B------:R-:W-:-:S05]  /*a2480*/  IMAD.MOV.U32 R5, RZ, RZ, R26 ;  /* 0x000000ffff057224 */ /* 0x000fca00078e001a */
[----:B------:R1:W-:Y:S04]  /*a2490*/  STL.64 [R1+0x3058], R4 ;  /* 0x0030580401007387 */ /* 0x0003e80000100a00 */
[----:B-1----:R0:W3:Y:S01]  /*a24a0*/  LDL.64 R4, [R1+0x6d0] ;  /* 0x0006d00001047983 */ /* 0x0020e20000100a00 */
[C---:B------:R-:W-:Y:S02]  /*a24b0*/  IMAD.X R3, R28.reuse, 0x1, R24, P3 ;  /* 0x000000011c037824 */ /* 0x040fe400018e0618 */
[----:B---3--:R-:W-:-:S05]  /*a24c0*/  IMAD.X R5, R28, 0x1, R21, P1 ;  /* 0x000000011c057824 */ /* 0x008fca00008e0615 */
[----:B------:R-:W-:Y:S04]  /*a24d0*/  STL [R1+0x6d4], R5 ;  /* 0x0006d40501007387 */ /* 0x000fe80000100800 */
[----:B------:R1:W-:Y:S04]  /*a24e0*/  STL.64 [R1+0x6c0], R2 ;  /* 0x0006c00201007387 */ /* 0x0003e80000100a00 */
[----:B-1----:R0:W3:Y:S01]  /*a24f0*/  LDL.LU R3, [R1+0x3078] ;  /* 0x0030780001037983 */ /* 0x0020e20000300800 */
[----:B------:R-:W-:Y:S01]  /*a2500*/  IADD3 R2, P3, R29, R19, RZ ;  /* 0x000000131d027210 */ /* 0x000fe20007f7e0ff */
[----:B------:R-:W-:-:S04]  /*a2510*/  IMAD.X R9, R28, 0x1, R25, P2 ;  /* 0x000000011c097824 */ /* 0x000fc800010e0619 */
[----:B------:R3:W-:Y:S04]  /*a2520*/  STL [R1+0x690], R2 ;  /* 0x0006900201007387 */ /* 0x0007e80000100800 */
[----:B---3--:R-:W3:Y:S04]  /*a2530*/  LDL.LU.64 R2, [R1+0x3070] ;  /* 0x0030700001027983 */ /* 0x008ee80000300a00 */
[----:B------:R-:W2:Y:S04]  /*a2540*/  LDL.LU R28, [R1+0x3068] ;  /* 0x00306800011c7983 */ /* 0x000ea80000300800 */
[----:B------:R1:W-:Y:S04]  /*a2550*/  STL.64 [R1+0x6a0], R8 ;  /* 0x0006a00801007387 */ /* 0x0003e80000100a00 */
[----:B-1----:R-:W3:Y:S01]  /*a2560*/  LDL.LU.64 R8, [R1+0x3060] ;  /* 0x0030600001087983 */ /* 0x002ee20000300a00 */
[----:B------:R-:W-:-:S02]  /*a2570*/  IMAD.MOV.U32 R26, RZ, RZ, R16 ;  /* 0x000000ffff1a7224 */ /* 0x000fc400078e0010 */
[----:B------:R-:W-:Y:S02]  /*a2580*/  IMAD.MOV.U32 R16, RZ, RZ, R17 ;  /* 0x000000ffff107224 */ /* 0x000fe400078e0011 */
[----:B----4-:R-:W-:Y:S01]  /*a2590*/  IMAD.MOV.U32 R17, RZ, RZ, R0 ;  /* 0x000000ffff117224 */ /* 0x010fe200078e0000 */
[----:B------:R-:W-:Y:S02]  /*a25a0*/  SHF.R.S32.HI R0, RZ, 0x1f, R29 ;  /* 0x0000001fff007819 */ /* 0x000fe4000001141d */
[----:B------:R-:W-:-:S05]  /*a25b0*/  IADD3 R4, P1, R29, R18, RZ ;  /* 0x000000121d047210 */ /* 0x000fca0007f3e0ff */
[----:B------:R-:W-:Y:S01]  /*a25c0*/  IMAD.X R5, R0, 0x1, R20, P1 ;  /* 0x0000000100057824 */ /* 0x000fe200008e0614 */
[----:B---3--:R1:W-:Y:S04]  /*a25d0*/  STL.64 [R1+0x3048], R8 ;  /* 0x0030480801007387 */ /* 0x0083e80000100a00 */
[----:B------:R3:W-:Y:S01]  /*a25e0*/  STL.64 [R1+0x698], R4 ;  /* 0x0006980401007387 */ /* 0x0007e20000100a00 */
[----:B-1----:R-:W-:-:S05]  /*a25f0*/  IADD3 R8, P2, R29, R22, RZ ;  /* 0x000000161d087210 */ /* 0x002fca0007f5e0ff */
[----:B------:R1:W-:Y:S04]  /*a2600*/  STL [R1+0x680], R8 ;  /* 0x0006800801007387 */ /* 0x0003e80000100800 */
[----:B---3--:R-:W3:Y:S01]  /*a2610*/  LDL.LU.64 R4, [R1+0x3058] ;  /* 0x0030580001047983 */ /* 0x008ee20000300a00 */
[----:B-1----:R-:W-:-:S03]  /*a2620*/  IADD3 R8, P1, R29, R23, RZ ;  /* 0x000000171d087210 */ /* 0x002fc60007f3e0ff */
[----:B------:R0:W4:Y:S04]  /*a2630*/  LDL.LU R29, [R1+0x3054] ;  /* 0x00305400011d7983 */ /* 0x0001280000300800 */
[----:B------:R1:W-:Y:S04]  /*a2640*/  STL.64 [R1+0x3038], R2 ;  /* 0x0030380201007387 */ /* 0x0003e80000100a00 */
[----:B-1----:R0:W3:Y:S04]  /*a2650*/  LDL.64 R2, [R1+0x690] ;  /* 0x0006900001027983 */ /* 0x0020e80000100a00 */
[----:B--2---:R-:W-:Y:S01]  /*a2660*/  STL.64 [R1+0x3040], R6 ;  /* 0x0030400601007387 */ /* 0x004fe20000100a00 */
[----:B---3--:R-:W-:Y:S01]  /*a2670*/  IMAD.X R3, R0, 0x1, R21, P3 ;  /* 0x0000000100037824 */ /* 0x008fe200018e0615 */
[----:B------:R-:W-:-:S04]  /*a2680*/  SHF.R.S32.HI R2, RZ, 0x1f, R28 ;  /* 0x0000001fff027819 */ /* 0x000fc8000001141c */
[----:B------:R-:W-:Y:S04]  /*a2690*/  STL [R1+0x694], R3 ;  /* 0x0006940301007387 */ /* 0x000fe80000100800 */
[----:B------:R-:W-:Y:S04]  /*a26a0*/  STL [R1+0x8], R2 ;  /* 0x0000080201007387 */ /* 0x000fe80000100800 */
[----:B------:R1:W-:Y:S04]  /*a26b0*/  STL.64 [R1+0x3030], R16 ;  /* 0x0030301001007387 */ /* 0x0003e80000100a00 */
[----:B-1----:R0:W2:Y:S01]  /*a26c0*/  LDL.64 R16, [R1+0x680] ;  /* 0x0006800001107983 */ /* 0x0020a20000100a00 */
[----:B------:R-:W-:Y:S01]  /*a26d0*/  IMAD.X R9, R0, 0x1, R25, P1 ;  /* 0x0000000100097824 */ /* 0x000fe200008e0619 */
[----:B------:R-:W-:Y:S01]  /*a26e0*/  IADD3 R6, P1, R28, R22, RZ ;  /* 0x000000161c067210 */ /* 0x000fe20007f3e0ff */
[----:B--2---:R-:W-:-:S05]  /*a26f0*/  IMAD.X R17, R0, 0x1, R24, P2 ;  /* 0x0000000100117824 */ /* 0x004fca00010e0618 */
[----:B------:R-:W-:Y:S04]  /*a2700*/  STL [R1+0x684], R17 ;  /* 0x0006841101007387 */ /* 0x000fe80000100800 */
[----:B------:R-:W2:Y:S04]  /*a2710*/  LDL.LU R0, [R1+0x3050] ;  /* 0x0030500001007983 */ /* 0x000ea80000300800 */
[----:B------:R1:W-:Y:S04]  /*a2720*/  STL.64 [R1+0x660], R8 ;  /* 0x0006600801007387 */ /* 0x0003e80000100a00 */
[----:B-1----:R-:W3:Y:S04]  /*a2730*/  LDL.LU.64 R8, [R1+0x3048] ;  /* 0x0030480001087983 */ /* 0x002ee80000300a00 */
[----:B------:R-:W-:Y:S04]  /*a2740*/  STL.64 [R1+0x3028], R24 ;  /* 0x0030281801007387 */ /* 0x000fe80000100a00 */
[----:B------:R1:W-:Y:S04]  /*a2750*/  STL [R1+0x640], R6 ;  /* 0x0006400601007387 */ /* 0x0003e80000100800 */
[----:B-1----:R-:W3:Y:S04]  /*a2760*/  LDL.LU.64 R6, [R1+0x3040] ;  /* 0x0030400001067983 */ /* 0x002ee80000300a00 */
[----:B------:R1:W-:Y:S04]  /*a2770*/  STL [R1+0x3024], R22 ;  /* 0x0030241601007387 */ /* 0x0003e80000100800 */
[----:B-1----:R-:W4:Y:S01]  /*a2780*/  LDL.LU R22, [R1+0x8] ;  /* 0x0000080001167983 */ /* 0x002f220000300800 */
[----:B------:R-:W-:-:S02]  /*a2790*/  IADD3 R2, P3, R28, R18, RZ ;  /* 0x000000121c027210 */ /* 0x000fc40007f7e0ff */
[----:B------:R-:W-:-:S03]  /*a27a0*/  IADD3 R16, P2, R28, R19, RZ ;  /* 0x000000131c107210 */ /* 0x000fc60007f5e0ff */
[----:B----4-:R-:W-:Y:S01]  /*a27b0*/  IMAD.X R3, R22, 0x1, R20, P3 ;  /* 0x0000000116037824 */ /* 0x010fe200018e0614 */
[----:B------:R-:W-:-:S04]  /*a27c0*/  IADD3 R28, P3, R28, R23, RZ ;  /* 0x000000171c1c7210 */ /* 0x000fc80007f7e0ff */
[----:B------:R1:W-:Y:S01]  /*a27d0*/  STL.64 [R1+0x658], R2 ;  /* 0x0006580201007387 */ /* 0x0003e20000100a00 */
[----:B------:R-:W-:-:S03]  /*a27e0*/  IMAD.X R17, R22, 0x1, R21, P2 ;  /* 0x0000000116117824 */ /* 0x000fc600010e0615 */
[----:B-1----:R-:W4:Y:S04]  /*a27f0*/  LDL.LU.64 R2, [R1+0x3038] ;  /* 0x0030380001027983 */ /* 0x002f280000300a00 */
[----:B------:R1:W-:Y:S02]  /*a2800*/  STL [R1+0x620], R28 ;  /* 0x0006201c01007387 */ /* 0x0003e40000100800 */
[----:B-1----:R-:W-:Y:S02]  /*a2810*/  IMAD.MOV.U32 R28, RZ, RZ, R4 ;  /* 0x000000ffff1c7224 */ /* 0x002fe400078e0004 */
[----:B------:R-:W-:-:S03]  /*a2820*/  IMAD.MOV.U32 R4, RZ, RZ, R26 ;  /* 0x000000ffff047224 */ /* 0x000fc600078e001a */
[----:B------:R1:W-:Y:S04]  /*a2830*/  STL [R1+0x3010], R28 ;  /* 0x0030101c01007387 */ /* 0x0003e80000100800 */
[----:B-1----:R0:W4:Y:S04]  /*a2840*/  LDL.64 R28, [R1+0x640] ;  /* 0x00064000011c7983 */ /* 0x0021280000100a00 */
[----:B------:R1:W-:Y:S04]  /*a2850*/  STL.64 [R1+0x3018], R4 ;  /* 0x0030180401007387 */ /* 0x0003e80000100a00 */
[----:B-1----:R-:W2:Y:S04]  /*a2860*/  LDL.LU R4, [R1+0xb4] ;  /* 0x0000b40001047983 */ /* 0x002ea80000300800 */
[----:B------:R1:W-:Y:S04]  /*a2870*/  STL.64 [R1+0x650], R16 ;  /* 0x0006501001007387 */ /* 0x0003e80000100a00 */
[----:B-1----:R-:W3:Y:S01]  /*a2880*/  LDL.LU.64 R16, [R1+0x3030] ;  /* 0x0030300001107983 */ /* 0x002ee20000300a00 */
[----:B--2---:R-:W-:Y:S01]  /*a2890*/  IADD3 R24, P2, R4, R18, RZ ;  /* 0x0000001204187210 */ /* 0x004fe20007f5e0ff */
[----:B---3--:R-:W-:-:S02]  /*a28a0*/  IMAD.MOV.U32 R26, RZ, RZ, R16 ;  /* 0x000000ffff1a7224 */ /* 0x008fc400078e0010 */
[----:B------:R-:W-:-:S05]  /*a28b0*/  IMAD.MOV.U32 R16, RZ, RZ, R0 ;  /* 0x000000ffff107224 */ /* 0x000fca00078e0000 */
[----:B------:R1:W-:Y:S04]  /*a28c0*/  STL.64 [R1+0x3000], R16 ;  /* 0x0030001001007387 */ /* 0x0003e80000100a00 */
[----:B-1----:R0:W2:Y:S04]  /*a28d0*/  LDL.64 R16, [R1+0x620] ;  /* 0x0006200001107983 */ /* 0x0020a80000100a00 */
[----:B------:R1:W-:Y:S04]  /*a28e0*/  STL [R1+0x618], R24 ;  /* 0x0006181801007387 */ /* 0x0003e80000100800 */
[----:B-1----:R-:W4:Y:S04]  /*a28f0*/  LDL.LU.64 R24, [R1+0x3028] ;  /* 0x0030280001187983 */ /* 0x002f280000300a00 */
[----:B------:R-:W-:Y:S01]  /*a2900*/  STL.64 [R1+0x3008], R8 ;  /* 0x0030080801007387 */ /* 0x000fe20000100a00 */
[----:B----4-:R-:W-:-:S02]  /*a2910*/  IMAD.X R29, R22, 0x1, R24, P1 ;  /* 0x00000001161d7824 */ /* 0x010fc400008e0618 */
[----:B--2---:R-:W-:-:S03]  /*a2920*/  IMAD.X R17, R22, 0x1, R25, P3 ;  /* 0x0000000116117824 */ /* 0x004fc600018e0619 */
[----:B------:R-:W-:Y:S04]  /*a2930*/  STL [R1+0x644], R29 ;  /* 0x0006441d01007387 */ /* 0x000fe80000100800 */
[----:B------:R1:W-:Y:S04]  /*a2940*/  STL [R1+0x3020], R9 ;  /* 0x0030200901007387 */ /* 0x0003e80000100800 */
[----:B-1----:R0:W2:Y:S04]  /*a2950*/  LDL.64 R8, [R1+0x618] ;  /* 0x0006180001087983 */ /* 0x0020a80000100a00 */
[----:B------:R-:W3:Y:S01]  /*a2960*/  LDL.LU R22, [R1+0x3024] ;  /* 0x0030240001167983 */ /* 0x000ee20000300800 */
[----:B------:R-:W-:-:S02]  /*a2970*/  SHF.R.S32.HI R0, RZ, 0x1f, R4 ;  /* 0x0000001fff007819 */ /* 0x000fc40000011404 */
[----:B------:R-:W-:Y:S01]  /*a2980*/  IADD3 R28, P1, R4, R19, RZ ;  /* 0x00000013041c7210 */ /* 0x000fe20007f3e0ff */
[----:B------:R-:W-:Y:S04]  /*a2990*/  STL [R1+0x624], R17 ;  /* 0x0006241101007387 */ /* 0x000fe80000100800 */
[----:B------:R-:W-:Y:S01]  /*a29a0*/  STL.64 [R1+0x2ff8], R10 ;  /* 0x002ff80a01007387 */ /* 0x000fe20000100a00 */
[C---:B------:R-:W-:Y:S02]  /*a29b0*/  IMAD.X R29, R0.reuse, 0x1, R21, P1 ;  /* 0x00000001001d7824 */ /* 0x040fe400008e0615 */
[----:B--2---:R-:W-:Y:S01]  /*a29c0*/  IMAD.X R9, R0, 0x1, R20, P2 ;  /* 0x0000000100097824 */ /* 0x004fe200010e0614 */
[C---:B---3--:R-:W-:Y:S02]  /*a29d0*/  IADD3 R16, P3, R4.reuse, R22, RZ ;  /* 0x0000001604107210 */ /* 0x048fe40007f7e0ff */
[----:B------:R-:W-:-:S02]  /*a29e0*/  IADD3 R4, P2, R4, R23, RZ ;  /* 0x0000001704047210 */ /* 0x000fc40007f5e0ff */
[----:B------:R1:W-:Y:S04]  /*a29f0*/  STL [R1+0x61c], R9 ;  /* 0x00061c0901007387 */ /* 0x0003e80000100800 */
[----:B-1----:R0:W2:Y:S04]  /*a2a00*/  LDL.LU R9, [R1+0x3020] ;  /* 0x0030200001097983 */ /* 0x0020a80000300800 */
[----:B------:R1:W-:Y:S04]  /*a2a10*/  STL [R1+0x5e0], R4 ;  /* 0x0005e00401007387 */ /* 0x0003e80000100800 */
[----:B-1----:R-:W3:Y:S04]  /*a2a20*/  LDL.LU.64 R4, [R1+0x3018] ;  /* 0x0030180001047983 */ /* 0x002ee80000300a00 */
[----:B------:R1:W-:Y:S04]  /*a2a30*/  STL.64 [R1+0x610], R28 ;  /* 0x0006101c01007387 */ /* 0x0003e80000100a00 */
[----:B-1----:R-:W4:Y:S01]  /*a2a40*/  LDL.LU R28, [R1+0x3010] ;  /* 0x00301000011c7983 */ /* 0x002f220000300800 */
[----:B---3--:R-:W-:-:S05]  /*a2a50*/  IMAD.MOV.U32 R29, RZ, RZ, R4 ;  /* 0x000000ffff1d7224 */ /* 0x008fca00078e0004 */
[----:B----4-:R1:W-:Y:S04]  /*a2a60*/  STL.64 [R1+0x2fe0], R28 ;  /* 0x002fe01c01007387 */ /* 0x0103e80000100a00 */
[----:B-1----:R-:W3:Y:S01]  /*a2a70*/  LDL.LU R28, [R1+0x98] ;  /* 0x00009800011c7983 */ /* 0x002ee20000300800 */
[----:B------:R-:W-:Y:S01]  /*a2a80*/  IMAD.X R17, R0, 0x1, R24, P3 ;  /* 0x0000000100117824 */ /* 0x000fe200018e0618 */
[----:B---3--:R-:W-:-:S05]  /*a2a90*/  IADD3 R8, P1, R28, R18, RZ ;  /* 0x000000121c087210 */ /* 0x008fca0007f3e0ff */
[----:B------:R2:W-:Y:S04]  /*a2aa0*/  STL [R1+0x5d8], R8 ;  /* 0x0005d80801007387 */ /* 0x0005e80000100800 */
[----:B--2---:R-:W2:Y:S04]  /*a2ab0*/  LDL.LU.64 R8, [R1+0x3008] ;  /* 0x0030080001087983 */ /* 0x004ea80000300a00 */
[----:B------:R1:W-:Y:S04]  /*a2ac0*/  STL.64 [R1+0x600], R16 ;  /* 0x0006001001007387 */ /* 0x0003e80000100a00 */
[----:B-1----:R-:W3:Y:S01]  /*a2ad0*/  LDL.LU.64 R16, [R1+0x3000] ;  /* 0x0030000001107983 */ /* 0x002ee20000300a00 */
[----:B------:R-:W-:-:S03]  /*a2ae0*/  IADD3 R10, P3, R28, R19, RZ ;  /* 0x000000131c0a7210 */ /* 0x000fc60007f7e0ff */
[----:B---3--:R1:W-:Y:S04]  /*a2af0*/  STL.64 [R1+0x2fe8], R16 ;  /* 0x002fe81001007387 */ /* 0x0083e80000100a00 */
[----:B-1----:R0:W3:Y:S04]  /*a2b00*/  LDL.64 R16, [R1+0x5d8] ;  /* 0x0005d80001107983 */ /* 0x0020e80000100a00 */
[----:B--2---:R1:W-:Y:S04]  /*a2b10*/  STL.64 [R1+0x2fd8], R8 ;  /* 0x002fd80801007387 */ /* 0x0043e80000100a00 */
[----:B-1----:R0:W2:Y:S04]  /*a2b20*/  LDL.64 R8, [R1+0x5e0] ;  /* 0x0005e00001087983 */ /* 0x0020a80000100a00 */
[----:B------:R1:W-:Y:S04]  /*a2b30*/  STL [R1+0x5d0], R10 ;  /* 0x0005d00a01007387 */ /* 0x0003e80000100800 */
[----:B-1----:R-:W4:Y:S01]  /*a2b40*/  LDL.LU.64 R10, [R1+0x2ff8] ;  /* 0x002ff800010a7983 */ /* 0x002f220000300a00 */
[----:B------:R-:W-:-:S05]  /*a2b50*/  SHF.R.S32.HI R4, RZ, 0x1f, R28 ;  /* 0x0000001fff047819 */ /* 0x000fca000001141c */
[----:B---3--:R-:W-:Y:S02]  /*a2b60*/  IMAD.X R17, R4, 0x1, R20, P1 ;  /* 0x0000000104117824 */ /* 0x008fe400008e0614 */
[----:B--2---:R-:W-:Y:S01]  /*a2b70*/  IMAD.X R9, R0, 0x1, R25, P2 ;  /* 0x0000000100097824 */ /* 0x004fe200010e0619 */
[C---:B------:R-:W-:Y:S01]  /*a2b80*/  IADD3 R8, P2, R28.reuse, R22, RZ ;  /* 0x000000161c087210 */ /* 0x040fe20007f5e0ff */
[----:B------:R-:W2:Y:S04]  /*a2b90*/  LDL.LU R0, [R1+0x2ff0] ;  /* 0x002ff00001007983 */ /* 0x000ea80000300800 */
[----:B------:R-:W-:Y:S01]  /*a2ba0*/  STL [R1+0x5e4], R9 ;  /* 0x0005e40901007387 */ /* 0x000fe20000100800 */
[----:B------:R-:W-:-:S03]  /*a2bb0*/  IADD3 R28, P1, R28, R23, RZ ;  /* 0x000000171c1c7210 */ /* 0x000fc60007f3e0ff */
[----:B----4-:R1:W-:Y:S04]  /*a2bc0*/  STL.64 [R1+0x2fb8], R10 ;  /* 0x002fb80a01007387 */ /* 0x0103e80000100a00 */
[----:B-1----:R0:W3:Y:S04]  /*a2bd0*/  LDL.64 R10, [R1+0x5d0] ;  /* 0x0005d000010a7983 */ /* 0x0020e80000100a00 */
[----:B------:R1:W-:Y:S04]  /*a2be0*/  STL [R1+0x5dc], R17 ;  /* 0x0005dc1101007387 */ /* 0x0003e80000100800 */
[----:B-1----:R-:W4:Y:S04]  /*a2bf0*/  LDL.LU.64 R16, [R1+0x2fe8] ;  /* 0x002fe80001107983 */ /* 0x002f280000300a00 */
[----:B------:R1:W-:Y:S04]  /*a2c00*/  STL [R1+0x5b8], R28 ;  /* 0x0005b81c01007387 */ /* 0x0003e80000100800 */
[----:B-1----:R-:W2:Y:S04]  /*a2c10*/  LDL.LU.64 R28, [R1+0x2fe0] ;  /* 0x002fe000011c7983 */ /* 0x002ea80000300a00 */
[----:B------:R1:W-:Y:S04]  /*a2c20*/  STL.64 [R1+0x2fc8], R22 ;  /* 0x002fc81601007387 */ /* 0x0003e80000100a00 */
[----:B-1----:R-:W4:Y:S01]  /*a2c30*/  LDL.64 R22, [R1+0x5b8] ;  /* 0x0005b80001167983 */ /* 0x002f220000100a00 */
[----:B------:R-:W-:Y:S01]  /*a2c40*/  SHF.R.S32.HI R9, RZ, 0x1f, R5 ;  /* 0x0000001fff097819 */ /* 0x000fe20000011405 */
[----:B---3--:R-:W-:-:S02]  /*a2c50*/  IMAD.X R11, R4, 0x1, R21, P3 ;  /* 0x00000001040b7824 */ /* 0x008fc400018e0615 */
[----:B----4-:R-:W-:Y:S04]  /*a2c60*/  STL [R1+0x2fd0], R22 ;  /* 0x002fd01601007387 */ /* 0x010fe80000100800 */
[----:B--2---:R-:W-:Y:S04]  /*a2c70*/  STL.64 [R1+0x2fc0], R28 ;  /* 0x002fc01c01007387 */ /* 0x004fe80000100a00 */
[----:B------:R-:W-:Y:S04]  /*a2c80*/  STL [R1+0x5d4], R11 ;  /* 0x0005d40b01007387 */ /* 0x000fe80000100800 */
[----:B------:R1:W-:Y:S02]  /*a2c90*/  STL [R1+0x4], R9 ;  /* 0x0000040901007387 */ /* 0x0003e40000100800 */
[----:B-1----:R-:W-:Y:S01]  /*a2ca0*/  IMAD.X R9, R4, 0x1, R24, P2 ;  /* 0x0000000104097824 */ /* 0x002fe200010e0618 */
[----:B------:R-:W-:-:S04]  /*a2cb0*/  IADD3 R22, P2, R5, R19, RZ ;  /* 0x0000001305167210 */ /* 0x000fc80007f5e0ff */
[----:B------:R1:W-:Y:S04]  /*a2cc0*/  STL.64 [R1+0x5c0], R8 ;  /* 0x0005c00801007387 */ /* 0x0003e80000100a00 */
[----:B-1----:R-:W2:Y:S04]  /*a2cd0*/  LDL.LU.64 R8, [R1+0x2fd8] ;  /* 0x002fd80001087983 */ /* 0x002ea80000300a00 */
[----:B------:R1:W-:Y:S04]  /*a2ce0*/  STL [R1+0x5a8], R22 ;  /* 0x0005a81601007387 */ /* 0x0003e80000100800 */
[----:B-1----:R0:W3:Y:S01]  /*a2cf0*/  LDL.LU R22, [R1+0x2fd0] ;  /* 0x002fd00001167983 */ /* 0x0020e20000300800 */
[----:B------:R-:W-:-:S05]  /*a2d00*/  IMAD.X R23, R4, 0x1, R25, P1 ;  /* 0x0000000104177824 */ /* 0x000fca00008e0619 */
[----:B------:R3:W-:Y:S04]  /*a2d10*/  STL [R1+0x5bc], R23 ;  /* 0x0005bc1701007387 */ /* 0x0007e80000100800 */
[----:B---3--:R-:W3:Y:S04]  /*a2d20*/  LDL.LU.64 R22, [R1+0x2fc8] ;  /* 0x002fc80001167983 */ /* 0x008ee80000300a00 */
[----:B--2---:R1:W-:Y:S04]  /*a2d30*/  STL [R1+0x2fb0], R8 ;  /* 0x002fb00801007387 */ /* 0x0043e80000100800 */
[----:B-1----:R-:W2:Y:S01]  /*a2d40*/  LDL.LU R8, [R1+0x4] ;  /* 0x0000040001087983 */ /* 0x002ea20000300800 */
[----:B------:R-:W-:-:S02]  /*a2d50*/  IADD3 R10, P3, R5, R18, RZ ;  /* 0x00000012050a7210 */ /* 0x000fc40007f7e0ff */
[----:B---3--:R-:W-:-:S05]  /*a2d60*/  IADD3 R28, P1, R5, R22, RZ ;  /* 0x00000016051c7210 */ /* 0x008fca0007f3e0ff */
[----:B------:R1:W-:Y:S01]  /*a2d70*/  STL [R1+0x588], R28 ;  /* 0x0005881c01007387 */ /* 0x0003e20000100800 */
[----:B--2---:R-:W-:-:S03]  /*a2d80*/  IMAD.X R11, R8, 0x1, R20, P3 ;  /* 0x00000001080b7824 */ /* 0x004fc600018e0614 */
[----:B-1----:R-:W2:Y:S04]  /*a2d90*/  LDL.LU.64 R28, [R1+0x2fc0] ;  /* 0x002fc000011c7983 */ /* 0x002ea80000300a00 */
[----:B------:R1:W-:Y:S04]  /*a2da0*/  STL.64 [R1+0x5b0], R10 ;  /* 0x0005b00a01007387 */ /* 0x0003e80000100a00 */
[----:B-1----:R-:W3:Y:S04]  /*a2db0*/  LDL.LU.64 R10, [R1+0x2fb8] ;  /* 0x002fb800010a7983 */ /* 0x002ee80000300a00 */
[----:B---3--:R1:W-:Y:S04]  /*a2dc0*/  STL.64 [R1+0x2f98], R10 ;  /* 0x002f980a01007387 */ /* 0x0083e80000100a00 */
[----:B-1----:R0:W3:Y:S04]  /*a2dd0*/  LDL.64 R10, [R1+0x588] ;  /* 0x00058800010a7983 */ /* 0x0020e80000100a00 */
[----:B--2---:R1:W-:Y:S04]  /*a2de0*/  STL.64 [R1+0x2fa8], R28 ;  /* 0x002fa81c01007387 */ /* 0x0043e80000100a00 */
[----:B-1----:R0:W2:Y:S01]  /*a2df0*/  LDL.64 R28, [R1+0x5a8] ;  /* 0x0005a800011c7983 */ /* 0x0020a20000100a00 */
[----:B------:R-:W-:-:S05]  /*a2e00*/  IADD3 R4, P3, R5, R23, RZ ;  /* 0x0000001705047210 */ /* 0x000fca0007f7e0ff */
[C---:B------:R-:W-:Y:S02]  /*a2e10*/  IMAD.X R5, R8.reuse, 0x1, R25, P3 ;  /* 0x0000000108057824 */ /* 0x040fe400018e0619 */
[C---:B---3--:R-:W-:Y:S02]  /*a2e20*/  IMAD.X R11, R8.reuse, 0x1, R24, P1 ;  /* 0x00000001080b7824 */ /* 0x048fe400008e0618 */
[----:B--2---:R-:W-:-:S05]  /*a2e30*/  IMAD.X R29, R8, 0x1, R21, P2 ;  /* 0x00000001081d7824 */ /* 0x004fca00010e0615 */
[----:B------:R1:W-:Y:S04]  /*a2e40*/  STL [R1+0x5ac], R29 ;  /* 0x0005ac1d01007387 */ /* 0x0003e80000100800 */
[----:B------:R-:W-:Y:S04]  /*a2e50*/  STL [R1+0x58c], R11 ;  /* 0x00058c0b01007387 */ /* 0x000fe80000100800 */
[----:B------:R-:W2:Y:S01]  /*a2e60*/  LDL.LU R8, [R1+0x2fb0] ;  /* 0x002fb00001087983 */ /* 0x000ea20000300800 */
[----:B------:R-:W-:-:S03]  /*a2e70*/  IADD3 R28, P2, R0, R18, RZ ;  /* 0x00000012001c7210 */ /* 0x000fc60007f5e0ff */
[----:B------:R3:W-:Y:S01]  /*a2e80*/  STL.64 [R1+0x578], R4 ;  /* 0x0005780401007387 */ /* 0x0007e20000100a00 */
[----:B-1----:R-:W-:Y:S02]  /*a2e90*/  SHF.R.S32.HI R29, RZ, 0x1f, R0 ;  /* 0x0000001fff1d7819 */ /* 0x002fe40000011400 */
[----:B------:R-:W-:-:S03]  /*a2ea0*/  IADD3 R10, P1, R0, R19, RZ ;  /* 0x00000013000a7210 */ /* 0x000fc60007f3e0ff */
[----:B---3--:R-:W-:-:S04]  /*a2eb0*/  IMAD.MOV.U32 R5, RZ, RZ, R29 ;  /* 0x000000ffff057224 */ /* 0x008fc800078e001d */
[C---:B------:R-:W-:Y:S02]  /*a2ec0*/  IMAD.X R29, R5.reuse, 0x1, R20, P2 ;  /* 0x00000001051d7824 */ /* 0x040fe400010e0614 */
[----:B------:R-:W-:Y:S01]  /*a2ed0*/  IMAD.X R11, R5, 0x1, R21, P1 ;  /* 0x00000001050b7824 */ /* 0x000fe200008e0615 */
[----:B------:R1:W-:Y:S04]  /*a2ee0*/  STL.64 [R1+0x2f90], R6 ;  /* 0x002f900601007387 */ /* 0x0003e80000100a00 */
[----:B------:R3:W-:Y:S01]  /*a2ef0*/  STL.64 [R1+0x570], R28 ;  /* 0x0005701c01007387 */ /* 0x0007e20000100a00 */
[C---:B------:R-:W-:Y:S02]  /*a2f00*/  IADD3 R4, P3, R0.reuse, R22, RZ ;  /* 0x0000001600047210 */ /* 0x040fe40007f7e0ff */
[----:B-1----:R-:W-:Y:S01]  /*a2f10*/  IADD3 R6, P2, R0, R23, RZ ;  /* 0x0000001700067210 */ /* 0x002fe20007f5e0ff */
[----:B---3--:R-:W3:Y:S04]  /*a2f20*/  LDL.LU.64 R28, [R1+0x2fa8] ;  /* 0x002fa800011c7983 */ /* 0x008ee80000300a00 */
[----:B------:R-:W4:Y:S04]  /*a2f30*/  LDL.LU R0, [R1+0x2fa0] ;  /* 0x002fa00001007983 */ /* 0x000f280000300800 */
[----:B------:R1:W-:Y:S04]  /*a2f40*/  STL.64 [R1+0x568], R10 ;  /* 0x0005680a01007387 */ /* 0x0003e80000100a00 */
[----:B-1----:R-:W2:Y:S04]  /*a2f50*/  LDL.LU.64 R10, [R1+0x2f98] ;  /* 0x002f9800010a7983 */ /* 0x002ea80000300a00 */
[----:B------:R-:W-:Y:S04]  /*a2f60*/  STL [R1+0x538], R6 ;  /* 0x0005380601007387 */ /* 0x000fe80000100800 */
[----:B--2---:R3:W-:Y:S04]  /*a2f70*/  STL.64 [R1+0x2f80], R10 ;  /* 0x002f800a01007387 */ /* 0x0047e80000100a00 */
[----:B------:R1:W-:Y:S01]  /*a2f80*/  STL.64 [R1+0x2f88], R16 ;  /* 0x002f881001007387 */ /* 0x0003e20000100a00 */
[----:B---3--:R-:W-:-:S02]  /*a2f90*/  IMAD.MOV.U32 R11, RZ, RZ, R29 ;  /* 0x000000ffff0b7224 */ /* 0x008fc400078e001d */
[----:B------:R-:W-:Y:S02]  /*a2fa0*/  IMAD.MOV.U32 R10, RZ, RZ, R5 ;  /* 0x000000ffff0a7224 */ /* 0x000fe400078e0005 */
[----:B-1----:R-:W-:Y:S01]  /*a2fb0*/  IMAD.MOV.U32 R16, RZ, RZ, R6 ;  /* 0x000000ffff107224 */ /* 0x002fe200078e0006 */
[----:B------:R-:W-:Y:S02]  /*a2fc0*/  SHF.R.S32.HI R29, RZ, 0x1f, R11 ;  /* 0x0000001fff1d7819 */ /* 0x000fe4000001140b */
[C---:B------:R-:W-:Y:S01]  /*a2fd0*/  IADD3 R6, P1, R11.reuse, R18, RZ ;  /* 0x000000120b067210 */ /* 0x040fe20007f3e0ff */
[C---:B------:R-:W-:Y:S02]  /*a2fe0*/  IMAD.X R5, R10.reuse, 0x1, R24, P3 ;  /* 0x000000010a057824 */ /* 0x040fe400018e0618 */
[----:B------:R-:W-:Y:S02]  /*a2ff0*/  IMAD.MOV.U32 R17, RZ, RZ, R7 ;  /* 0x000000ffff117224 */ /* 0x000fe400078e0007 */
[----:B------:R-:W-:Y:S01]  /*a3000*/  IMAD.X R17, R10, 0x1, R25, P2 ;  /* 0x000000010a117824 */ /* 0x000fe200010e0619 */
[----:B------:R-:W-:Y:S01]  /*a3010*/  IADD3 R16, P2, R11, R22, RZ ;  /* 0x000000160b107210 */ /* 0x000fe20007f5e0ff */
[----:B------:R-:W-:Y:S01]  /*a3020*/  IMAD.X R7, R29, 0x1, R20, P1 ;  /* 0x000000011d077824 */ /* 0x000fe200008e0614 */
[----:B------:R1:W-:Y:S01]  /*a3030*/  STL.64 [R1+0x548], R4 ;  /* 0x0005480401007387 */ /* 0x0003e20000100a00 */
[----:B------:R-:W-:-:S03]  /*a3040*/  IADD3 R10, P1, R11, R23, RZ ;  /* 0x000000170b0a7210 */ /* 0x000fc60007f3e0ff */
[----:B------:R-:W-:Y:S04]  /*a3050*/  STL [R1+0x53c], R17 ;  /* 0x00053c1101007387 */ /* 0x000fe80000100800 */
[----:B------:R2:W-:Y:S01]  /*a3060*/  STL.64 [R1+0x530], R6 ;  /* 0x0005300601007387 */ /* 0x0005e20000100a00 */
[----:B-1----:R-:W-:Y:S01]  /*a3070*/  IADD3 R4, P3, R11, R19, RZ ;  /* 0x000000130b047210 */ /* 0x002fe20007f7e0ff */
[----:B------:R-:W-:Y:S02]  /*a3080*/  IMAD.MOV.U32 R11, RZ, RZ, R29 ;  /* 0x000000ffff0b7224 */ /* 0x000fe400078e001d */
[----:B--2---:R-:W2:Y:S02]  /*a3090*/  LDL.LU.64 R6, [R1+0x2f90] ;  /* 0x002f900001067983 */ /* 0x004ea40000300a00 */
[----:B------:R-:W-:-:S02]  /*a30a0*/  IMAD.X R5, R11, 0x1, R21, P3 ;  /* 0x000000010b057824 */ /* 0x000fc400018e0615 */
[C---:B------:R-:W-:Y:S02]  /*a30b0*/  IMAD.X R17, R11.reuse, 0x1, R24, P2 ;  /* 0x000000010b117824 */ /* 0x040fe400010e0618 */
[----:B------:R-:W-:Y:S01]  /*a30c0*/  IMAD.X R11, R11, 0x1, R25, P1 ;  /* 0x000000010b0b7824 */ /* 0x000fe200008e0619 */
[----:B------:R-:W-:Y:S04]  /*a30d0*/  STL.64 [R1+0x2f78], R2 ;  /* 0x002f780201007387 */ /* 0x000fe80000100a00 */
[----:B------:R-:W-:Y:S04]  /*a30e0*/  STL.64 [R1+0x528], R4 ;  /* 0x0005280401007387 */ /* 0x000fe80000100a00 */
[----:B------:R1:W-:Y:S04]  /*a30f0*/  STL.64 [R1+0x508], R16 ;  /* 0x0005081001007387 */ /* 0x0003e80000100a00 */
[----:B-1----:R-:W3:Y:S04]  /*a3100*/  LDL.LU.64 R16, [R1+0x2f88] ;  /* 0x002f880001107983 */ /* 0x002ee80000300a00 */
[----:B------:R1:W-:Y:S04]  /*a3110*/  STL.64 [R1+0x4f8], R10 ;  /* 0x0004f80a01007387 */ /* 0x0003e80000100a00 */
[----:B-1----:R-:W4:Y:S01]  /*a3120*/  LDL.LU.64 R10, [R1+0x2f80] ;  /* 0x002f8000010a7983 */ /* 0x002f220000300a00 */
[----:B------:R-:W-:-:S02]  /*a3130*/  SHF.R.S32.HI R29, RZ, 0x1f, R8 ;  /* 0x0000001fff1d7819 */ /* 0x000fc40000011408 */
[C---:B------:R-:W-:Y:S02]  /*a3140*/  IADD3 R4, P3, R8.reuse, R18, RZ ;  /* 0x0000001208047210 */ /* 0x040fe40007f7e0ff */
[----:B------:R-:W-:-:S03]  /*a3150*/  IADD3 R2, P2, R8, R19, RZ ;  /* 0x0000001308027210 */ /* 0x000fc60007f5e0ff */
[C---:B------:R-:W-:Y:S02]  /*a3160*/  IMAD.X R5, R29.reuse, 0x1, R20, P3 ;  /* 0x000000011d057824 */ /* 0x040fe400018e0614 */
[----:B------:R-:W-:Y:S01]  /*a3170*/  IMAD.X R3, R29, 0x1, R21, P2 ;  /* 0x000000011d037824 */ /* 0x000fe200010e0615 */
[----:B----4-:R1:W-:Y:S04]  /*a3180*/  STL.64 [R1+0x2f60], R10 ;  /* 0x002f600a01007387 */ /* 0x0103e80000100a00 */
[----:B------:R-:W-:Y:S04]  /*a3190*/  STL [R1+0x2f68], R11 ;  /* 0x002f680b01007387 */ /* 0x000fe80000100800 */
[----:B---3--:R-:W-:Y:S04]  /*a31a0*/  STL.64 [R1+0x2f70], R16 ;  /* 0x002f701001007387 */ /* 0x008fe80000100a00 */
[----:B------:R3:W-:Y:S04]  /*a31b0*/  STL.64 [R1+0x4f0], R4 ;  /* 0x0004f00401007387 */ /* 0x0007e80000100a00 */
[----:B------:R4:W-:Y:S01]  /*a31c0*/  STL.64 [R1+0x4e8], R2 ;  /* 0x0004e80201007387 */ /* 0x0009e20000100a00 */
[----:B-1----:R-:W-:-:S02]  /*a31d0*/  IADD3 R10, P1, R8, R22, RZ ;  /* 0x00000016080a7210 */ /* 0x002fc40007f3e0ff */
[----:B---3--:R-:W-:Y:S01]  /*a31e0*/  IADD3 R4, P3, R8, R23, RZ ;  /* 0x0000001708047210 */ /* 0x008fe20007f7e0ff */
[----:B----4-:R-:W3:Y:S02]  /*a31f0*/  LDL.LU.64 R2, [R1+0x2f78] ;  /* 0x002f780001027983 */ /* 0x010ee40000300a00 */
[C---:B------:R-:W-:Y:S01]  /*a3200*/  IMAD.X R11, R29.reuse, 0x1, R24, P1 ;  /* 0x000000011d0b7824 */ /* 0x040fe200008e0618 */
[----:B------:R-:W-:Y:S02]  /*a3210*/  SHF.R.S32.HI R8, RZ, 0x1f, R28 ;  /* 0x0000001fff087819 */ /* 0x000fe4000001141c */
[----:B------:R-:W-:Y:S01]  /*a3220*/  IADD3 R16, P2, R28, R18, RZ ;  /* 0x000000121c107210 */ /* 0x000fe20007f5e0ff */
[----:B------:R-:W-:Y:S01]  /*a3230*/  IMAD.X R5, R29, 0x1, R25, P3 ;  /* 0x000000011d057824 */ /* 0x000fe200018e0619 */
[----:B------:R1:W-:Y:S01]  /*a3240*/  STL.64 [R1+0x4c8], R10 ;  /* 0x0004c80a01007387 */ /* 0x0003e20000100a00 */
[----:B------:R-:W-:Y:S02]  /*a3250*/  IMAD.MOV.U32 R29, RZ, RZ, R8 ;  /* 0x000000ffff1d7224 */ /* 0x000fe400078e0008 */
[----:B------:R-:W-:Y:S01]  /*a3260*/  IMAD.X R17, R8, 0x1, R20, P2 ;  /* 0x0000000108117824 */ /* 0x000fe200010e0614 */
[----:B------:R-:W-:Y:S01]  /*a3270*/  STL.64 [R1+0x4b8], R4 ;  /* 0x0004b80401007387 */ /* 0x000fe20000100a00 */
[----:B-1----:R-:W-:-:S03]  /*a3280*/  IADD3 R10, P1, R28, R19, RZ ;  /* 0x000000131c0a7210 */ /* 0x002fc60007f3e0ff */
[----:B------:R1:W-:Y:S02]  /*a3290*/  STL.64 [R1+0x4b0], R16 ;  /* 0x0004b01001007387 */ /* 0x0003e40000100a00 */
[----:B------:R-:W-:Y:S02]  /*a32a0*/  IMAD.X R11, R29, 0x1, R21, P1 ;  /* 0x000000011d0b7824 */ /* 0x000fe400008e0615 */
[----:B-1----:R-:W4:Y:S04]  /*a32b0*/  LDL.LU.64 R16, [R1+0x2f70] ;  /* 0x002f700001107983 */ /* 0x002f280000300a00 */
[----:B------:R1:W-:Y:S04]  /*a32c0*/  STL.64 [R1+0x4a8], R10 ;  /* 0x0004a80a01007387 */ /* 0x0003e80000100a00 */
[----:B-1----:R0:W2:Y:S01]  /*a32d0*/  LDL.LU R11, [R1+0x2f68] ;  /* 0x002f6800010b7983 */ /* 0x0020a20000300800 */
[----:B------:R-:W-:-:S02]  /*a32e0*/  IADD3 R4, P3, R28, R22, RZ ;  /* 0x000000161c047210 */ /* 0x000fc40007f7e0ff */
[----:B------:R-:W-:-:S03]  /*a32f0*/  IADD3 R28, P2, R28, R23, RZ ;  /* 0x000000171c1c7210 */ /* 0x000fc60007f5e0ff */
[C---:B------:R-:W-:Y:S02]  /*a3300*/  IMAD.X R5, R29.reuse, 0x1, R24, P3 ;  /* 0x000000011d057824 */ /* 0x040fe400018e0618 */
[----:B------:R-:W-:Y:S01]  /*a3310*/  IMAD.X R29, R29, 0x1, R25, P2 ;  /* 0x000000011d1d7824 */ /* 0x000fe200010e0619 */
[----:B---3--:R-:W-:-:S05]  /*a3320*/  IADD3 R10, P1, R2, R18, RZ ;  /* 0x00000012020a7210 */ /* 0x008fca0007f3e0ff */
[----:B------:R2:W-:Y:S04]  /*a3330*/  STL [R1+0x470], R10 ;  /* 0x0004700a01007387 */ /* 0x0005e80000100800 */
[----:B--2---:R-:W2:Y:S04]  /*a3340*/  LDL.LU.64 R10, [R1+0x2f60] ;  /* 0x002f6000010a7983 */ /* 0x004ea80000300a00 */
[----:B------:R-:W-:Y:S04]  /*a3350*/  STL.64 [R1+0x488], R4 ;  /* 0x0004880401007387 */ /* 0x000fe80000100a00 */
[----:B------:R-:W-:Y:S04]  /*a3360*/  STL.64 [R1+0x478], R28 ;  /* 0x0004781c01007387 */ /* 0x000fe80000100a00 */
[----:B----4-:R1:W-:Y:S04]  /*a3370*/  STL.64 [R1+0x2f50], R16 ;  /* 0x002f501001007387 */ /* 0x0103e80000100a00 */
[----:B-1----:R0:W3:Y:S01]  /*a3380*/  LDL.64 R16, [R1+0x470] ;  /* 0x0004700001107983 */ /* 0x0020e20000100a00 */
[----:B------:R-:W-:-:S02]  /*a3390*/  SHF.R.S32.HI R8, RZ, 0x1f, R2 ;  /* 0x0000001fff087819 */ /* 0x000fc40000011402 */
[C---:B------:R-:W-:Y:S02]  /*a33a0*/  IADD3 R4, P3, R2.reuse, R19, RZ ;  /* 0x0000001302047210 */ /* 0x040fe40007f7e0ff */
[----:B------:R-:W-:-:S03]  /*a33b0*/  IADD3 R28, P2, R2, R22, RZ ;  /* 0x00000016021c7210 */ /* 0x000fc60007f5e0ff */
[C---:B------:R-:W-:Y:S02]  /*a33c0*/  IMAD.X R5, R8.reuse, 0x1, R21, P3 ;  /* 0x0000000108057824 */ /* 0x040fe400018e0615 */
[C---:B------:R-:W-:Y:S02]  /*a33d0*/  IMAD.X R29, R8.reuse, 0x1, R24, P2 ;  /* 0x00000001081d7824 */ /* 0x040fe400010e0618 */
[----:B---3--:R-:W-:-:S05]  /*a33e0*/  IMAD.X R17, R8, 0x1, R20, P1 ;  /* 0x0000000108117824 */ /* 0x008fca00008e0614 */
[----:B------:R-:W-:Y:S04]  /*a33f0*/  STL [R1+0x474], R17 ;  /* 0x0004741101007387 */ /* 0x000fe80000100800 */
[----:B------:R-:W-:Y:S04]  /*a3400*/  STL.64 [R1+0x468], R4 ;  /* 0x0004680401007387 */ /* 0x000fe80000100a00 */
[----:B------:R1:W-:Y:S04]  /*a3410*/  STL.64 [R1+0x448], R28 ;  /* 0x0004481c01007387 */ /* 0x0003e80000100a00 */
[----:B-1----:R-:W3:Y:S01]  /*a3420*/  LDL.LU R29, [R1+0x2f58] ;  /* 0x002f5800011d7983 */ /* 0x002ee20000300800 */
[----:B------:R-:W-:-:S02]  /*a3430*/  IADD3 R16, P1, R2, R23, RZ ;  /* 0x0000001702107210 */ /* 0x000fc40007f3e0ff */
[----:B--2---:R-:W-:Y:S02]  /*a3440*/  SHF.R.S32.HI R2, RZ, 0x1f, R10 ;  /* 0x0000001fff027819 */ /* 0x004fe4000001140a */
[----:B------:R-:W-:Y:S01]  /*a3450*/  IADD3 R4, P3, R10, R18, RZ ;  /* 0x000000120a047210 */ /* 0x000fe20007f7e0ff */
[----:B------:R-:W-:Y:S01]  /*a3460*/  IMAD.X R17, R8, 0x1, R25, P1 ;  /* 0x0000000108117824 */ /* 0x000fe200008e0619 */
[----:B------:R-:W-:-:S03]  /*a3470*/  IADD3 R28, P2, R10, R19, RZ ;  /* 0x000000130a1c7210 */ /* 0x000fc60007f5e0ff */
[----:B------:R-:W-:Y:S01]  /*a3480*/  IMAD.X R5, R2, 0x1, R20, P3 ;  /* 0x0000000102057824 */ /* 0x000fe200018e0614 */
[----:B------:R1:W-:Y:S01]  /*a3490*/  STL.64 [R1+0x438], R16 ;  /* 0x0004381001007387 */ /* 0x0003e20000100a00 */
[----:B------:R-:W-:-:S03]  /*a34a0*/  SHF.R.S32.HI R8, RZ, 0x1f, R3 ;  /* 0x0000001fff087819 */ /* 0x000fc60000011403 */
[----:B-1----:R-:W2:Y:S04]  /*a34b0*/  LDL.LU.64 R16, [R1+0x2f50] ;  /* 0x002f500001107983 */ /* 0x002ea80000300a00 */
[----:B------:R1:W-:Y:S04]  /*a34c0*/  STL.64 [R1+0x2f48], R6 ;  /* 0x002f480601007387 */ /* 0x0003e80000100a00 */
[----:B------:R4:W-:Y:S04]  /*a34d0*/  STL [R1+0x428], R28 ;  /* 0x0004281c01007387 */ /* 0x0009e80000100800 */
[----:B------:R0:W-:Y:S01]  /*a34e0*/  STL.64 [R1+0x430], R4 ;  /* 0x0004300401007387 */ /* 0x0001e20000100a00 */
[----:B-1----:R-:W-:Y:S01]  /*a34f0*/  IMAD.MOV.U32 R6, RZ, RZ, R28 ;  /* 0x000000ffff067224 */ /* 0x002fe200078e001c */
[----:B----4-:R-:W-:-:S02]  /*a3500*/  IADD3 R28, P1, R10, R22, RZ ;  /* 0x000000160a1c7210 */ /* 0x010fc40007f3e0ff */
[----:B0-----:R-:W-:-:S05]  /*a3510*/  IADD3 R4, P3, R10, R23, RZ ;  /* 0x000000170a047210 */ /* 0x001fca0007f7e0ff */
[C---:B------:R-:W-:Y:S02]  /*a3520*/  IMAD.X R5, R2.reuse, 0x1, R25, P3 ;  /* 0x0000000102057824 */ /* 0x040fe400018e0619 */
[----:B---3--:R-:W-:Y:S02]  /*a3530*/  IMAD.MOV.U32 R7, RZ, RZ, R29 ;  /* 0x000000ffff077224 */ /* 0x008fe400078e001d */
[C---:B------:R-:W-:Y:S01]  /*a3540*/  IMAD.X R7, R2.reuse, 0x1, R21, P2 ;  /* 0x0000000102077824 */ /* 0x040fe200010e0615 */
[----:B------:R-:W-:Y:S01]  /*a3550*/  IADD3 R6, P2, R3, R18, RZ ;  /* 0x0000001203067210 */ /* 0x000fe20007f5e0ff */
[----:B------:R-:W-:-:S03]  /*a3560*/  IMAD.X R29, R2, 0x1, R24, P1 ;  /* 0x00000001021d7824 */ /* 0x000fc600008e0618 */
[----:B------:R0:W-:Y:S04]  /*a3570*/  STL [R1+0x42c], R7 ;  /* 0x00042c0701007387 */ /* 0x0001e80000100800 */
[----:B------:R-:W-:Y:S04]  /*a3580*/  STL.64 [R1+0x408], R28 ;  /* 0x0004081c01007387 */ /* 0x000fe80000100a00 */
[----:B------:R-:W-:Y:S01]  /*a3590*/  STL.64 [R1+0x3f8], R4 ;  /* 0x0003f80401007387 */ /* 0x000fe20000100a00 */
[----:B0-----:R-:W-:-:S05]  /*a35a0*/  IMAD.X R7, R8, 0x1, R20, P2 ;  /* 0x0000000108077824 */ /* 0x001fca00010e0614 */
[----:B------:R0:W-:Y:S04]  /*a35b0*/  STL.64 [R1+0x3f0], R6 ;  /* 0x0003f00601007387 */ /* 0x0001e80000100a00 */
[----:B0-----:R-:W3:Y:S01]  /*a35c0*/  LDL.LU.64 R6, [R1+0x2f48] ;  /* 0x002f480001067983 */ /* 0x001ee20000300a00 */
[C---:B------:R-:W-:Y:S02]  /*a35d0*/  IADD3 R28, P1, R3.reuse, R19, RZ ;  /* 0x00000013031c7210 */ /* 0x040fe40007f3e0ff */
[C---:B------:R-:W-:Y:S02]  /*a35e0*/  IADD3 R10, P3, R3.reuse, R22, RZ ;  /* 0x00000016030a7210 */ /* 0x040fe40007f7e0ff */
[----:B------:R-:W-:Y:S01]  /*a35f0*/  IADD3 R2, P2, R3, R23, RZ ;  /* 0x0000001703027210 */ /* 0x000fe20007f5e0ff */
[----:B------:R-:W-:-:S02]  /*a3600*/  IMAD.X R29, R8, 0x1, R21, P1 ;  /* 0x00000001081d7824 */ /* 0x000fc400008e0615 */
[----:B------:R-:W-:Y:S02]  /*a3610*/  IMAD.MOV.U32 R5, RZ, RZ, R11 ;  /* 0x000000ffff057224 */ /* 0x000fe400078e000b */
[C---:B------:R-:W-:Y:S01]  /*a3620*/  IMAD.X R11, R8.reuse, 0x1, R24, P3 ;  /* 0x00000001080b7824 */ /* 0x040fe200018e0618 */
[----:B------:R-:W-:Y:S01]  /*a3630*/  SHF.R.S32.HI R4, RZ, 0x1f, R9 ;  /* 0x0000001fff047819 */ /* 0x000fe20000011409 */
[----:B------:R-:W-:Y:S01]  /*a3640*/  IMAD.X R3, R8, 0x1, R25, P2 ;  /* 0x0000000108037824 */ /* 0x000fe200010e0619 */
[----:B------:R0:W-:Y:S04]  /*a3650*/  STL.64 [R1+0x3e8], R28 ;  /* 0x0003e81c01007387 */ /* 0x0001e80000100a00 */
[----:B------:R1:W-:Y:S04]  /*a3660*/  STL.64 [R1+0x3c8], R10 ;  /* 0x0003c80a01007387 */ /* 0x0003e80000100a00 */
[----:B------:R4:W-:Y:S01]  /*a3670*/  STL.64 [R1+0x3b8], R2 ;  /* 0x0003b80201007387 */ /* 0x0009e20000100a00 */
[----:B0-----:R-:W-:-:S02]  /*a3680*/  IADD3 R28, P1, R9, R18, RZ ;  /* 0x00000012091c7210 */ /* 0x001fc40007f3e0ff */
[C---:B-1----:R-:W-:Y:S02]  /*a3690*/  IADD3 R10, P3, R9.reuse, R19, RZ ;  /* 0x00000013090a7210 */ /* 0x042fe40007f7e0ff */
[C---:B----4-:R-:W-:Y:S01]  /*a36a0*/  IADD3 R2, P2, R9.reuse, R22, RZ ;  /* 0x0000001609027210 */ /* 0x050fe20007f5e0ff */
[----:B------:R-:W-:Y:S01]  /*a36b0*/  IMAD.X R29, R4, 0x1, R20, P1 ;  /* 0x00000001041d7824 */ /* 0x000fe200008e0614 */
[----:B------:R-:W-:Y:S01]  /*a36c0*/  IADD3 R8, P1, R9, R23, RZ ;  /* 0x0000001709087210 */ /* 0x000fe20007f3e0ff */
[----:B------:R-:W-:-:S04]  /*a36d0*/  IMAD.MOV.U32 R9, RZ, RZ, R4 ;  /* 0x000000ffff097224 */ /* 0x000fc800078e0004 */
[C---:B------:R-:W-:Y:S01]  /*a36e0*/  IMAD.X R11, R9.reuse, 0x1, R21, P3 ;  /* 0x00000001090b7824 */ /* 0x040fe200018e0615 */
[----:B------:R0:W-:Y:S01]  /*a36f0*/  STL.64 [R1+0x3b0], R28 ;  /* 0x0003b01c01007387 */ /* 0x0001e20000100a00 */
[C---:B------:R-:W-:Y:S02]  /*a3700*/  IMAD.X R3, R9.reuse, 0x1, R24, P2 ;  /* 0x0000000109037824 */ /* 0x040fe400010e0618 */
[----:B------:R-:W-:Y:S01]  /*a3710*/  IMAD.X R9, R9, 0x1, R25, P1 ;  /* 0x0000000109097824 */ /* 0x000fe200008e0619 */
[----:B0-----:R-:W4:Y:S04]  /*a3720*/  LDL.LU.64 R28, [R1+0x2f40] ;  /* 0x002f4000011c7983 */ /* 0x001f280000300a00 */
[----:B------:R0:W-:Y:S04]  /*a3730*/  STL.64 [R1+0x3a8], R10 ;  /* 0x0003a80a01007387 */ /* 0x0001e80000100a00 */
[----:B------:R1:W-:Y:S04]  /*a3740*/  STL.64 [R1+0x388], R2 ;  /* 0x0003880201007387 */ /* 0x0003e80000100a00 */
[----:B------:R2:W-:Y:S01]  /*a3750*/  STL.64 [R1+0x378], R8 ;  /* 0x0003780801007387 */ /* 0x0005e20000100a00 */
[----:B---3--:R-:W-:-:S02]  /*a3760*/  SHF.R.S32.HI R4, RZ, 0x1f, R7 ;  /* 0x0000001fff047819 */ /* 0x008fc40000011407 */
[C---:B0-----:R-:W-:Y:S02]  /*a3770*/  IADD3 R10, P3, R7.reuse, R18, RZ ;  /* 0x00000012070a7210 */ /* 0x041fe40007f7e0ff */
[----:B-1----:R-:W-:-:S03]  /*a3780*/  IADD3 R2, P2, R7, R19, RZ ;  /* 0x0000001307027210 */ /* 0x002fc60007f5e0ff */
[C---:B------:R-:W-:Y:S01]  /*a3790*/  IMAD.X R11, R4.reuse, 0x1, R20, P3 ;  /* 0x00000001040b7824 */ /* 0x040fe200018e0614 */
[----:B--2---:R-:W-:Y:S01]  /*a37a0*/  IADD3 R8, P1, R7, R22, RZ ;  /* 0x0000001607087210 */ /* 0x004fe20007f3e0ff */
[----:B------:R-:W-:-:S03]  /*a37b0*/  IMAD.X R3, R4, 0x1, R21, P2 ;  /* 0x0000000104037824 */ /* 0x000fc600010e0615 */
[----:B------:R0:W-:Y:S04]  /*a37c0*/  STL.64 [R1+0x370], R10 ;  /* 0x0003700a01007387 */ /* 0x0001e80000100a00 */
[----:B------:R1:W-:Y:S01]  /*a37d0*/  STL.64 [R1+0x368], R2 ;  /* 0x0003680201007387 */ /* 0x0003e20000100a00 */
[C---:B------:R-:W-:Y:S01]  /*a37e0*/  IMAD.X R9, R4.reuse, 0x1, R24, P1 ;  /* 0x0000000104097824 */ /* 0x040fe200008e0618 */
[-C--:B0-----:R-:W-:Y:S02]  /*a37f0*/  IADD3 R10, P3, R7, R23.reuse, RZ ;  /* 0x00000017070a7210 */ /* 0x081fe40007f7e0ff */
[----:B------:R-:W-:Y:S02]  /*a3800*/  SHF.R.S32.HI R7, RZ, 0x1f, R5 ;  /* 0x0000001fff077819 */ /* 0x000fe40000011405 */
[----:B-1----:R-:W-:Y:S01]  /*a3810*/  IADD3 R2, P2, R5, R18, RZ ;  /* 0x0000001205027210 */ /* 0x002fe20007f5e0ff */
[----:B------:R-:W-:Y:S01]  /*a3820*/  IMAD.X R11, R4, 0x1, R25, P3 ;  /* 0x00000001040b7824 */ /* 0x000fe200018e0619 */
[----:B------:R0:W-:Y:S03]  /*a3830*/  STL.64 [R1+0x348], R8 ;  /* 0x0003480801007387 */ /* 0x0001e60000100a00 */
[----:B------:R-:W-:Y:S01]  /*a3840*/  IMAD.X R3, R7, 0x1, R20, P2 ;  /* 0x0000000107037824 */ /* 0x000fe200010e0614 */
[C---:B------:R-:W-:Y:S01]  /*a3850*/  IADD3 R4, P2, R5.reuse, R23, RZ ;  /* 0x0000001705047210 */ /* 0x040fe20007f5e0ff */
[----:B------:R1:W-:Y:S01]  /*a3860*/  STL.64 [R1+0x338], R10 ;  /* 0x0003380a01007387 */ /* 0x0003e20000100a00 */
[----:B0-----:R-:W-:-:S02]  /*a3870*/  IADD3 R8, P1, R5, R19, RZ ;  /* 0x0000001305087210 */ /* 0x001fc40007f3e0ff */
[----:B-1----:R-:W-:Y:S01]  /*a3880*/  IADD3 R10, P3, R5, R22, RZ ;  /* 0x00000016050a7210 */ /* 0x002fe20007f7e0ff */
[----:B------:R-:W-:Y:S01]  /*a3890*/  IMAD.MOV.U32 R5, RZ, RZ, R7 ;  /* 0x000000ffff057224 */ /* 0x000fe200078e0007 */
[----:B------:R0:W-:Y:S03]  /*a38a0*/  STL.64 [R1+0x330], R2 ;  /* 0x0003300201007387 */ /* 0x0001e60000100a00 */
[C---:B------:R-:W-:Y:S02]  /*a38b0*/  IMAD.X R9, R5.reuse, 0x1, R21, P1 ;  /* 0x0000000105097824 */ /* 0x040fe400008e0615 */
[C---:B------:R-:W-:Y:S01]  /*a38c0*/  IMAD.X R11, R5.reuse, 0x1, R24, P3 ;  /* 0x00000001050b7824 */ /* 0x040fe200018e0618 */
[----:B------:R-:W-:Y:S01]  /*a38d0*/  SHF.R.S32.HI R7, RZ, 0x1f, R6 ;  /* 0x0000001fff077819 */ /* 0x000fe20000011406 */
[----:B------:R-:W-:Y:S01]  /*a38e0*/  IMAD.X R5, R5, 0x1, R25, P2 ;  /* 0x0000000105057824 */ /* 0x000fe200010e0619 */
[----:B0-----:R-:W2:Y:S04]  /*a38f0*/  LDL.LU.64 R2, [R1+0x2f38] ;  /* 0x002f380001027983 */ /* 0x001ea80000300a00 */
[----:B------:R0:W-:Y:S04]  /*a3900*/  STL.64 [R1+0x328], R8 ;  /* 0x0003280801007387 */ /* 0x0001e80000100a00 */
[----:B------:R1:W-:Y:S04]  /*a3910*/  STL.64 [R1+0x308], R10 ;  /* 0x0003080a01007387 */ /* 0x0003e80000100a00 */
[----:B------:R3:W-:Y:S01]  /*a3920*/  STL.64 [R1+0x2f8], R4 ;  /* 0x0002f80401007387 */ /* 0x0007e20000100a00 */
[----:B0-----:R-:W-:-:S02]  /*a3930*/  IADD3 R8, P1, R6, R18, RZ ;  /* 0x0000001206087210 */ /* 0x001fc40007f3e0ff */
[----:B-1----:R-:W-:-:S03]  /*a3940*/  IADD3 R10, P3, R6, R19, RZ ;  /* 0x00000013060a7210 */ /* 0x002fc60007f7e0ff */
[C---:B------:R-:W-:Y:S01]  /*a3950*/  IMAD.X R9, R7.reuse, 0x1, R20, P1 ;  /* 0x0000000107097824 */ /* 0x040fe200008e0614 */
[----:B---3--:R-:W-:Y:S01]  /*a3960*/  IADD3 R4, P2, R6, R22, RZ ;  /* 0x0000001606047210 */ /* 0x008fe20007f5e0ff */
[----:B------:R-:W-:-:S03]  /*a3970*/  IMAD.X R11, R7, 0x1, R21, P3 ;  /* 0x00000001070b7824 */ /* 0x000fc600018e0615 */
[----:B------:R0:W-:Y:S04]  /*a3980*/  STL.64 [R1+0x2f0], R8 ;  /* 0x0002f00801007387 */ /* 0x0001e80000100a00 */
[----:B------:R1:W-:Y:S01]  /*a3990*/  STL.64 [R1+0x2e8], R10 ;  /* 0x0002e80a01007387 */ /* 0x0003e20000100a00 */
[----:B------:R-:W-:Y:S01]  /*a39a0*/  IMAD.X R5, R7, 0x1, R24, P2 ;  /* 0x0000000107057824 */ /* 0x000fe200010e0618 */
[----:B0-----:R-:W-:Y:S02]  /*a39b0*/  IADD3 R8, P1, R6, R23, RZ ;  /* 0x0000001706087210 */ /* 0x001fe40007f3e0ff */
[----:B------:R-:W-:Y:S02]  /*a39c0*/  SHF.R.S32.HI R6, RZ, 0x1f, R15 ;  /* 0x0000001fff067819 */ /* 0x000fe4000001140f */
[----:B-1----:R-:W-:Y:S01]  /*a39d0*/  IADD3 R10, P3, R15, R18, RZ ;  /* 0x000000120f0a7210 */ /* 0x002fe20007f7e0ff */
[----:B------:R-:W-:Y:S01]  /*a39e0*/  IMAD.X R9, R7, 0x1, R25, P1 ;  /* 0x0000000107097824 */ /* 0x000fe200008e0619 */
[----:B------:R0:W-:Y:S03]  /*a39f0*/  STL.64 [R1+0x2d8], R4 ;  /* 0x0002d80401007387 */ /* 0x0001e60000100a00 */
[----:B------:R-:W-:Y:S01]  /*a3a00*/  IMAD.X R11, R6, 0x1, R20, P3 ;  /* 0x00000001060b7824 */ /* 0x000fe200018e0614 */
[----:B------:R1:W-:Y:S04]  /*a3a10*/  STL.64 [R1+0x2c0], R8 ;  /* 0x0002c00801007387 */ /* 0x0003e80000100a00 */
[----:B------:R3:W-:Y:S01]  /*a3a20*/  STL.64 [R1+0x2b8], R10 ;  /* 0x0002b80a01007387 */ /* 0x0007e20000100a00 */
[----:B0-----:R-:W-:-:S02]  /*a3a30*/  IADD3 R4, P2, R15, R19, RZ ;  /* 0x000000130f047210 */ /* 0x001fc40007f5e0ff */
[----:B-1----:R-:W-:-:S03]  /*a3a40*/  IADD3 R8, P1, R15, R22, RZ ;  /* 0x000000160f087210 */ /* 0x002fc60007f3e0ff */
[C---:B------:R-:W-:Y:S01]  /*a3a50*/  IMAD.X R5, R6.reuse, 0x1, R21, P2 ;  /* 0x0000000106057824 */ /* 0x040fe200010e0615 */
[----:B---3--:R-:W-:Y:S01]  /*a3a60*/  IADD3 R10, P3, R15, R23, RZ ;  /* 0x000000170f0a7210 */ /* 0x008fe20007f7e0ff */
[----:B------:R-:W-:-:S03]  /*a3a70*/  IMAD.X R9, R6, 0x1, R24, P1 ;  /* 0x0000000106097824 */ /* 0x000fc600008e0618 */
[----:B------:R0:W-:Y:S01]  /*a3a80*/  STL.64 [R1+0x2b0], R4 ;  /* 0x0002b00401007387 */ /* 0x0001e20000100a00 */
[----:B------:R-:W-:Y:S01]  /*a3a90*/  SHF.R.S32.HI R15, RZ, 0x1f, R26 ;  /* 0x0000001fff0f7819 */ /* 0x000fe2000001141a */
[----:B------:R-:W-:Y:S02]  /*a3aa0*/  IMAD.X R11, R6, 0x1, R25, P3 ;  /* 0x00000001060b7824 */ /* 0x000fe400018e0619 */
[----:B------:R1:W-:Y:S04]  /*a3ab0*/  STL.64 [R1+0x2a0], R8 ;  /* 0x0002a00801007387 */ /* 0x0003e80000100a00 */
[----:B------:R3:W-:Y:S01]  /*a3ac0*/  STL.64 [R1+0x280], R10 ;  /* 0x0002800a01007387 */ /* 0x0007e20000100a00 */
[C---:B0-----:R-:W-:Y:S02]  /*a3ad0*/  IADD3 R4, P2, R26.reuse, R18, RZ ;  /* 0x000000121a047210 */ /* 0x041fe40007f5e0ff */
[----:B-1----:R-:W-:-:S03]  /*a3ae0*/  IADD3 R8, P1, R26, R19, RZ ;  /* 0x000000131a087210 */ /* 0x002fc60007f3e0ff */
[C---:B------:R-:W-:Y:S01]  /*a3af0*/  IMAD.X R5, R15.reuse, 0x1, R20, P2 ;  /* 0x000000010f057824 */ /* 0x040fe200010e0614 */
[C---:B---3--:R-:W-:Y:S02]  /*a3b00*/  IADD3 R10, P3, R26.reuse, R22, RZ ;  /* 0x000000161a0a7210 */ /* 0x048fe40007f7e0ff */
[----:B------:R-:W-:Y:S01]  /*a3b10*/  IADD3 R26, P2, R26, R23, RZ ;  /* 0x000000171a1a7210 */ /* 0x000fe20007f5e0ff */
[C---:B------:R-:W-:Y:S01]  /*a3b20*/  IMAD.X R9, R15.reuse, 0x1, R21, P1 ;  /* 0x000000010f097824 */ /* 0x040fe200008e0615 */
[----:B------:R0:W-:Y:S01]  /*a3b30*/  STL.64 [R1+0x278], R4 ;  /* 0x0002780401007387 */ /* 0x0001e20000100a00 */
[----:B------:R-:W-:Y:S02]  /*a3b40*/  IMAD.MOV.U32 R7, RZ, RZ, R27 ;  /* 0x000000ffff077224 */ /* 0x000fe400078e001b */
[C---:B------:R-:W-:Y:S02]  /*a3b50*/  IMAD.X R11, R15.reuse, 0x1, R24, P3 ;  /* 0x000000010f0b7824 */ /* 0x040fe400018e0618 */
[----:B------:R-:W-:Y:S01]  /*a3b60*/  IMAD.X R27, R15, 0x1, R25, P2 ;  /* 0x000000010f1b7824 */ /* 0x000fe200010e0619 */
[----:B------:R-:W-:Y:S01]  /*a3b70*/  SHF.R.S32.HI R6, RZ, 0x1f, R14 ;  /* 0x0000001fff067819 */ /* 0x000fe2000001140e */
[----:B0-----:R-:W3:Y:S04]  /*a3b80*/  LDL.LU.64 R4, [R1+0x2f30] ;  /* 0x002f300001047983 */ /* 0x001ee80000300a00 */
[----:B------:R0:W-:Y:S04]  /*a3b90*/  STL.64 [R1+0x270], R8 ;  /* 0x0002700801007387 */ /* 0x0001e80000100a00 */
[----:B------:R1:W-:Y:S04]  /*a3ba0*/  STL.64 [R1+0x260], R10 ;  /* 0x0002600a01007387 */ /* 0x0003e80000100a00 */
[----:B------:R4:W-:Y:S01]  /*a3bb0*/  STL.64 [R1+0x240], R26 ;  /* 0x0002401a01007387 */ /* 0x0009e20000100a00 */
[----:B------:R-:W-:Y:S01]  /*a3bc0*/  IMAD.MOV.U32 R15, RZ, RZ, R6 ;  /* 0x000000ffff0f7224 */ /* 0x000fe200078e0006 */
[----:B0-----:R-:W-:-:S02]  /*a3bd0*/  IADD3 R8, P1, R14, R18, RZ ;  /* 0x000000120e087210 */ /* 0x001fc40007f3e0ff */
[C---:B-1----:R-:W-:Y:S02]  /*a3be0*/  IADD3 R10, P3, R14.reuse, R19, RZ ;  /* 0x000000130e0a7210 */ /* 0x042fe40007f7e0ff */
[----:B----4-:R-:W-:Y:S01]  /*a3bf0*/  IADD3 R26, P2, R14, R22, RZ ;  /* 0x000000160e1a7210 */ /* 0x010fe20007f5e0ff */
[----:B------:R-:W-:Y:S01]  /*a3c00*/  IMAD.X R9, R6, 0x1, R20, P1 ;  /* 0x0000000106097824 */ /* 0x000fe200008e0614 */
[----:B------:R-:W-:Y:S01]  /*a3c10*/  IADD3 R14, P1, R14, R23, RZ ;  /* 0x000000170e0e7210 */ /* 0x000fe20007f3e0ff */
[C---:B------:R-:W-:Y:S02]  /*a3c20*/  IMAD.X R11, R15.reuse, 0x1, R21, P3 ;  /* 0x000000010f0b7824 */ /* 0x040fe400018e0615 */
[C---:B------:R-:W-:Y:S01]  /*a3c30*/  IMAD.X R27, R15.reuse, 0x1, R24, P2 ;  /* 0x000000010f1b7824 */ /* 0x040fe200010e0618 */
[----:B------:R0:W-:Y:S01]  /*a3c40*/  STL.64 [R1+0x238], R8 ;  /* 0x0002380801007387 */ /* 0x0001e20000100a00 */
[----:B------:R-:W-:Y:S01]  /*a3c50*/  IMAD.X R15, R15, 0x1, R25, P1 ;  /* 0x000000010f0f7824 */ /* 0x000fe200008e0619 */
[----:B------:R-:W-:-:S02]  /*a3c60*/  SHF.R.S32.HI R6, RZ, 0x1f, R12 ;  /* 0x0000001fff067819 */ /* 0x000fc4000001140c */
[----:B0-----:R-:W4:Y:S04]  /*a3c70*/  LDL.LU.64 R8, [R1+0x2f28] ;  /* 0x002f280001087983 */ /* 0x001f280000300a00 */
[----:B------:R0:W-:Y:S04]  /*a3c80*/  STL.64 [R1+0x230], R10 ;  /* 0x0002300a01007387 */ /* 0x0001e80000100a00 */
[----:B------:R1:W-:Y:S04]  /*a3c90*/  STL.64 [R1+0x220], R26 ;  /* 0x0002201a01007387 */ /* 0x0003e80000100a00 */
[----:B------:R1:W-:Y:S01]  /*a3ca0*/  STL.64 [R1+0x200], R14 ;  /* 0x0002000e01007387 */ /* 0x0003e20000100a00 */
[----:B0-----:R-:W-:-:S02]  /*a3cb0*/  IADD3 R10, P3, R12, R18, RZ ;  /* 0x000000120c0a7210 */ /* 0x001fc40007f7e0ff */
[C---:B-1----:R-:W-:Y:S02]  /*a3cc0*/  IADD3 R26, P2, R12.reuse, R19, RZ ;  /* 0x000000130c1a7210 */ /* 0x042fe40007f5e0ff */
[----:B------:R-:W-:Y:S01]  /*a3cd0*/  IADD3 R14, P1, R12, R22, RZ ;  /* 0x000000160c0e7210 */ /* 0x000fe20007f3e0ff */
[C---:B------:R-:W-:Y:S02]  /*a3ce0*/  IMAD.X R11, R6.reuse, 0x1, R20, P3 ;  /* 0x00000001060b7824 */ /* 0x040fe400018e0614 */
[C---:B------:R-:W-:Y:S02]  /*a3cf0*/  IMAD.X R27, R6.reuse, 0x1, R21, P2 ;  /* 0x00000001061b7824 */ /* 0x040fe400010e0615 */
[----:B------:R-:W-:Y:S01]  /*a3d00*/  IMAD.X R15, R6, 0x1, R24, P1 ;  /* 0x00000001060f7824 */ /* 0x000fe200008e0618 */
[----:B------:R0:W-:Y:S04]  /*a3d10*/  STL.64 [R1+0x1c8], R10 ;  /* 0x0001c80a01007387 */ /* 0x0001e80000100a00 */
[----:B------:R1:W-:Y:S04]  /*a3d20*/  STL.64 [R1+0x218], R26 ;  /* 0x0002181a01007387 */ /* 0x0003e80000100a00 */
[----:B------:R1:W-:Y:S01]  /*a3d30*/  STL.64 [R1+0x210], R14 ;  /* 0x0002100e01007387 */ /* 0x0003e20000100a00 */
[----:B0-----:R-:W-:-:S02]  /*a3d40*/  IADD3 R10, P3, R12, R23, RZ ;  /* 0x000000170c0a7210 */ /* 0x001fc40007f7e0ff */
[----:B------:R-:W-:Y:S02]  /*a3d50*/  SHF.R.S32.HI R12, RZ, 0x1f, R16 ;  /* 0x0000001fff0c7819 */ /* 0x000fe40000011410 */
[C---:B-1----:R-:W-:Y:S02]  /*a3d60*/  IADD3 R26, P2, R16.reuse, R18, RZ ;  /* 0x00000012101a7210 */ /* 0x042fe40007f5e0ff */
[----:B------:R-:W-:Y:S01]  /*a3d70*/  IADD3 R14, P1, R16, R19, RZ ;  /* 0x00000013100e7210 */ /* 0x000fe20007f3e0ff */
[----:B------:R-:W-:Y:S02]  /*a3d80*/  IMAD.X R11, R6, 0x1, R25, P3 ;  /* 0x00000001060b7824 */ /* 0x000fe400018e0619 */
[C---:B------:R-:W-:Y:S02]  /*a3d90*/  IMAD.X R27, R12.reuse, 0x1, R20, P2 ;  /* 0x000000010c1b7824 */ /* 0x040fe400010e0614 */
[----:B------:R-:W-:Y:S01]  /*a3da0*/  IMAD.X R15, R12, 0x1, R21, P1 ;  /* 0x000000010c0f7824 */ /* 0x000fe200008e0615 */
[----:B------:R0:W-:Y:S04]  /*a3db0*/  STL.64 [R1+0x208], R10 ;  /* 0x0002080a01007387 */ /* 0x0001e80000100a00 */
[----:B------:R1:W-:Y:S04]  /*a3dc0*/  STL.64 [R1+0x228], R26 ;  /* 0x0002281a01007387 */ /* 0x0003e80000100a00 */
[----:B------:R1:W-:Y:S01]  /*a3dd0*/  STL.64 [R1+0x258], R14 ;  /* 0x0002580e01007387 */ /* 0x0003e20000100a00 */
[----:B------:R-:W-:-:S02]  /*a3de0*/  SHF.R.S32.HI R6, RZ, 0x1f, R13 ;  /* 0x0000001fff067819 */ /* 0x000fc4000001140d */
[C---:B0-----:R-:W-:Y:S02]  /*a3df0*/  IADD3 R10, P3, R16.reuse, R22, RZ ;  /* 0x00000016100a7210 */ /* 0x041fe40007f7e0ff */
[----:B-1----:R-:W-:Y:S02]  /*a3e00*/  IADD3 R26, P2, R16, R23, RZ ;  /* 0x00000017101a7210 */ /* 0x002fe40007f5e0ff */
[C---:B------:R-:W-:Y:S01]  /*a3e10*/  IADD3 R14, P1, R13.reuse, R18, RZ ;  /* 0x000000120d0e7210 */ /* 0x040fe20007f3e0ff */
[C---:B------:R-:W-:Y:S02]  /*a3e20*/  IMAD.X R11, R12.reuse, 0x1, R24, P3 ;  /* 0x000000010c0b7824 */ /* 0x040fe400018e0618 */
[----:B------:R-:W-:Y:S02]  /*a3e30*/  IMAD.X R27, R12, 0x1, R25, P2 ;  /* 0x000000010c1b7824 */ /* 0x000fe400010e0619 */
[----:B------:R-:W-:Y:S01]  /*a3e40*/  IMAD.X R15, R6, 0x1, R20, P1 ;  /* 0x00000001060f7824 */ /* 0x000fe200008e0614 */
[----:B------:R-:W-:Y:S04]  /*a3e50*/  STL.64 [R1+0x250], R10 ;  /* 0x0002500a01007387 */ /* 0x000fe80000100a00 */
[----:B------:R-:W-:Y:S04]  /*a3e60*/  STL.64 [R1+0x248], R26 ;  /* 0x0002481a01007387 */ /* 0x000fe80000100a00 */
[----:B------:R0:W-:Y:S04]  /*a3e70*/  STL.64 [R1+0x268], R14 ;  /* 0x0002680e01007387 */ /* 0x0001e80000100a00 */
[----:B0-----:R-:W2:Y:S01]  /*a3e80*/  LDL.LU R15, [R1+0x2f20] ;  /* 0x002f2000010f7983 */ /* 0x001ea20000300800 */
[----:B------:R-:W-:-:S02]  /*a3e90*/  IADD3 R10, P3, R13, R19, RZ ;  /* 0x000000130d0a7210 */ /* 0x000fc40007f7e0ff */
[C---:B------:R-:W-:Y:S02]  /*a3ea0*/  IADD3 R26, P2, R13.reuse, R22, RZ ;  /* 0x000000160d1a7210 */ /* 0x040fe40007f5e0ff */
[----:B------:R-:W-:Y:S01]  /*a3eb0*/  IADD3 R12, P1, R13, R23, RZ ;  /* 0x000000170d0c7210 */ /* 0x000fe20007f3e0ff */
[C---:B------:R-:W-:Y:S02]  /*a3ec0*/  IMAD.X R11, R6.reuse, 0x1, R21, P3 ;  /* 0x00000001060b7824 */ /* 0x040fe400018e0615 */
[C---:B------:R-:W-:Y:S02]  /*a3ed0*/  IMAD.X R27, R6.reuse, 0x1, R24, P2 ;  /* 0x00000001061b7824 */ /* 0x040fe400010e0618 */
[----:B------:R-:W-:Y:S01]  /*a3ee0*/  IMAD.X R13, R6, 0x1, R25, P1 ;  /* 0x00000001060d7824 */ /* 0x000fe200008e0619 */
[----:B------:R0:W-:Y:S04]  /*a3ef0*/  STL.64 [R1+0x298], R10 ;  /* 0x0002980a01007387 */ /* 0x0001e80000100a00 */
[----:B------:R1:W-:Y:S04]  /*a3f00*/  STL.64 [R1+0x290], R26 ;  /* 0x0002901a01007387 */ /* 0x0003e80000100a00 */
[----:B------:R1:W-:Y:S01]  /*a3f10*/  STL.64 [R1+0x288], R12 ;  /* 0x0002880c01007387 */ /* 0x0003e20000100a00 */
[----:B------:R-:W-:-:S02]  /*a3f20*/  SHF.R.S32.HI R6, RZ, 0x1f, R17 ;  /* 0x0000001fff067819 */ /* 0x000fc40000011411 */
[----:B--2---:R-:W-:Y:S02]  /*a3f30*/  SHF.R.S32.HI R16, RZ, 0x1f, R15 ;  /* 0x0000001fff107819 */ /* 0x004fe4000001140f */
[C---:B0-----:R-:W-:Y:S02]  /*a3f40*/  IADD3 R10, P3, R15.reuse, R18, RZ ;  /* 0x000000120f0a7210 */ /* 0x041fe40007f7e0ff */
[C---:B-1----:R-:W-:Y:S02]  /*a3f50*/  IADD3 R26, P2, R15.reuse, R19, RZ ;  /* 0x000000130f1a7210 */ /* 0x042fe40007f5e0ff */
[C---:B------:R-:W-:Y:S01]  /*a3f60*/  IADD3 R12, P1, R15.reuse, R22, RZ ;  /* 0x000000160f0c7210 */ /* 0x040fe20007f3e0ff */
[C---:B------:R-:W-:Y:S02]  /*a3f70*/  IMAD.X R11, R16.reuse, 0x1, R20, P3 ;  /* 0x00000001100b7824 */ /* 0x040fe400018e0614 */
[C---:B------:R-:W-:Y:S02]  /*a3f80*/  IMAD.X R27, R16.reuse, 0x1, R21, P2 ;  /* 0x00000001101b7824 */ /* 0x040fe400010e0615 */
[C---:B------:R-:W-:Y:S01]  /*a3f90*/  IMAD.X R13, R16.reuse, 0x1, R24, P1 ;  /* 0x00000001100d7824 */ /* 0x040fe200008e0618 */
[----:B------:R-:W-:Y:S01]  /*a3fa0*/  IADD3 R14, P3, R15, R23, RZ ;  /* 0x000000170f0e7210 */ /* 0x000fe20007f7e0ff */
[----:B------:R0:W-:Y:S04]  /*a3fb0*/  STL.64 [R1+0x2a8], R10 ;  /* 0x0002a80a01007387 */ /* 0x0001e80000100a00 */
[----:B------:R-:W-:Y:S01]  /*a3fc0*/  IMAD.X R15, R16, 0x1, R25, P3 ;  /* 0x00000001100f7824 */ /* 0x000fe200018e0619 */
[----:B0-----:R-:W2:Y:S04]  /*a3fd0*/  LDL.LU.64 R10, [R1+0x2f18] ;  /* 0x002f1800010a7983 */ /* 0x001ea80000300a00 */
[----:B------:R0:W-:Y:S04]  /*a3fe0*/  STL.64 [R1+0x2d0], R26 ;  /* 0x0002d01a01007387 */ /* 0x0001e80000100a00 */
[----:B------:R1:W-:Y:S04]  /*a3ff0*/  STL.64 [R1+0x2c8], R12 ;  /* 0x0002c80c01007387 */ /* 0x0003e80000100a00 */
[----:B------:R3:W-:Y:S01]  /*a4000*/  STL.64 [R1+0x2e0], R14 ;  /* 0x0002e00e01007387 */ /* 0x0007e20000100a00 */
[----:B0-----:R-:W-:-:S02]  /*a4010*/  IADD3 R26, P2, R17, R18, RZ ;  /* 0x00000012111a7210 */ /* 0x001fc40007f5e0ff */
[----:B-1----:R-:W-:-:S03]  /*a4020*/  IADD3 R12, P1, R17, R19, RZ ;  /* 0x00000013110c7210 */ /* 0x002fc60007f3e0ff */
[C---:B------:R-:W-:Y:S02]  /*a4030*/  IMAD.X R27, R6.reuse, 0x1, R20, P2 ;  /* 0x00000001061b7824 */ /* 0x040fe400010e0614 */
[C---:B------:R-:W-:Y:S01]  /*a4040*/  IMAD.X R13, R6.reuse, 0x1, R21, P1 ;  /* 0x00000001060d7824 */ /* 0x040fe200008e0615 */
[C---:B---3--:R-:W-:Y:S02]  /*a4050*/  IADD3 R14, P3, R17.reuse, R22, RZ ;  /* 0x00000016110e7210 */ /* 0x048fe40007f7e0ff */
[----:B------:R-:W-:Y:S01]  /*a4060*/  IADD3 R16, P2, R17, R23, RZ ;  /* 0x0000001711107210 */ /* 0x000fe20007f5e0ff */
[----:B------:R0:W-:Y:S02]  /*a4070*/  STL.64 [R1+0x300], R26 ;  /* 0x0003001a01007387 */ /* 0x0001e40000100a00 */
[C---:B------:R-:W-:Y:S02]  /*a4080*/  IMAD.X R15, R6.reuse, 0x1, R24, P3 ;  /* 0x00000001060f7824 */ /* 0x040fe400018e0618 */
[----:B------:R-:W-:Y:S01]  /*a4090*/  IMAD.X R17, R6, 0x1, R25, P2 ;  /* 0x0000000106117824 */ /* 0x000fe200010e0619 */
[----:B0-----:R-:W3:Y:S04]  /*a40a0*/  LDL.LU R27, [R1+0x2f10] ;  /* 0x002f1000011b7983 */ /* 0x001ee80000300800 */
[----:B------:R0:W-:Y:S01]  /*a40b0*/  STL.64 [R1+0x320], R12 ;  /* 0x0003200c01007387 */ /* 0x0001e20000100a00 */
[----:B------:R-:W-:-:S03]  /*a40c0*/  SHF.R.S32.HI R26, RZ, 0x1f, R7 ;  /* 0x0000001fff1a7819 */ /* 0x000fc60000011407 */
[----:B------:R-:W-:Y:S04]  /*a40d0*/  STL.64 [R1+0x318], R14 ;  /* 0x0003180e01007387 */ /* 0x000fe80000100a00 */
[----:B------:R-:W-:Y:S01]  /*a40e0*/  STL.64 [R1+0x310], R16 ;  /* 0x0003101001007387 */ /* 0x000fe20000100a00 */
[----:B0-----:R-:W-:-:S05]  /*a40f0*/  IADD3 R12, P1, R7, R18, RZ ;  /* 0x00000012070c7210 */ /* 0x001fca0007f3e0ff */
[----:B------:R-:W-:-:S05]  /*a4100*/  IMAD.X R13, R26, 0x1, R20, P1 ;  /* 0x000000011a0d7824 */ /* 0x000fca00008e0614 */
[----:B------:R0:W-:Y:S04]  /*a4110*/  STL.64 [R1+0x340], R12 ;  /* 0x0003400c01007387 */ /* 0x0001e80000100a00 */
[----:B0-----:R-:W4:Y:S01]  /*a4120*/  LDL.LU.64 R12, [R1+0x2f08] ;  /* 0x002f0800010c7983 */ /* 0x001f220000300a00 */
[C---:B------:R-:W-:Y:S02]  /*a4130*/  IADD3 R14, P3, R7.reuse, R19, RZ ;  /* 0x00000013070e7210 */ /* 0x040fe40007f7e0ff */
[C---:B------:R-:W-:Y:S02]  /*a4140*/  IADD3 R16, P2, R7.reuse, R22, RZ ;  /* 0x0000001607107210 */ /* 0x040fe40007f5e0ff */
[----:B------:R-:W-:Y:S01]  /*a4150*/  IADD3 R6, P1, R7, R23, RZ ;  /* 0x0000001707067210 */ /* 0x000fe20007f3e0ff */
[----:B------:R-:W-:-:S04]  /*a4160*/  IMAD.MOV.U32 R7, RZ, RZ, R26 ;  /* 0x000000ffff077224 */ /* 0x000fc800078e001a */
[C---:B------:R-:W-:Y:S02]  /*a4170*/  IMAD.X R15, R7.reuse, 0x1, R21, P3 ;  /* 0x00000001070f7824 */ /* 0x040fe400018e0615 */
[----:B------:R-:W-:-:S03]  /*a4180*/  IMAD.X R17, R7, 0x1, R24, P2 ;  /* 0x0000000107117824 */ /* 0x000fc600010e0618 */
[----:B------:R0:W-:Y:S04]  /*a4190*/  STL.64 [R1+0x360], R14 ;  /* 0x0003600e01007387 */ /* 0x0001e80000100a00 */
[----:B------:R1:W-:Y:S01]  /*a41a0*/  STL.64 [R1+0x358], R16 ;  /* 0x0003581001007387 */ /* 0x0003e20000100a00 */
[----:B------:R-:W-:-:S05]  /*a41b0*/  IMAD.X R7, R7, 0x1, R25, P1 ;  /* 0x0000000107077824 */ /* 0x000fca00008e0619 */
[----:B------:R1:W-:Y:S01]  /*a41c0*/  STL.64 [R1+0x350], R6 ;  /* 0x0003500601007387 */ /* 0x0003e20000100a00 */
[----:B----4-:R-:W-:Y:S02]  /*a41d0*/  SHF.R.S32.HI R26, RZ, 0x1f, R13 ;  /* 0x0000001fff1a7819 */ /* 0x010fe4000001140d */
[C---:B0-----:R-:W-:Y:S02]  /*a41e0*/  IADD3 R14, P3, R13.reuse, R18, RZ ;  /* 0x000000120d0e7210 */ /* 0x041fe40007f7e0ff */
[----:B-1----:R-:W-:-:S03]  /*a41f0*/  IADD3 R16, P2, R13, R19, RZ ;  /* 0x000000130d107210 */ /* 0x002fc60007f5e0ff */
[C---:B------:R-:W-:Y:S02]  /*a4200*/  IMAD.X R15, R26.reuse, 0x1, R20, P3 ;  /* 0x000000011a0f7824 */ /* 0x040fe400018e0614 */
[C---:B------:R-:W-:Y:S01]  /*a4210*/  IMAD.X R17, R26.reuse, 0x1, R21, P2 ;  /* 0x000000011a117824 */ /* 0x040fe200010e0615 */
[C---:B------:R-:W-:Y:S02]  /*a4220*/  IADD3 R6, P1, R13.reuse, R22, RZ ;  /* 0x000000160d067210 */ /* 0x040fe40007f3e0ff */
[----:B------:R0:W-:Y:S04]  /*a4230*/  STL.64 [R1+0x380], R14 ;  /* 0x0003800e01007387 */ /* 0x0001e80000100a00 */
[----:B------:R1:W-:Y:S01]  /*a4240*/  STL.64 [R1+0x3a0], R16 ;  /* 0x0003a01001007387 */ /* 0x0003e20000100a00 */
[----:B------:R-:W-:Y:S01]  /*a4250*/  IMAD.X R7, R26, 0x1, R24, P1 ;  /* 0x000000011a077824 */ /* 0x000fe200008e0618 */
[----:B0-----:R-:W-:-:S02]  /*a4260*/  IADD3 R14, P3, R13, R23, RZ ;  /* 0x000000170d0e7210 */ /* 0x001fc40007f7e0ff */
[----:B---3--:R-:W-:Y:S02]  /*a4270*/  SHF.R.S32.HI R13, RZ, 0x1f, R27 ;  /* 0x0000001fff0d7819 */ /* 0x008fe4000001141b */
[----:B-1----:R-:W-:Y:S01]  /*a4280*/  IADD3 R16, P2, R27, R18, RZ ;  /* 0x000000121b107210 */ /* 0x002fe20007f5e0ff */
[----:B------:R-:W-:-:S04]  /*a4290*/  IMAD.X R15, R26, 0x1, R25, P3 ;  /* 0x000000011a0f7824 */ /* 0x000fc800018e0619 */
[----:B------:R-:W-:Y:S01]  /*a42a0*/  IMAD.X R17, R13, 0x1, R20, P2 ;  /* 0x000000010d117824 */ /* 0x000fe200010e0614 */
[----:B------:R-:W-:Y:S04]  /*a42b0*/  STL.64 [R1+0x398], R6 ;  /* 0x0003980601007387 */ /* 0x000fe80000100a00 */
[----:B------:R-:W-:Y:S04]  /*a42c0*/  STL.64 [R1+0x390], R14 ;  /* 0x0003900e01007387 */ /* 0x000fe80000100a00 */
[----:B------:R0:W-:Y:S04]  /*a42d0*/  STL.64 [R1+0x3c0], R16 ;  /* 0x0003c01001007387 */ /* 0x0001e80000100a00 */
[----:B0-----:R-:W3:Y:S01]  /*a42e0*/  LDL.LU.64 R16, [R1+0x2f00] ;  /* 0x002f000001107983 */ /* 0x001ee20000300a00 */
[----:B------:R-:W-:-:S02]  /*a42f0*/  IADD3 R6, P1, R27, R19, RZ ;  /* 0x000000131b067210 */ /* 0x000fc40007f3e0ff */
        /* <DEDUP_REMOVED lines=9> */
[----:B---3--:R-:W-:Y:S02]  /*a4390*/  SHF.R.S32.HI R13, RZ, 0x1f, R17 ;  /* 0x0000001fff0d7819 */ /* 0x008fe40000011411 */
[C---:B0-----:R-:W-:Y:S02]  /*a43a0*/  IADD3 R6, P1, R17.reuse, R18, RZ ;  /* 0x0000001211067210 */ /* 0x041fe40007f3e0ff */
[----:B-1----:R-:W-:-:S03]  /*a43b0*/  IADD3 R14, P3, R17, R19, RZ ;  /* 0x00000013110e7210 */ /* 0x002fc60007f7e0ff */
[C---:B------:R-:W-:Y:S02]  /*a43c0*/  IMAD.X R7, R13.reuse, 0x1, R20, P1 ;  /* 0x000000010d077824 */ /* 0x040fe400008e0614 */
[----:B------:R-:W-:Y:S01]  /*a43d0*/  IMAD.X R15, R13, 0x1, R21, P3 ;  /* 0x000000010d0f7824 */ /* 0x000fe200018e0615 */
[----:B----4-:R-:W-:Y:S02]  /*a43e0*/  IADD3 R26, P2, R17, R22, RZ ;  /* 0x00000016111a7210 */ /* 0x010fe40007f5e0ff */
[----:B------:R0:W-:Y:S04]  /*a43f0*/  STL.64 [R1+0x400], R6 ;  /* 0x0004000601007387 */ /* 0x0001e80000100a00 */
[----:B------:R1:W-:Y:S01]  /*a4400*/  STL.64 [R1+0x420], R14 ;  /* 0x0004200e01007387 */ /* 0x0003e20000100a00 */
[----:B------:R-:W-:Y:S01]  /*a4410*/  IMAD.X R27, R13, 0x1, R24, P2 ;  /* 0x000000010d1b7824 */ /* 0x000fe200010e0618 */
[----:B0-----:R-:W-:-:S02]  /*a4420*/  IADD3 R6, P1, R17, R23, RZ ;  /* 0x0000001711067210 */ /* 0x001fc40007f3e0ff */
[----:B------:R-:W-:Y:S02]  /*a4430*/  SHF.R.S32.HI R17, RZ, 0x1f, R12 ;  /* 0x0000001fff117819 */ /* 0x000fe4000001140c */
[----:B-1----:R-:W-:Y:S01]  /*a4440*/  IADD3 R14, P3, R12, R18, RZ ;  /* 0x000000120c0e7210 */ /* 0x002fe20007f7e0ff */
[----:B------:R-:W-:-:S04]  /*a4450*/  IMAD.X R7, R13, 0x1, R25, P1 ;  /* 0x000000010d077824 */ /* 0x000fc800008e0619 */
[----:B------:R-:W-:Y:S01]  /*a4460*/  IMAD.X R15, R17, 0x1, R20, P3 ;  /* 0x00000001110f7824 */ /* 0x000fe200018e0614 */
[----:B------:R-:W-:Y:S04]  /*a4470*/  STL.64 [R1+0x418], R26 ;  /* 0x0004181a01007387 */ /* 0x000fe80000100a00 */
[----:B------:R-:W-:Y:S04]  /*a4480*/  STL.64 [R1+0x410], R6 ;  /* 0x0004100601007387 */ /* 0x000fe80000100a00 */
[----:B------:R0:W-:Y:S04]  /*a4490*/  STL.64 [R1+0x440], R14 ;  /* 0x0004400e01007387 */ /* 0x0001e80000100a00 */
[----:B0-----:R-:W3:Y:S01]  /*a44a0*/  LDL.LU R14, [R1+0x2efc] ;  /* 0x002efc00010e7983 */ /* 0x001ee20000300800 */
[----:B------:R-:W-:-:S02]  /*a44b0*/  IADD3 R26, P2, R12, R19, RZ ;  /* 0x000000130c1a7210 */ /* 0x000fc40007f5e0ff */
[----:B------:R-:W-:-:S03]  /*a44c0*/  IADD3 R6, P1, R12, R22, RZ ;  /* 0x000000160c067210 */ /* 0x000fc60007f3e0ff */
[C---:B------:R-:W-:Y:S02]  /*a44d0*/  IMAD.X R27, R17.reuse, 0x1, R21, P2 ;  /* 0x00000001111b7824 */ /* 0x040fe400010e0615 */
[C---:B------:R-:W-:Y:S01]  /*a44e0*/  IMAD.X R7, R17.reuse, 0x1, R24, P1 ;  /* 0x0000000111077824 */ /* 0x040fe200008e0618 */
[----:B------:R-:W-:Y:S02]  /*a44f0*/  IADD3 R12, P3, R12, R23, RZ ;  /* 0x000000170c0c7210 */ /* 0x000fe40007f7e0ff */
[----:B------:R-:W-:Y:S01]  /*a4500*/  SHF.R.S32.HI R15, RZ, 0x1f, R16 ;  /* 0x0000001fff0f7819 */ /* 0x000fe20000011410 */
[----:B------:R0:W-:Y:S04]  /*a4510*/  STL.64 [R1+0x460], R26 ;  /* 0x0004601a01007387 */ /* 0x0001e80000100a00 */
[----:B------:R1:W-:Y:S01]  /*a4520*/  STL.64 [R1+0x458], R6 ;  /* 0x0004580601007387 */ /* 0x0003e20000100a00 */
[----:B------:R-:W-:Y:S01]  /*a4530*/  IMAD.X R13, R17, 0x1, R25, P3 ;  /* 0x00000001110d7824 */ /* 0x000fe200018e0619 */
[----:B0-----:R-:W-:-:S02]  /*a4540*/  IADD3 R26, P2, R16, R18, RZ ;  /* 0x00000012101a7210 */ /* 0x001fc40007f5e0ff */
[----:B-1----:R-:W-:-:S03]  /*a4550*/  IADD3 R6, P1, R16, R19, RZ ;  /* 0x0000001310067210 */ /* 0x002fc60007f3e0ff */
[C---:B------:R-:W-:Y:S01]  /*a4560*/  IMAD.X R27, R15.reuse, 0x1, R20, P2 ;  /* 0x000000010f1b7824 */ /* 0x040fe200010e0614 */
[----:B------:R0:W-:Y:S01]  /*a4570*/  STL.64 [R1+0x450], R12 ;  /* 0x0004500c01007387 */ /* 0x0001e20000100a00 */
[----:B------:R-:W-:-:S03]  /*a4580*/  IMAD.X R7, R15, 0x1, R21, P1 ;  /* 0x000000010f077824 */ /* 0x000fc600008e0615 */
[----:B------:R1:W-:Y:S01]  /*a4590*/  STL.64 [R1+0x480], R26 ;  /* 0x0004801a01007387 */ /* 0x0003e20000100a00 */
[C---:B0-----:R-:W-:Y:S02]  /*a45a0*/  IADD3 R12, P3, R16.reuse, R22, RZ ;  /* 0x00000016100c7210 */ /* 0x041fe40007f7e0ff */
[----:B------:R-:W-:Y:S01]  /*a45b0*/  IADD3 R16, P2, R16, R23, RZ ;  /* 0x0000001710107210 */ /* 0x000fe20007f5e0ff */
[----:B-1----:R-:W4:Y:S04]  /*a45c0*/  LDL.LU R26, [R1+0x2ef8] ;  /* 0x002ef800011a7983 */ /* 0x002f280000300800 */
[----:B------:R0:W-:Y:S01]  /*a45d0*/  STL.64 [R1+0x4a0], R6 ;  /* 0x0004a00601007387 */ /* 0x0001e20000100a00 */
[C---:B------:R-:W-:Y:S02]  /*a45e0*/  IMAD.X R13, R15.reuse, 0x1, R24, P3 ;  /* 0x000000010f0d7824 */ /* 0x040fe400018e0618 */
[----:B------:R-:W-:-:S03]  /*a45f0*/  IMAD.X R17, R15, 0x1, R25, P2 ;  /* 0x000000010f117824 */ /* 0x000fc600010e0619 */
[----:B------:R-:W-:Y:S04]  /*a4600*/  STL.64 [R1+0x498], R12 ;  /* 0x0004980c01007387 */ /* 0x000fe80000100a00 */
[----:B------:R-:W-:Y:S01]  /*a4610*/  STL.64 [R1+0x490], R16 ;  /* 0x0004901001007387 */ /* 0x000fe20000100a00 */
[----:B---3--:R-:W-:Y:S02]  /*a4620*/  SHF.R.S32.HI R27, RZ, 0x1f, R14 ;  /* 0x0000001fff1b7819 */ /* 0x008fe4000001140e */
[----:B0-----:R-:W-:-:S05]  /*a4630*/  IADD3 R6, P1, R14, R18, RZ ;  /* 0x000000120e067210 */ /* 0x001fca0007f3e0ff */
[----:B------:R-:W-:-:S05]  /*a4640*/  IMAD.X R7, R27, 0x1, R20, P1 ;  /* 0x000000011b077824 */ /* 0x000fca00008e0614 */
[----:B------:R0:W-:Y:S04]  /*a4650*/  STL.64 [R1+0x4c0], R6 ;  /* 0x0004c00601007387 */ /* 0x0001e80000100a00 */
[----:B0-----:R-:W3:Y:S01]  /*a4660*/  LDL.LU.64 R6, [R1+0x2ef0] ;  /* 0x002ef00001067983 */ /* 0x001ee20000300a00 */
[C---:B------:R-:W-:Y:S01]  /*a4670*/  IADD3 R12, P3, R14.reuse, R19, RZ ;  /* 0x000000130e0c7210 */ /* 0x040fe20007f7e0ff */
[----:B------:R-:W-:Y:S01]  /*a4680*/  IMAD.MOV.U32 R15, RZ, RZ, R27 ;  /* 0x000000ffff0f7224 */ /* 0x000fe200078e001b */
[----:B------:R-:W-:-:S03]  /*a4690*/  IADD3 R16, P2, R14, R22, RZ ;  /* 0x000000160e107210 */ /* 0x000fc60007f5e0ff */
[C---:B------:R-:W-:Y:S01]  /*a46a0*/  IMAD.X R13, R15.reuse, 0x1, R21, P3 ;  /* 0x000000010f0d7824 */ /* 0x040fe200018e0615 */
[----:B------:R-:W-:Y:S02]  /*a46b0*/  IADD3 R14, P1, R14, R23, RZ ;  /* 0x000000170e0e7210 */ /* 0x000fe40007f3e0ff */
[----:B--2---:R-:W-:Y:S02]  /*a46c0*/  SHF.R.S32.HI R27, RZ, 0x1f, R11 ;  /* 0x0000001fff1b7819 */ /* 0x004fe4000001140b */
[----:B------:R0:W-:Y:S01]  /*a46d0*/  STL.64 [R1+0x4e0], R12 ;  /* 0x0004e00c01007387 */ /* 0x0001e20000100a00 */
[C---:B------:R-:W-:Y:S02]  /*a46e0*/  IMAD.X R17, R15.reuse, 0x1, R24, P2 ;  /* 0x000000010f117824 */ /* 0x040fe400010e0618 */
[----:B------:R-:W-:Y:S01]  /*a46f0*/  IMAD.X R15, R15, 0x1, R25, P1 ;  /* 0x000000010f0f7824 */ /* 0x000fe200008e0619 */
[----:B0-----:R-:W-:Y:S02]  /*a4700*/  IADD3 R12, P3, R11, R18, RZ ;  /* 0x000000120b0c7210 */ /* 0x001fe40007f7e0ff */
[----:B------:R0:W-:Y:S03]  /*a4710*/  STL.64 [R1+0x4d8], R16 ;  /* 0x0004d81001007387 */ /* 0x0001e60000100a00 */
[----:B------:R-:W-:Y:S01]  /*a4720*/  IMAD.X R13, R27, 0x1, R20, P3 ;  /* 0x000000011b0d7824 */ /* 0x000fe200018e0614 */
[----:B------:R1:W-:Y:S04]  /*a4730*/  STL.64 [R1+0x4d0], R14 ;  /* 0x0004d00e01007387 */ /* 0x0003e80000100a00 */
[----:B------:R2:W-:Y:S01]  /*a4740*/  STL.64 [R1+0x500], R12 ;  /* 0x0005000c01007387 */ /* 0x0005e20000100a00 */
[----:B0-----:R-:W-:-:S02]  /*a4750*/  IADD3 R16, P2, R11, R19, RZ ;  /* 0x000000130b107210 */ /* 0x001fc40007f5e0ff */
[----:B-1----:R-:W-:-:S03]  /*a4760*/  IADD3 R14, P1, R11, R22, RZ ;  /* 0x000000160b0e7210 */ /* 0x002fc60007f3e0ff */
[----:B------:R-:W-:Y:S01]  /*a4770*/  IMAD.X R17, R27, 0x1, R21, P2 ;  /* 0x000000011b117824 */ /* 0x000fe200010e0615 */
[----:B--2---:R-:W-:Y:S01]  /*a4780*/  IADD3 R12, P3, R11, R23, RZ ;  /* 0x000000170b0c7210 */ /* 0x004fe20007f7e0ff */
[C---:B------:R-:W-:Y:S01]  /*a4790*/  IMAD.X R15, R27.reuse, 0x1, R24, P1 ;  /* 0x000000011b0f7824 */ /* 0x040fe200008e0618 */
[----:B----4-:R-:W-:Y:S02]  /*a47a0*/  SHF.R.S32.HI R11, RZ, 0x1f, R26 ;  /* 0x0000001fff0b7819 */ /* 0x010fe4000001141a */
[----:B------:R0:W-:Y:S01]  /*a47b0*/  STL.64 [R1+0x520], R16 ;  /* 0x0005201001007387 */ /* 0x0001e20000100a00 */
[----:B------:R-:W-:-:S03]  /*a47c0*/  IMAD.X R13, R27, 0x1, R25, P3 ;  /* 0x000000011b0d7824 */ /* 0x000fc600018e0619 */
[----:B------:R1:W-:Y:S01]  /*a47d0*/  STL.64 [R1+0x518], R14 ;  /* 0x0005180e01007387 */ /* 0x0003e20000100a00 */
[----:B------:R-:W-:-:S03]  /*a47e0*/  IMAD.MOV.U32 R27, RZ, RZ, R11 ;  /* 0x000000ffff1b7224 */ /* 0x000fc600078e000b */
[----:B------:R2:W-:Y:S01]  /*a47f0*/  STL.64 [R1+0x510], R12 ;  /* 0x0005100c01007387 */ /* 0x0005e20000100a00 */
[C---:B0-----:R-:W-:Y:S02]  /*a4800*/  IADD3 R16, P2, R26.reuse, R18, RZ ;  /* 0x000000121a107210 */ /* 0x041fe40007f5e0ff */
[----:B-1----:R-:W-:-:S03]  /*a4810*/  IADD3 R14, P1, R26, R19, RZ ;  /* 0x000000131a0e7210 */ /* 0x002fc60007f3e0ff */
[----:B------:R-:W-:Y:S01]  /*a4820*/  IMAD.X R17, R11, 0x1, R20, P2 ;  /* 0x000000010b117824 */ /* 0x000fe200010e0614 */
[C---:B--2---:R-:W-:Y:S01]  /*a4830*/  IADD3 R12, P3, R26.reuse, R22, RZ ;  /* 0x000000161a0c7210 */ /* 0x044fe20007f7e0ff */
[C---:B------:R-:W-:Y:S01]  /*a4840*/  IMAD.X R15, R27.reuse, 0x1, R21, P1 ;  /* 0x000000011b0f7824 */ /* 0x040fe200008e0615 */
[----:B------:R-:W-:Y:S02]  /*a4850*/  IADD3 R26, P2, R26, R23, RZ ;  /* 0x000000171a1a7210 */ /* 0x000fe40007f5e0ff */
[----:B------:R0:W-:Y:S01]  /*a4860*/  STL.64 [R1+0x540], R16 ;  /* 0x0005401001007387 */ /* 0x0001e20000100a00 */
[C---:B------:R-:W-:Y:S02]  /*a4870*/  IMAD.X R13, R27.reuse, 0x1, R24, P3 ;  /* 0x000000011b0d7824 */ /* 0x040fe400018e0618 */
[----:B------:R-:W-:Y:S01]  /*a4880*/  IMAD.X R27, R27, 0x1, R25, P2 ;  /* 0x000000011b1b7824 */ /* 0x000fe200010e0619 */
[----:B0-----:R-:W2:Y:S04]  /*a4890*/  LDL.LU.64 R16, [R1+0x2ee8] ;  /* 0x002ee80001107983 */ /* 0x001ea80000300a00 */
[----:B------:R0:W-:Y:S04]  /*a48a0*/  STL.64 [R1+0x560], R14 ;  /* 0x0005600e01007387 */ /* 0x0001e80000100a00 */
[----:B------:R1:W-:Y:S04]  /*a48b0*/  STL.64 [R1+0x558], R12 ;  /* 0x0005580c01007387 */ /* 0x0003e80000100a00 */
[----:B------:R4:W-:Y:S01]  /*a48c0*/  STL.64 [R1+0x550], R26 ;  /* 0x0005501a01007387 */ /* 0x0009e20000100a00 */
[----:B---3--:R-:W-:-:S02]  /*a48d0*/  SHF.R.S32.HI R11, RZ, 0x1f, R7 ;  /* 0x0000001fff0b7819 */ /* 0x008fc40000011407 */
[C---:B0-----:R-:W-:Y:S02]  /*a48e0*/  IADD3 R14, P1, R7.reuse, R18, RZ ;  /* 0x00000012070e7210 */ /* 0x041fe40007f3e0ff */
[C---:B-1----:R-:W-:Y:S02]  /*a48f0*/  IADD3 R12, P3, R7.reuse, R19, RZ ;  /* 0x00000013070c7210 */ /* 0x042fe40007f7e0ff */
[----:B----4-:R-:W-:Y:S01]  /*a4900*/  IADD3 R26, P2, R7, R22, RZ ;  /* 0x00000016071a7210 */ /* 0x010fe20007f5e0ff */
        /* <DEDUP_REMOVED lines=8> */
[----:B-1----:R-:W-:Y:S01]  /*a4990*/  IADD3 R12, P3, R9, R18, RZ ;  /* 0x00000012090c7210 */ /* 0x002fe20007f7e0ff */
[----:B------:R-:W-:-:S04]  /*a49a0*/  IMAD.X R15, R11, 0x1, R25, P1 ;  /* 0x000000010b0f7824 */ /* 0x000fc800008e0619 */
[----:B------:R-:W-:Y:S01]  /*a49b0*/  IMAD.X R13, R7, 0x1, R20, P3 ;  /* 0x00000001070d7824 */ /* 0x000fe200018e0614 */
[----:B---3--:R-:W-:Y:S01]  /*a49c0*/  IADD3 R26, P2, R9, R19, RZ ;  /* 0x00000013091a7210 */ /* 0x008fe20007f5e0ff */
[----:B------:R0:W-:Y:S04]  /*a49d0*/  STL.64 [R1+0x590], R14 ;  /* 0x0005900e01007387 */ /* 0x0001e80000100a00 */
[----:B------:R1:W-:Y:S01]  /*a49e0*/  STL.64 [R1+0x5c8], R12 ;  /* 0x0005c80c01007387 */ /* 0x0003e20000100a00 */
[----:B------:R-:W-:Y:S01]  /*a49f0*/  IMAD.X R27, R7, 0x1, R21, P2 ;  /* 0x00000001071b7824 */ /* 0x000fe200010e0615 */
[----:B------:R-:W-:Y:S02]  /*a4a00*/  SHF.R.S32.HI R11, RZ, 0x1f, R6 ;  /* 0x0000001fff0b7819 */ /* 0x000fe40000011406 */
[----:B0-----:R-:W-:-:S02]  /*a4a10*/  IADD3 R14, P1, R9, R22, RZ ;  /* 0x00000016090e7210 */ /* 0x001fc40007f3e0ff */
[----:B-1----:R-:W-:Y:S01]  /*a4a20*/  IADD3 R12, P3, R9, R23, RZ ;  /* 0x00000017090c7210 */ /* 0x002fe20007f7e0ff */
[----:B------:R0:W-:Y:S02]  /*a4a30*/  STL.64 [R1+0x5f8], R26 ;  /* 0x0005f81a01007387 */ /* 0x0001e40000100a00 */
[C---:B------:R-:W-:Y:S02]  /*a4a40*/  IMAD.X R15, R7.reuse, 0x1, R24, P1 ;  /* 0x00000001070f7824 */ /* 0x040fe400008e0618 */
[----:B------:R-:W-:-:S03]  /*a4a50*/  IMAD.X R13, R7, 0x1, R25, P3 ;  /* 0x00000001070d7824 */ /* 0x000fc600018e0619 */
[----:B------:R1:W-:Y:S04]  /*a4a60*/  STL.64 [R1+0x5f0], R14 ;  /* 0x0005f00e01007387 */ /* 0x0003e80000100a00 */
[----:B------:R3:W-:Y:S01]  /*a4a70*/  STL.64 [R1+0x5e8], R12 ;  /* 0x0005e80c01007387 */ /* 0x0007e20000100a00 */
[----:B0-----:R-:W-:-:S05]  /*a4a80*/  IADD3 R26, P2, R6, R18, RZ ;  /* 0x00000012061a7210 */ /* 0x001fca0007f5e0ff */
[C---:B------:R-:W-:Y:S01]  /*a4a90*/  IMAD.X R27, R11.reuse, 0x1, R20, P2 ;  /* 0x000000010b1b7824 */ /* 0x040fe200010e0614 */
[C---:B-1----:R-:W-:Y:S02]  /*a4aa0*/  IADD3 R14, P1, R6.reuse, R19, RZ ;  /* 0x00000013060e7210 */ /* 0x042fe40007f3e0ff */
[C---:B---3--:R-:W-:Y:S02]  /*a4ab0*/  IADD3 R12, P3, R6.reuse, R22, RZ ;  /* 0x00000016060c7210 */ /* 0x048fe40007f7e0ff */
[----:B------:R-:W-:Y:S01]  /*a4ac0*/  IADD3 R6, P2, R6, R23, RZ ;  /* 0x0000001706067210 */ /* 0x000fe20007f5e0ff */
[C---:B------:R-:W-:Y:S02]  /*a4ad0*/  IMAD.X R15, R11.reuse, 0x1, R21, P1 ;  /* 0x000000010b0f7824 */ /* 0x040fe400008e0615 */
[C---:B------:R-:W-:Y:S02]  /*a4ae0*/  IMAD.X R13, R11.reuse, 0x1, R24, P3 ;  /* 0x000000010b0d7824 */ /* 0x040fe400018e0618 */
[----:B------:R-:W-:Y:S01]  /*a4af0*/  IMAD.X R7, R11, 0x1, R25, P2 ;  /* 0x000000010b077824 */ /* 0x000fe200010e0619 */
[----:B------:R-:W-:Y:S04]  /*a4b00*/  STL.64 [R1+0x608], R26 ;  /* 0x0006081a01007387 */ /* 0x000fe80000100a00 */
[----:B------:R0:W-:Y:S04]  /*a4b10*/  STL.64 [R1+0x638], R14 ;  /* 0x0006380e01007387 */ /* 0x0001e80000100a00 */
[----:B------:R1:W-:Y:S01]  /*a4b20*/  STL.64 [R1+0x630], R12 ;  /* 0x0006300c01007387 */ /* 0x0003e20000100a00 */
[----:B------:R-:W-:-:S03]  /*a4b30*/  SHF.R.S32.HI R9, RZ, 0x1f, R10 ;  /* 0x0000001fff097819 */ /* 0x000fc6000001140a */
[----:B------:R3:W-:Y:S01]  /*a4b40*/  STL.64 [R1+0x628], R6 ;  /* 0x0006280601007387 */ /* 0x0007e20000100a00 */
[C---:B0-----:R-:W-:Y:S02]  /*a4b50*/  IADD3 R14, P1, R10.reuse, R18, RZ ;  /* 0x000000120a0e7210 */ /* 0x041fe40007f3e0ff */
[C---:B-1----:R-:W-:Y:S02]  /*a4b60*/  IADD3 R12, P3, R10.reuse, R19, RZ ;  /* 0x000000130a0c7210 */ /* 0x042fe40007f7e0ff */
[C---:B---3--:R-:W-:Y:S01]  /*a4b70*/  IADD3 R6, P2, R10.reuse, R22, RZ ;  /* 0x000000160a067210 */ /* 0x048fe20007f5e0ff */
[C---:B------:R-:W-:Y:S02]  /*a4b80*/  IMAD.X R15, R9.reuse, 0x1, R20, P1 ;  /* 0x00000001090f7824 */ /* 0x040fe400008e0614 */
[C---:B------:R-:W-:Y:S01]  /*a4b90*/  IMAD.X R13, R9.reuse, 0x1, R21, P3 ;  /* 0x00000001090d7824 */ /* 0x040fe200018e0615 */
[----:B------:R-:W-:Y:S01]  /*a4ba0*/  IADD3 R10, P1, R10, R23, RZ ;  /* 0x000000170a0a7210 */ /* 0x000fe20007f3e0ff */
[----:B------:R-:W-:-:S03]  /*a4bb0*/  IMAD.X R7, R9, 0x1, R24, P2 ;  /* 0x0000000109077824 */ /* 0x000fc600010e0618 */
[----:B------:R0:W-:Y:S04]  /*a4bc0*/  STL.64 [R1+0x678], R12 ;  /* 0x0006780c01007387 */ /* 0x0001e80000100a00 */
[----:B------:R1:W-:Y:S04]  /*a4bd0*/  STL.64 [R1+0x648], R14 ;  /* 0x0006480e01007387 */ /* 0x0003e80000100a00 */
[----:B------:R3:W-:Y:S01]  /*a4be0*/  STL.64 [R1+0x670], R6 ;  /* 0x0006700601007387 */ /* 0x0007e20000100a00 */
[----:B------:R-:W-:Y:S01]  /*a4bf0*/  IMAD.X R11, R9, 0x1, R25, P1 ;  /* 0x00000001090b7824 */ /* 0x000fe200008e0619 */
[----:B0-----:R-:W-:-:S02]  /*a4c00*/  SHF.R.S32.HI R13, RZ, 0x1f, R8 ;  /* 0x0000001fff0d7819 */ /* 0x001fc40000011408 */
[C---:B-1----:R-:W-:Y:S02]  /*a4c10*/  IADD3 R14, P3, R8.reuse, R18, RZ ;  /* 0x00000012080e7210 */ /* 0x042fe40007f7e0ff */
[C---:B---3--:R-:W-:Y:S01]  /*a4c20*/  IADD3 R6, P2, R8.reuse, R19, RZ ;  /* 0x0000001308067210 */ /* 0x048fe20007f5e0ff */
[----:B------:R0:W-:Y:S02]  /*a4c30*/  STL.64 [R1+0x668], R10 ;  /* 0x0006680a01007387 */ /* 0x0001e40000100a00 */
[C---:B------:R-:W-:Y:S02]  /*a4c40*/  IMAD.X R15, R13.reuse, 0x1, R20, P3 ;  /* 0x000000010d0f7824 */ /* 0x040fe400018e0614 */
[----:B------:R-:W-:Y:S01]  /*a4c50*/  IMAD.X R7, R13, 0x1, R21, P2 ;  /* 0x000000010d077824 */ /* 0x000fe200010e0615 */
[----:B------:R-:W-:Y:S02]  /*a4c60*/  SHF.R.S32.HI R12, RZ, 0x1f, R5 ;  /* 0x0000001fff0c7819 */ /* 0x000fe40000011405 */
[----:B------:R-:W-:Y:S01]  /*a4c70*/  STL.64 [R1+0x688], R14 ;  /* 0x0006880e01007387 */ /* 0x000fe20000100a00 */
[----:B0-----:R-:W-:-:S02]  /*a4c80*/  IADD3 R10, P1, R8, R22, RZ ;  /* 0x00000016080a7210 */ /* 0x001fc40007f3e0ff */
[----:B------:R-:W-:Y:S01]  /*a4c90*/  IADD3 R8, P3, R8, R23, RZ ;  /* 0x0000001708087210 */ /* 0x000fe20007f7e0ff */
[----:B------:R0:W-:Y:S02]  /*a4ca0*/  STL.64 [R1+0x6b8], R6 ;  /* 0x0006b80601007387 */ /* 0x0001e40000100a00 */
[C---:B------:R-:W-:Y:S02]  /*a4cb0*/  IMAD.X R11, R13.reuse, 0x1, R24, P1 ;  /* 0x000000010d0b7824 */ /* 0x040fe400008e0618 */
[----:B------:R-:W-:Y:S01]  /*a4cc0*/  IMAD.X R9, R13, 0x1, R25, P3 ;  /* 0x000000010d097824 */ /* 0x000fe200018e0619 */
[C---:B0-----:R-:W-:Y:S02]  /*a4cd0*/  IADD3 R6, P2, R5.reuse, R18, RZ ;  /* 0x0000001205067210 */ /* 0x041fe40007f5e0ff */
[----:B------:R0:W-:Y:S03]  /*a4ce0*/  STL.64 [R1+0x6b0], R10 ;  /* 0x0006b00a01007387 */ /* 0x0001e60000100a00 */
[----:B------:R-:W-:Y:S01]  /*a4cf0*/  IMAD.X R7, R12, 0x1, R20, P2 ;  /* 0x000000010c077824 */ /* 0x000fe200010e0614 */
[----:B------:R1:W-:Y:S01]  /*a4d00*/  STL.64 [R1+0x6a8], R8 ;  /* 0x0006a80801007387 */ /* 0x0003e20000100a00 */
[----:B0-----:R-:W-:-:S03]  /*a4d10*/  IADD3 R10, P1, R5, R19, RZ ;  /* 0x00000013050a7210 */ /* 0x001fc60007f3e0ff */
[----:B------:R0:W-:Y:S01]  /*a4d20*/  STL.64 [R1+0x6c8], R6 ;  /* 0x0006c80601007387 */ /* 0x0001e20000100a00 */
[C---:B-1----:R-:W-:Y:S01]  /*a4d30*/  IADD3 R8, P3, R5.reuse, R22, RZ ;  /* 0x0000001605087210 */ /* 0x042fe20007f7e0ff */
[----:B------:R-:W-:Y:S01]  /*a4d40*/  IMAD.X R11, R12, 0x1, R21, P1 ;  /* 0x000000010c0b7824 */ /* 0x000fe200008e0615 */
[----:B0-----:R-:W-:-:S03]  /*a4d50*/  IADD3 R6, P2, R5, R23, RZ ;  /* 0x0000001705067210 */ /* 0x001fc60007f5e0ff */
[C---:B------:R-:W-:Y:S01]  /*a4d60*/  IMAD.X R9, R12.reuse, 0x1, R24, P3 ;  /* 0x000000010c097824 */ /* 0x040fe200018e0618 */
[----:B------:R0:W-:Y:S01]  /*a4d70*/  STL.64 [R1+0x6f8], R10 ;  /* 0x0006f80a01007387 */ /* 0x0001e20000100a00 */
[----:B------:R-:W-:Y:S01]  /*a4d80*/  SHF.R.S32.HI R5, RZ, 0x1f, R3 ;  /* 0x0000001fff057819 */ /* 0x000fe20000011403 */
[----:B------:R-:W-:Y:S02]  /*a4d90*/  IMAD.X R7, R12, 0x1, R25, P2 ;  /* 0x000000010c077824 */ /* 0x000fe400010e0619 */
[----:B------:R1:W-:Y:S04]  /*a4da0*/  STL.64 [R1+0x6f0], R8 ;  /* 0x0006f00801007387 */ /* 0x0003e80000100a00 */
[----:B------:R3:W-:Y:S01]  /*a4db0*/  STL.64 [R1+0x6e8], R6 ;  /* 0x0006e80601007387 */ /* 0x0007e20000100a00 */
[----:B0-----:R-:W-:-:S02]  /*a4dc0*/  IADD3 R10, P1, R3, R18, RZ ;  /* 0x00000012030a7210 */ /* 0x001fc40007f3e0ff */
[----:B-1----:R-:W-:-:S03]  /*a4dd0*/  IADD3 R8, P3, R3, R19, RZ ;  /* 0x0000001303087210 */ /* 0x002fc60007f7e0ff */
[----:B------:R-:W-:Y:S01]  /*a4de0*/  IMAD.X R11, R5, 0x1, R20, P1 ;  /* 0x00000001050b7824 */ /* 0x000fe200008e0614 */
[----:B---3--:R-:W-:Y:S01]  /*a4df0*/  IADD3 R6, P2, R3, R22, RZ ;  /* 0x0000001603067210 */ /* 0x008fe20007f5e0ff */
[----:B------:R-:W-:-:S03]  /*a4e00*/  IMAD.X R9, R5, 0x1, R21, P3 ;  /* 0x0000000105097824 */ /* 0x000fc600018e0615 */
[----:B------:R0:W-:Y:S01]  /*a4e10*/  STL.64 [R1+0x708], R10 ;  /* 0x0007080a01007387 */ /* 0x0001e20000100a00 */
[----:B------:R-:W-:-:S03]  /*a4e20*/  IMAD.X R7, R5, 0x1, R24, P2 ;  /* 0x0000000105077824 */ /* 0x000fc600010e0618 */
[----:B------:R1:W-:Y:S04]  /*a4e30*/  STL.64 [R1+0x738], R8 ;  /* 0x0007380801007387 */ /* 0x0003e80000100a00 */
[----:B------:R3:W-:Y:S01]  /*a4e40*/  STL.64 [R1+0x730], R6 ;  /* 0x0007300601007387 */ /* 0x0007e20000100a00 */
[----:B0-----:R-:W-:Y:S02]  /*a4e50*/  IADD3 R10, P1, R3, R23, RZ ;  /* 0x00000017030a7210 */ /* 0x001fe40007f3e0ff */
[----:B------:R-:W-:Y:S02]  /*a4e60*/  SHF.R.S32.HI R3, RZ, 0x1f, R4 ;  /* 0x0000001fff037819 */ /* 0x000fe40000011404 */
[C---:B-1----:R-:W-:Y:S01]  /*a4e70*/  IADD3 R8, P3, R4.reuse, R18, RZ ;  /* 0x0000001204087210 */ /* 0x042fe20007f7e0ff */
[----:B------:R-:W-:Y:S01]  /*a4e80*/  IMAD.X R11, R5, 0x1, R25, P1 ;  /* 0x00000001050b7824 */ /* 0x000fe200008e0619 */
[----:B---3--:R-:W-:-:S03]  /*a4e90*/  IADD3 R6, P2, R4, R19, RZ ;  /* 0x0000001304067210 */ /* 0x008fc60007f5e0ff */
[C---:B------:R-:W-:Y:S01]  /*a4ea0*/  IMAD.X R9, R3.reuse, 0x1, R20, P3 ;  /* 0x0000000103097824 */ /* 0x040fe200018e0614 */
[----:B------:R0:W-:Y:S01]  /*a4eb0*/  STL.64 [R1+0x728], R10 ;  /* 0x0007280a01007387 */ /* 0x0001e20000100a00 */
[----:B------:R-:W-:-:S03]  /*a4ec0*/  IMAD.X R7, R3, 0x1, R21, P2 ;  /* 0x0000000103077824 */ /* 0x000fc600010e0615 */
[----:B------:R1:W-:Y:S01]  /*a4ed0*/  STL.64 [R1+0x748], R8 ;  /* 0x0007480801007387 */ /* 0x0003e20000100a00 */
[----:B------:R-:W-:-:S03]  /*a4ee0*/  SHF.R.S32.HI R5, RZ, 0x1f, R2 ;  /* 0x0000001fff057819 */ /* 0x000fc60000011402 */
[----:B------:R3:W-:Y:S01]  /*a4ef0*/  STL.64 [R1+0x778], R6 ;  /* 0x0007780601007387 */ /* 0x0007e20000100a00 */
[C---:B0-----:R-:W-:Y:S02]  /*a4f00*/  IADD3 R10, P1, R4.reuse, R22, RZ ;  /* 0x00000016040a7210 */ /* 0x041fe40007f3e0ff */
[----:B-1----:R-:W-:-:S03]  /*a4f10*/  IADD3 R8, P3, R4, R23, RZ ;  /* 0x0000001704087210 */ /* 0x002fc60007f7e0ff */
[C---:B------:R-:W-:Y:S01]  /*a4f20*/  IMAD.X R11, R3.reuse, 0x1, R24, P1 ;  /* 0x00000001030b7824 */ /* 0x040fe200008e0618 */
[----:B---3--:R-:W-:Y:S01]  /*a4f30*/  IADD3 R6, P2, R2, R18, RZ ;  /* 0x0000001202067210 */ /* 0x008fe20007f5e0ff */
[----:B------:R-:W-:-:S03]  /*a4f40*/  IMAD.X R9, R3, 0x1, R25, P3 ;  /* 0x0000000103097824 */ /* 0x000fc600018e0619 */
[----:B------:R0:W-:Y:S01]  /*a4f50*/  STL.64 [R1+0x770], R10 ;  /* 0x0007700a01007387 */ /* 0x0001e20000100a00 */
[----:B------:R-:W-:-:S03]  /*a4f60*/  IMAD.X R7, R5, 0x1, R20, P2 ;  /* 0x0000000105077824 */ /* 0x000fc600010e0614 */
[----:B------:R1:W-:Y:S01]  /*a4f70*/  STL.64 [R1+0x768], R8 ;  /* 0x0007680801007387 */ /* 0x0003e20000100a00 */
[----:B------:R-:W-:-:S03]  /*a4f80*/  VIADD R4, R2, UR7 ;  /* 0x0000000702047c36 */ /* 0x000fc60008000000 */
[----:B------:R3:W-:Y:S01]  /*a4f90*/  STL.64 [R1+0x788], R6 ;  /* 0x0007880601007387 */ /* 0x0007e20000100a00 */
[C---:B0-----:R-:W-:Y:S02]  /*a4fa0*/  IADD3 R10, P1, R2.reuse, R19, RZ ;  /* 0x00000013020a7210 */ /* 0x041fe40007f3e0ff */
        /* <DEDUP_REMOVED lines=12> */
[C---:B---3--:R-:W-:Y:S01]  /*a5070*/  IADD3 R6, P2, R4.reuse, R22, RZ ;  /* 0x0000001604067210 */ /* 0x048fe20007f5e0ff */
[C---:B------:R-:W-:Y:S02]  /*a5080*/  IMAD.X R9, R3.reuse, 0x1, R21, P3 ;  /* 0x0000000103097824 */ /* 0x040fe400018e0615 */
[----:B------:R-:W-:Y:S01]  /*a5090*/  VIADD R2, R4, UR9 ;  /* 0x0000000904027c36 */ /* 0x000fe20008000000 */
[----:B------:R0:W-:Y:S01]  /*a50a0*/  STL.64 [R1+0x7e0], R10 ;  /* 0x0007e00a01007387 */ /* 0x0001e20000100a00 */
[----:B------:R-:W-:-:S03]  /*a50b0*/  IMAD.X R7, R3, 0x1, R24, P2 ;  /* 0x0000000103077824 */ /* 0x000fc600010e0618 */
[----:B------:R1:W-:Y:S01]  /*a50c0*/  STL.64 [R1+0x800], R8 ;  /* 0x0008000801007387 */ /* 0x0003e20000100a00 */
[----:B------:R-:W-:Y:S02]  /*a50d0*/  SHF.R.S32.HI R5, RZ, 0x1f, R2 ;  /* 0x0000001fff057819 */ /* 0x000fe40000011402 */
[----:B--2---:R-:W-:Y:S02]  /*a50e0*/  LOP3.LUT R16, R16, 0xfff7ffff, RZ, 0xc0, !PT ;  /* 0xfff7ffff10107812 */ /* 0x004fe400078ec0ff */
[----:B------:R-:W-:Y:S01]  /*a50f0*/  LOP3.LUT R17, R17, 0xffbfffff, RZ, 0xc0, !PT ;  /* 0xffbfffff11117812 */ /* 0x000fe200078ec0ff */
[----:B------:R2:W-:Y:S01]  /*a5100*/  STL.64 [R1+0x7f8], R6 ;  /* 0x0007f80601007387 */ /* 0x0005e20000100a00 */
[----:B------:R-:W-:Y:S01]  /*a5110*/  LOP3.LUT R0, R0, 0xfeffffff, RZ, 0xc0, !PT ;  /* 0xfeffffff00007812 */ /* 0x000fe200078ec0ff */
[----:B------:R-:W-:Y:S01]  /*a5120*/  ULDC UR9, c[0x0][0x228] ;  /* 0x00008a0000097ab9 */ /* 0x000fe20000000800 */
[----:B0-----:R-:W-:Y:S02]  /*a5130*/  IADD3 R10, P1, R4, R23, RZ ;  /* 0x00000017040a7210 */ /* 0x001fe40007f3e0ff */
[----:B-1----:R-:W-:-:S03]  /*a5140*/  IADD3 R8, P3, R2, R18, RZ ;  /* 0x0000001202087210 */ /* 0x002fc60007f7e0ff */
[----:B------:R-:W-:Y:S01]  /*a5150*/  IMAD.X R11, R3, 0x1, R25, P1 ;  /* 0x00000001030b7824 */ /* 0x000fe200008e0619 */
[C---:B--2---:R-:W-:Y:S01]  /*a5160*/  IADD3 R6, P2, R2.reuse, R19, RZ ;  /* 0x0000001302067210 */ /* 0x044fe20007f5e0ff */
[C---:B------:R-:W-:Y:S02]  /*a5170*/  IMAD.X R9, R5.reuse, 0x1, R20, P3 ;  /* 0x0000000105097824 */ /* 0x040fe400018e0614 */
[----:B------:R-:W-:Y:S01]  /*a5180*/  VIADD R4, R2, UR11 ;  /* 0x0000000b02047c36 */ /* 0x000fe20008000000 */
[----:B------:R0:W-:Y:S01]  /*a5190*/  STL.64 [R1+0x7f0], R10 ;  /* 0x0007f00a01007387 */ /* 0x0001e20000100a00 */
[----:B------:R-:W-:-:S03]  /*a51a0*/  IMAD.X R7, R5, 0x1, R21, P2 ;  /* 0x0000000105077824 */ /* 0x000fc600010e0615 */
[----:B------:R1:W-:Y:S01]  /*a51b0*/  STL.64 [R1+0x820], R8 ;  /* 0x0008200801007387 */ /* 0x0003e20000100a00 */
[----:B------:R-:W-:Y:S01]  /*a51c0*/  SHF.R.S32.HI R3, RZ, 0x1f, R4 ;  /* 0x0000001fff037819 */ /* 0x000fe20000011404 */
[----:B------:R-:W-:Y:S02]  /*a51d0*/  ULDC UR11, c[0x0][0x228] ;  /* 0x00008a00000b7ab9 */ /* 0x000fe40000000800 */
[----:B------:R2:W-:Y:S01]  /*a51e0*/  STL.64 [R1+0x840], R6 ;  /* 0x0008400601007387 */ /* 0x0005e20000100a00 */
[C---:B0-----:R-:W-:Y:S02]  /*a51f0*/  IADD3 R10, P1, R2.reuse, R22, RZ ;  /* 0x00000016020a7210 */ /* 0x041fe40007f3e0ff */
[----:B-1----:R-:W-:-:S03]  /*a5200*/  IADD3 R8, P3, R2, R23, RZ ;  /* 0x0000001702087210 */ /* 0x002fc60007f7e0ff */
[C---:B------:R-:W-:Y:S01]  /*a5210*/  IMAD.X R11, R5.reuse, 0x1, R24, P1 ;  /* 0x00000001050b7824 */ /* 0x040fe200008e0618 */
[----:B--2---:R-:W-:Y:S01]  /*a5220*/  IADD3 R6, P2, R4, R18, RZ ;  /* 0x0000001204067210 */ /* 0x004fe20007f5e0ff */
[----:B------:R-:W-:-:S03]  /*a5230*/  IMAD.X R9, R5, 0x1, R25, P3 ;  /* 0x0000000105097824 */ /* 0x000fc600018e0619 */
[----:B------:R0:W-:Y:S01]  /*a5240*/  STL.64 [R1+0x838], R10 ;  /* 0x0008380a01007387 */ /* 0x0001e20000100a00 */
[----:B------:R-:W-:-:S03]  /*a5250*/  IMAD.X R7, R3, 0x1, R20, P2 ;  /* 0x0000000103077824 */ /* 0x000fc600010e0614 */
[----:B------:R1:W-:Y:S01]  /*a5260*/  STL.64 [R1+0x830], R8 ;  /* 0x0008300801007387 */ /* 0x0003e20000100a00 */
[C---:B------:R-:W-:Y:S01]  /*a5270*/  VIADD R2, R4.reuse, UR13 ;  /* 0x0000000d04027c36 */ /* 0x040fe20008000000 */
[----:B------:R-:W-:Y:S02]  /*a5280*/  ULDC UR13, c[0x0][0x228] ;  /* 0x00008a00000d7ab9 */ /* 0x000fe40000000800 */
[----:B------:R2:W-:Y:S01]  /*a5290*/  STL.64 [R1+0x860], R6 ;  /* 0x0008600601007387 */ /* 0x0005e20000100a00 */
[C---:B0-----:R-:W-:Y:S02]  /*a52a0*/  IADD3 R10, P1, R4.reuse, R19, RZ ;  /* 0x00000013040a7210 */ /* 0x041fe40007f3e0ff */
[----:B-1----:R-:W-:-:S03]  /*a52b0*/  IADD3 R8, P3, R4, R22, RZ ;  /* 0x0000001604087210 */ /* 0x002fc60007f7e0ff */
[C---:B------:R-:W-:Y:S01]  /*a52c0*/  IMAD.X R11, R3.reuse, 0x1, R21, P1 ;  /* 0x00000001030b7824 */ /* 0x040fe200008e0615 */
[----:B--2---:R-:W-:Y:S01]  /*a52d0*/  IADD3 R6, P2, R4, R23, RZ ;  /* 0x0000001704067210 */ /* 0x004fe20007f5e0ff */
[C---:B------:R-:W-:Y:S01]  /*a52e0*/  IMAD.X R9, R3.reuse, 0x1, R24, P3 ;  /* 0x0000000103097824 */ /* 0x040fe200018e0618 */
[----:B------:R-:W-:Y:S02]  /*a52f0*/  SHF.R.S32.HI R5, RZ, 0x1f, R2 ;  /* 0x0000001fff057819 */ /* 0x000fe40000011402 */
[----:B------:R0:W-:Y:S01]  /*a5300*/  STL.64 [R1+0x880], R10 ;  /* 0x0008800a01007387 */ /* 0x0001e20000100a00 */
[----:B------:R-:W-:-:S03]  /*a5310*/  IMAD.X R7, R3, 0x1, R25, P2 ;  /* 0x0000000103077824 */ /* 0x000fc600010e0619 */
[----:B------:R1:W-:Y:S04]  /*a5320*/  STL.64 [R1+0x878], R8 ;  /* 0x0008780801007387 */ /* 0x0003e80000100a00 */
[----:B------:R2:W-:Y:S01]  /*a5330*/  STL.64 [R1+0x870], R6 ;  /* 0x0008700601007387 */ /* 0x0005e20000100a00 */
[C---:B0-----:R-:W-:Y:S02]  /*a5340*/  IADD3 R10, P1, R2.reuse, R18, RZ ;  /* 0x00000012020a7210 */ /* 0x041fe40007f3e0ff */
[----:B-1----:R-:W-:-:S03]  /*a5350*/  IADD3 R8, P3, R2, R19, RZ ;  /* 0x0000001302087210 */ /* 0x002fc60007f7e0ff */
[C---:B------:R-:W-:Y:S01]  /*a5360*/  IMAD.X R11, R5.reuse, 0x1, R20, P1 ;  /* 0x00000001050b7824 */ /* 0x040fe200008e0614 */
        /* <DEDUP_REMOVED lines=231> */
[----:B------:R-:W-:Y:S02]  /*a61e0*/  ULDC.64 UR28, c[0x0][0x228] ;  /* 0x00008a00001c7ab9 */ /* 0x000fe40000000a00 */
        /* <DEDUP_REMOVED lines=21> */
[----:B------:R-:W-:Y:S02]  /*a6340*/  ULDC.64 UR26, c[0x0][0x228] ;  /* 0x00008a00001a7ab9 */ /* 0x000fe40000000a00 */
        /* <DEDUP_REMOVED lines=180> */
[----:B------:R-:W-:Y:S02]  /*a6e90*/  IADD3 R12, P1, R2, R18, RZ ;  /* 0x00000012020c7210 */ /* 0x000fe40007f3e0ff */
[----:B------:R0:W-:Y:S01]  /*a6ea0*/  STL.64 [R1+0x1030], R10 ;  /* 0x0010300a01007387 */ /* 0x0001e20000100a00 */
[----:B------:R-:W-:-:S03]  /*a6eb0*/  IMAD.X R7, R3, 0x1, R25, P2 ;  /* 0x0000000103077824 */ /* 0x000fc600010e0619 */
[----:B------:R1:W-:Y:S01]  /*a6ec0*/  STL.64 [R1+0x1028], R8 ;  /* 0x0010280801007387 */ /* 0x0003e20000100a00 */
[C---:B------:R-:W-:Y:S01]  /*a6ed0*/  VIADD R4, R2.reuse, UR48 ;  /* 0x0000003002047c36 */ /* 0x040fe20008000000 */
[----:B------:R-:W-:Y:S02]  /*a6ee0*/  ULDC UR48, c[0x0][0x228] ;  /* 0x00008a0000307ab9 */ /* 0x000fe40000000800 */
[----:B------:R2:W-:Y:S01]  /*a6ef0*/  STL.64 [R1+0x1038], R6 ;  /* 0x0010380601007387 */ /* 0x0005e20000100a00 */
[----:B0-----:R-:W-:Y:S02]  /*a6f00*/  SHF.R.S32.HI R10, RZ, 0x1f, R2 ;  /* 0x0000001fff0a7819 */ /* 0x001fe40000011402 */
[----:B-1----:R-:W-:-:S03]  /*a6f10*/  IADD3 R8, P3, R2, R19, RZ ;  /* 0x0000001302087210 */ /* 0x002fc60007f7e0ff */
[----:B------:R-:W-:Y:S01]  /*a6f20*/  IMAD.X R13, R10, 0x1, R20, P1 ;  /* 0x000000010a0d7824 */ /* 0x000fe200008e0614 */
[C---:B--2---:R-:W-:Y:S02]  /*a6f30*/  IADD3 R6, P2, R2.reuse, R22, RZ ;  /* 0x0000001602067210 */ /* 0x044fe40007f5e0ff */
[----:B------:R-:W-:Y:S01]  /*a6f40*/  IADD3 R2, P1, R2, R23, RZ ;  /* 0x0000001702027210 */ /* 0x000fe20007f3e0ff */
[C---:B------:R-:W-:Y:S02]  /*a6f50*/  IMAD.X R9, R10.reuse, 0x1, R21, P3 ;  /* 0x000000010a097824 */ /* 0x040fe400018e0615 */
[C---:B------:R-:W-:Y:S02]  /*a6f60*/  IMAD.X R7, R10.reuse, 0x1, R24, P2 ;  /* 0x000000010a077824 */ /* 0x040fe400010e0618 */
[----:B------:R-:W-:Y:S01]  /*a6f70*/  IMAD.X R3, R10, 0x1, R25, P1 ;  /* 0x000000010a037824 */ /* 0x000fe200008e0619 */
[----:B------:R-:W-:Y:S04]  /*a6f80*/  STL.64 [R1+0x1040], R12 ;  /* 0x0010400c01007387 */ /* 0x000fe80000100a00 */
[----:B------:R0:W-:Y:S01]  /*a6f90*/  STL.64 [R1+0x1060], R8 ;  /* 0x0010600801007387 */ /* 0x0001e20000100a00 */
[----:B------:R-:W-:-:S03]  /*a6fa0*/  SHF.R.S32.HI R11, RZ, 0x1f, R4 ;  /* 0x0000001fff0b7819 */ /* 0x000fc60000011404 */
[----:B------:R1:W-:Y:S04]  /*a6fb0*/  STL.64 [R1+0x1058], R6 ;  /* 0x0010580601007387 */ /* 0x0003e80000100a00 */
[----:B------:R2:W-:Y:S01]  /*a6fc0*/  STL.64 [R1+0x1050], R2 ;  /* 0x0010500201007387 */ /* 0x0005e20000100a00 */
[C---:B------:R-:W-:Y:S01]  /*a6fd0*/  VIADD R5, R4.reuse, UR47 ;  /* 0x0000002f04057c36 */ /* 0x040fe20008000000 */
[----:B------:R-:W-:Y:S01]  /*a6fe0*/  ULDC UR47, c[0x0][0x228] ;  /* 0x00008a00002f7ab9 */ /* 0x000fe20000000800 */
[C---:B0-----:R-:W-:Y:S02]  /*a6ff0*/  IADD3 R8, P3, R4.reuse, R18, RZ ;  /* 0x0000001204087210 */ /* 0x041fe40007f7e0ff */
[C---:B-1----:R-:W-:Y:S02]  /*a7000*/  IADD3 R6, P2, R4.reuse, R19, RZ ;  /* 0x0000001304067210 */ /* 0x042fe40007f5e0ff */
[----:B--2---:R-:W-:Y:S01]  /*a7010*/  IADD3 R2, P1, R4, R22, RZ ;  /* 0x0000001604027210 */ /* 0x004fe20007f3e0ff */
[----:B------:R-:W-:-:S02]  /*a7020*/  IMAD.X R9, R11, 0x1, R20, P3 ;  /* 0x000000010b097824 */ /* 0x000fc400018e0614 */
[C---:B------:R-:W-:Y:S02]  /*a7030*/  IMAD.X R7, R11.reuse, 0x1, R21, P2 ;  /* 0x000000010b077824 */ /* 0x040fe400010e0615 */
[----:B------:R-:W-:Y:S01]  /*a7040*/  IMAD.X R3, R11, 0x1, R24, P1 ;  /* 0x000000010b037824 */ /* 0x000fe200008e0618 */
[----:B------:R0:W-:Y:S04]  /*a7050*/  STL.64 [R1+0x1068], R8 ;  /* 0x0010680801007387 */ /* 0x0001e80000100a00 */
[----:B------:R1:W-:Y:S01]  /*a7060*/  STL.64 [R1+0x1080], R6 ;  /* 0x0010800601007387 */ /* 0x0003e20000100a00 */
[----:B------:R-:W-:-:S03]  /*a7070*/  SHF.R.S32.HI R10, RZ, 0x1f, R5 ;  /* 0x0000001fff0a7819 */ /* 0x000fc60000011405 */
[----:B------:R2:W-:Y:S01]  /*a7080*/  STL.64 [R1+0x1078], R2 ;  /* 0x0010780201007387 */ /* 0x0005e20000100a00 */
[----:B0-----:R-:W-:Y:S02]  /*a7090*/  IADD3 R8, P3, R4, R23, RZ ;  /* 0x0000001704087210 */ /* 0x001fe40007f7e0ff */
[C---:B-1----:R-:W-:Y:S02]  /*a70a0*/  IADD3 R6, P2, R5.reuse, R18, RZ ;  /* 0x0000001205067210 */ /* 0x042fe40007f5e0ff */
[----:B--2---:R-:W-:Y:S01]  /*a70b0*/  IADD3 R2, P1, R5, R19, RZ ;  /* 0x0000001305027210 */ /* 0x004fe20007f3e0ff */
[----:B------:R-:W-:Y:S02]  /*a70c0*/  IMAD.X R9, R11, 0x1, R25, P3 ;  /* 0x000000010b097824 */ /* 0x000fe400018e0619 */
[----:B------:R-:W-:Y:S02]  /*a70d0*/  IMAD.X R7, R10, 0x1, R20, P2 ;  /* 0x000000010a077824 */ /* 0x000fe400010e0614 */
[----:B------:R-:W-:-:S02]  /*a70e0*/  VIADD R4, R5, UR46 ;  /* 0x0000002e05047c36 */ /* 0x000fc40008000000 */
[----:B------:R-:W-:Y:S01]  /*a70f0*/  IMAD.X R3, R10, 0x1, R21, P1 ;  /* 0x000000010a037824 */ /* 0x000fe200008e0615 */
[----:B------:R-:W-:Y:S01]  /*a7100*/  ULDC UR46, c[0x0][0x228] ;  /* 0x00008a00002e7ab9 */ /* 0x000fe20000000800 */
[----:B------:R0:W-:Y:S04]  /*a7110*/  STL.64 [R1+0x1070], R8 ;  /* 0x0010700801007387 */ /* 0x0001e80000100a00 */
[----:B------:R1:W-:Y:S04]  /*a7120*/  STL.64 [R1+0x1088], R6 ;  /* 0x0010880601007387 */ /* 0x0003e80000100a00 */
[----:B------:R2:W-:Y:S01]  /*a7130*/  STL.64 [R1+0x10a8], R2 ;  /* 0x0010a80201007387 */ /* 0x0005e20000100a00 */
[----:B0-----:R-:W-:-:S02]  /*a7140*/  IADD3 R8, P3, R5, R22, RZ ;  /* 0x0000001605087210 */ /* 0x001fc40007f7e0ff */
[----:B-1----:R-:W-:Y:S02]  /*a7150*/  IADD3 R6, P2, R5, R23, RZ ;  /* 0x0000001705067210 */ /* 0x002fe40007f5e0ff */
[----:B------:R-:W-:Y:S02]  /*a7160*/  SHF.R.S32.HI R5, RZ, 0x1f, R4 ;  /* 0x0000001fff057819 */ /* 0x000fe40000011404 */
[----:B--2---:R-:W-:Y:S01]  /*a7170*/  IADD3 R2, P1, R4, R18, RZ ;  /* 0x0000001204027210 */ /* 0x004fe20007f3e0ff */
[C---:B------:R-:W-:Y:S02]  /*a7180*/  IMAD.X R9, R10.reuse, 0x1, R24, P3 ;  /* 0x000000010a097824 */ /* 0x040fe400018e0618 */
[----:B------:R-:W-:Y:S02]  /*a7190*/  IMAD.X R7, R10, 0x1, R25, P2 ;  /* 0x000000010a077824 */ /* 0x000fe400010e0619 */
[----:B------:R-:W-:Y:S01]  /*a71a0*/  IMAD.X R3, R5, 0x1, R20, P1 ;  /* 0x0000000105037824 */ /* 0x000fe200008e0614 */
[----:B------:R0:W-:Y:S04]  /*a71b0*/  STL.64 [R1+0x10a0], R8 ;  /* 0x0010a00801007387 */ /* 0x0001e80000100a00 */
[----:B------:R-:W-:Y:S04]  /*a71c0*/  STL.64 [R1+0x1098], R6 ;  /* 0x0010980601007387 */ /* 0x000fe80000100a00 */
[----:B------:R1:W-:Y:S01]  /*a71d0*/  STL.64 [R1+0x10b0], R2 ;  /* 0x0010b00201007387 */ /* 0x0003e20000100a00 */
[----:B0-----:R-:W-:-:S02]  /*a71e0*/  IADD3 R8, P3, R4, R19, RZ ;  /* 0x0000001304087210 */ /* 0x001fc40007f7e0ff */
[C---:B-1----:R-:W-:Y:S02]  /*a71f0*/  IADD3 R2, P1, R4.reuse, R23, RZ ;  /* 0x0000001704027210 */ /* 0x042fe40007f3e0ff */
[C---:B------:R-:W-:Y:S01]  /*a7200*/  IADD3 R6, P2, R4.reuse, R22, RZ ;  /* 0x0000001604067210 */ /* 0x040fe20007f5e0ff */
[C---:B------:R-:W-:Y:S02]  /*a7210*/  IMAD.X R9, R5.reuse, 0x1, R21, P3 ;  /* 0x0000000105097824 */ /* 0x040fe400018e0615 */
[----:B------:R-:W-:Y:S02]  /*a7220*/  VIADD R4, R4, UR53 ;  /* 0x0000003504047c36 */ /* 0x000fe40008000000 */
[C---:B------:R-:W-:Y:S02]  /*a7230*/  IMAD.X R3, R5.reuse, 0x1, R25, P1 ;  /* 0x0000000105037824 */ /* 0x040fe400008e0619 */
[----:B------:R-:W-:Y:S01]  /*a7240*/  IMAD.X R7, R5, 0x1, R24, P2 ;  /* 0x0000000105077824 */ /* 0x000fe200010e0618 */
[----:B------:R-:W-:Y:S01]  /*a7250*/  ULDC UR53, c[0x0][0x228] ;  /* 0x00008a0000357ab9 */ /* 0x000fe20000000800 */
[----:B------:R-:W-:Y:S04]  /*a7260*/  STL.64 [R1+0x10c0], R8 ;  /* 0x0010c00801007387 */ /* 0x000fe80000100a00 */
[----:B------:R0:W-:Y:S01]  /*a7270*/  STL.64 [R1+0x10c8], R2 ;  /* 0x0010c80201007387 */ /* 0x0001e20000100a00 */
[----:B------:R-:W-:-:S03]  /*a7280*/  SHF.R.S32.HI R5, RZ, 0x1f, R4 ;  /* 0x0000001fff057819 */ /* 0x000fc60000011404 */
[----:B------:R1:W-:Y:S01]  /*a7290*/  STL.64 [R1+0x10b8], R6 ;  /* 0x0010b80601007387 */ /* 0x0003e20000100a00 */
[----:B0-----:R-:W-:-:S05]  /*a72a0*/  IADD3 R2, P3, R4, R18, RZ ;  /* 0x0000001204027210 */ /* 0x001fca0007f7e0ff */
[----:B------:R-:W-:Y:S01]  /*a72b0*/  IMAD.X R3, R5, 0x1, R20, P3 ;  /* 0x0000000105037824 */ /* 0x000fe200018e0614 */
[----:B------:R-:W-:-:S04]  /*a72c0*/  IADD3 R8, P2, R4, R19, RZ ;  /* 0x0000001304087210 */ /* 0x000fc80007f5e0ff */
[----:B------:R0:W-:Y:S01]  /*a72d0*/  STL.64 [R1+0x10d0], R2 ;  /* 0x0010d00201007387 */ /* 0x0001e20000100a00 */
[C---:B------:R-:W-:Y:S01]  /*a72e0*/  IMAD.X R9, R5.reuse, 0x1, R21, P2 ;  /* 0x0000000105097824 */ /* 0x040fe200010e0615 */
[C---:B-1----:R-:W-:Y:S02]  /*a72f0*/  IADD3 R6, P1, R4.reuse, R22, RZ ;  /* 0x0000001604067210 */ /* 0x042fe40007f3e0ff */
[C---:B0-----:R-:W-:Y:S01]  /*a7300*/  IADD3 R2, P3, R4.reuse, R23, RZ ;  /* 0x0000001704027210 */ /* 0x041fe20007f7e0ff */
[----:B------:R-:W-:Y:S01]  /*a7310*/  VIADD R4, R4, UR52 ;  /* 0x0000003404047c36 */ /* 0x000fe20008000000 */
[----:B------:R-:W-:Y:S01]  /*a7320*/  STL.64 [R1+0x10d8], R8 ;  /* 0x0010d80801007387 */ /* 0x000fe20000100a00 */
[C---:B------:R-:W-:Y:S01]  /*a7330*/  IMAD.X R7, R5.reuse, 0x1, R24, P1 ;  /* 0x0000000105077824 */ /* 0x040fe200008e0618 */
[----:B------:R-:W-:Y:S01]  /*a7340*/  ULDC UR52, c[0x0][0x228] ;  /* 0x00008a0000347ab9 */ /* 0x000fe20000000800 */
[----:B------:R-:W-:Y:S01]  /*a7350*/  IMAD.X R3, R5, 0x1, R25, P3 ;  /* 0x0000000105037824 */ /* 0x000fe200018e0619 */
[----:B------:R-:W-:-:S04]  /*a7360*/  SHF.R.S32.HI R5, RZ, 0x1f, R4 ;  /* 0x0000001fff057819 */ /* 0x000fc80000011404 */
[----:B------:R0:W-:Y:S04]  /*a7370*/  STL.64 [R1+0x10f0], R2 ;  /* 0x0010f00201007387 */ /* 0x0001e80000100a00 */
        /* <DEDUP_REMOVED lines=16> */
[C---:B0-----:R-:W-:Y:S02]  /*a7480*/  IADD3 R2, P3, R4.reuse, R18, RZ ;  /* 0x0000001204027210 */ /* 0x041fe40007f7e0ff */
[----:B-1----:R-:W-:-:S03]  /*a7490*/  IADD3 R6, P1, R4, R22, RZ ;  /* 0x0000001604067210 */ /* 0x002fc60007f3e0ff */
[----:B------:R-:W-:Y:S01]  /*a74a0*/  IMAD.X R3, R5, 0x1, R20, P3 ;  /* 0x0000000105037824 */ /* 0x000fe200018e0614 */
[----:B------:R-:W-:-:S04]  /*a74b0*/  IADD3 R8, P2, R4, R19, RZ ;  /* 0x0000001304087210 */ /* 0x000fc80007f5e0ff */
[----:B------:R0:W-:Y:S01]  /*a74c0*/  STL.64 [R1+0x1108], R2 ;  /* 0x0011080201007387 */ /* 0x0001e20000100a00 */
[C---:B------:R-:W-:Y:S02]  /*a74d0*/  IMAD.X R7, R5.reuse, 0x1, R24, P1 ;  /* 0x0000000105077824 */ /* 0x040fe400008e0618 */
[C---:B------:R-:W-:Y:S01]  /*a74e0*/  IMAD.X R9, R5.reuse, 0x1, R21, P2 ;  /* 0x0000000105097824 */ /* 0x040fe200010e0615 */
[C---:B0-----:R-:W-:Y:S01]  /*a74f0*/  IADD3 R2, P3, R4.reuse, R23, RZ ;  /* 0x0000001704027210 */ /* 0x041fe20007f7e0ff */
[----:B------:R-:W-:Y:S01]  /*a7500*/  VIADD R4, R4, UR55 ;  /* 0x0000003704047c36 */ /* 0x000fe20008000000 */
[----:B------:R0:W-:Y:S03]  /*a7510*/  STL.64 [R1+0x1138], R6 ;  /* 0x0011380601007387 */ /* 0x0001e60000100a00 */
[----:B------:R-:W-:Y:S01]  /*a7520*/  IMAD.X R3, R5, 0x1, R25, P3 ;  /* 0x0000000105037824 */ /* 0x000fe200018e0619 */
[----:B------:R-:W-:Y:S01]  /*a7530*/  STL.64 [R1+0x1118], R8 ;  /* 0x0011180801007387 */ /* 0x000fe20000100a00 */
[----:B------:R-:W-:Y:S01]  /*a7540*/  IADD3 R12, P3, R4, R18, RZ ;  /* 0x00000012040c7210 */ /* 0x000fe20007f7e0ff */
[----:B------:R-:W-:-:S02]  /*a7550*/  ULDC UR55, c[0x0][0x228] ;  /* 0x00008a0000377ab9 */ /* 0x000fc40000000800 */
[----:B------:R1:W-:Y:S01]  /*a7560*/  STL.64 [R1+0x1148], R2 ;  /* 0x0011480201007387 */ /* 0x0003e20000100a00 */
[C---:B------:R-:W-:Y:S01]  /*a7570*/  IADD3 R10, P2, R4.reuse, R19, RZ ;  /* 0x00000013040a7210 */ /* 0x040fe20007f5e0ff */
[C---:B0-----:R-:W-:Y:S01]  /*a7580*/  VIADD R6, R4.reuse, UR54 ;  /* 0x0000003604067c36 */ /* 0x041fe20008000000 */
[----:B------:R-:W-:Y:S01]  /*a7590*/  ULDC UR54, c[0x0][0x228] ;  /* 0x00008a0000367ab9 */ /* 0x000fe20000000800 */
[----:B-1----:R-:W-:Y:S02]  /*a75a0*/  SHF.R.S32.HI R2, RZ, 0x1f, R4 ;  /* 0x0000001fff027819 */ /* 0x002fe40000011404 */
[----:B------:R-:W-:-:S03]  /*a75b0*/  IADD3 R8, P1, R4, R22, RZ ;  /* 0x0000001604087210 */ /* 0x000fc60007f3e0ff */
[----:B------:R-:W-:Y:S01]  /*a75c0*/  IMAD.X R13, R2, 0x1, R20, P3 ;  /* 0x00000001020d7824 */ /* 0x000fe200018e0614 */
[----:B------:R-:W-:Y:S01]  /*a75d0*/  IADD3 R4, P3, R4, R23, RZ ;  /* 0x0000001704047210 */ /* 0x000fe20007f7e0ff */
[----:B------:R-:W-:-:S04]  /*a75e0*/  IMAD.X R11, R2, 0x1, R21, P2 ;  /* 0x00000001020b7824 */ /* 0x000fc800010e0615 */
[C---:B------:R-:W-:Y:S01]  /*a75f0*/  IMAD.X R5, R2.reuse, 0x1, R25, P3 ;  /* 0x0000000102057824 */ /* 0x040fe200018e0619 */
[----:B------:R-:W-:Y:S04]  /*a7600*/  STL.64 [R1+0x1130], R12 ;  /* 0x0011300c01007387 */ /* 0x000fe80000100a00 */
[----:B------:R0:W-:Y:S04]  /*a7610*/  STL.64 [R1+0x1140], R10 ;  /* 0x0011400a01007387 */ /* 0x0001e80000100a00 */
[----:B------:R1:W-:Y:S01]  /*a7620*/  STL.64 [R1+0x1158], R4 ;  /* 0x0011580401007387 */ /* 0x0003e20000100a00 */
[----:B------:R-:W-:-:S02]  /*a7630*/  IMAD.X R9, R2, 0x1, R24, P1 ;  /* 0x0000000102097824 */ /* 0x000fc400008e0618 */
[C---:B------:R-:W-:Y:S01]  /*a7640*/  VIADD R3, R6.reuse, UR50 ;  /* 0x0000003206037c36 */ /* 0x040fe20008000000 */
[----:B------:R-:W-:Y:S01]  /*a7650*/  ULDC UR50, c[0x0][0x228] ;  /* 0x00008a0000327ab9 */ /* 0x000fe20000000800 */
[C---:B0-----:R-:W-:Y:S02]  /*a7660*/  IADD3 R10, P3, R6.reuse, R18, RZ ;  /* 0x00000012060a7210 */ /* 0x041fe40007f7e0ff */
[----:B-1----:R-:W-:Y:S01]  /*a7670*/  SHF.R.S32.HI R5, RZ, 0x1f, R6 ;  /* 0x0000001fff057819 */ /* 0x002fe20000011406 */
[----:B------:R0:W-:Y:S01]  /*a7680*/  STL.64 [R1+0x1160], R8 ;  /* 0x0011600801007387 */ /* 0x0001e20000100a00 */
[----:B------:R-:W-:Y:S01]  /*a7690*/  VIADD R7, R3, UR57 ;  /* 0x0000003903077c36 */ /* 0x000fe20008000000 */
[----:B------:R-:W-:Y:S01]  /*a76a0*/  IADD3 R12, P1, R6, R22, RZ ;  /* 0x00000016060c7210 */ /* 0x000fe20007f3e0ff */
[----:B------:R-:W-:Y:S01]  /*a76b0*/  ULDC UR57, c[0x0][0x228] ;  /* 0x00008a0000397ab9 */ /* 0x000fe20000000800 */
[----:B------:R-:W-:Y:S02]  /*a76c0*/  IMAD.X R11, R5, 0x1, R20, P3 ;  /* 0x00000001050b7824 */ /* 0x000fe400018e0614 */
[----:B------:R-:W-:Y:S01]  /*a76d0*/  VIADD R2, R7, UR56 ;  /* 0x0000003807027c36 */ /* 0x000fe20008000000 */
[----:B------:R-:W-:-:S02]  /*a76e0*/  ULDC UR56, c[0x0][0x228] ;  /* 0x00008a0000387ab9 */ /* 0x000fc40000000800 */
[----:B------:R1:W-:Y:S01]  /*a76f0*/  STL.64 [R1+0x1150], R10 ;  /* 0x0011500a01007387 */ /* 0x0003e20000100a00 */
[----:B0-----:R-:W-:Y:S01]  /*a7700*/  IADD3 R8, P2, R6, R19, RZ ;  /* 0x0000001306087210 */ /* 0x001fe20007f5e0ff */
[C---:B------:R-:W-:Y:S02]  /*a7710*/  IMAD.X R13, R5.reuse, 0x1, R24, P1 ;  /* 0x00000001050d7824 */ /* 0x040fe400008e0618 */
[----:B------:R-:W-:Y:S01]  /*a7720*/  VIADD R4, R2, UR49 ;  /* 0x0000003102047c36 */ /* 0x000fe20008000000 */
[----:B------:R-:W-:Y:S01]  /*a7730*/  ULDC UR49, c[0x0][0x228] ;  /* 0x00008a0000317ab9 */ /* 0x000fe20000000800 */
[----:B------:R-:W-:Y:S01]  /*a7740*/  IMAD.X R9, R5, 0x1, R21, P2 ;  /* 0x0000000105097824 */ /* 0x000fe200010e0615 */
[----:B-1----:R-:W-:-:S04]  /*a7750*/  IADD3 R10, P3, R6, R23, RZ ;  /* 0x00000017060a7210 */ /* 0x002fc80007f7e0ff */
[----:B------:R0:W-:Y:S04]  /*a7760*/  STL.64 [R1+0x1168], R8 ;  /* 0x0011680801007387 */ /* 0x0001e80000100a00 */
[----:B------:R1:W-:Y:S01]  /*a7770*/  STL.64 [R1+0x1170], R12 ;  /* 0x0011700c01007387 */ /* 0x0003e20000100a00 */
[----:B------:R-:W-:Y:S01]  /*a7780*/  IMAD.X R11, R5, 0x1, R25, P3 ;  /* 0x00000001050b7824 */ /* 0x000fe200018e0619 */
[----:B------:R-:W-:-:S04]  /*a7790*/  SHF.R.S32.HI R5, RZ, 0x1f, R3 ;  /* 0x0000001fff057819 */ /* 0x000fc80000011403 */
[----:B------:R2:W-:Y:S01]  /*a77a0*/  STL.64 [R1+0x1128], R10 ;  /* 0x0011280a01007387 */ /* 0x0005e20000100a00 */
[----:B0-----:R-:W-:Y:S01]  /*a77b0*/  VIADD R8, R4, UR58 ;  /* 0x0000003a04087c36 */ /* 0x001fe20008000000 */
[C---:B-1----:R-:W-:Y:S02]  /*a77c0*/  IADD3 R12, P1, R3.reuse, R18, RZ ;  /* 0x00000012030c7210 */ /* 0x042fe40007f3e0ff */
[C---:B------:R-:W-:Y:S01]  /*a77d0*/  IADD3 R26, P2, R3.reuse, R22, RZ ;  /* 0x00000016031a7210 */ /* 0x040fe20007f5e0ff */
[----:B------:R-:W-:Y:S02]  /*a77e0*/  VIADD R9, R28, 0x7a ;  /* 0x0000007a1c097836 */ /* 0x000fe40000000000 */
[----:B------:R-:W-:Y:S01]  /*a77f0*/  VIADD R15, R8, UR59 ;  /* 0x0000003b080f7c36 */ /* 0x000fe20008000000 */
[----:B--2---:R-:W-:Y:S01]  /*a7800*/  IADD3 R10, P3, R3, R19, RZ ;  /* 0x00000013030a7210 */ /* 0x004fe20007f7e0ff */
[----:B------:R-:W-:Y:S02]  /*a7810*/  IMAD.X R13, R5, 0x1, R20, P1 ;  /* 0x00000001050d7824 */ /* 0x000fe400008e0614 */
[----:B------:R-:W-:-:S02]  /*a7820*/  VIADD R6, R15, UR60 ;  /* 0x0000003c0f067c36 */ /* 0x000fc40008000000 */
[C---:B------:R-:W-:Y:S01]  /*a7830*/  IMAD.X R27, R5.reuse, 0x1, R24, P2 ;  /* 0x00000001051b7824 */ /* 0x040fe200010e0618 */
[----:B------:R-:W-:Y:S01]  /*a7840*/  SHF.R.S32.HI R14, RZ, 0x1f, R8 ;  /* 0x0000001fff0e7819 */ /* 0x000fe20000011408 */
[----:B------:R-:W-:Y:S01]  /*a7850*/  IMAD.X R11, R5, 0x1, R21, P3 ;  /* 0x00000001050b7824 */ /* 0x000fe200018e0615 */
[----:B------:R0:W-:Y:S01]  /*a7860*/  STL.64 [R1+0x1178], R12 ;  /* 0x0011780c01007387 */ /* 0x0001e20000100a00 */
[----:B------:R-:W-:Y:S01]  /*a7870*/  ULDC UR58, c[0x0][0x228] ;  /* 0x00008a00003a7ab9 */ /* 0x000fe20000000800 */
[----:B------:R-:W-:Y:S01]  /*a7880*/  ULDC UR59, c[0x0][0x228] ;  /* 0x00008a00003b7ab9 */ /* 0x000fe20000000800 */
[----:B------:R-:W-:Y:S01]  /*a7890*/  ULDC UR60, c[0x0][0x228] ;  /* 0x00008a00003c7ab9 */ /* 0x000fe20000000800 */
[----:B------:R1:W-:Y:S01]  /*a78a0*/  STL.64 [R1+0x1180], R10 ;  /* 0x0011800a01007387 */ /* 0x0003e20000100a00 */
[----:B0-----:R-:W-:Y:S02]  /*a78b0*/  IADD3 R12, P1, R3, R23, RZ ;  /* 0x00000017030c7210 */ /* 0x001fe40007f3e0ff */
[----:B------:R-:W-:-:S02]  /*a78c0*/  SHF.R.S32.HI R3, RZ, 0x1f, R6 ;  /* 0x0000001fff037819 */ /* 0x000fc40000011406 */
[----:B-1----:R-:W-:Y:S01]  /*a78d0*/  IADD3 R10, P3, R6, R18, RZ ;  /* 0x00000012060a7210 */ /* 0x002fe20007f7e0ff */
[----:B------:R-:W-:-:S04]  /*a78e0*/  IMAD.X R13, R5, 0x1, R25, P1 ;  /* 0x00000001050d7824 */ /* 0x000fc800008e0619 */
[----:B------:R-:W-:Y:S01]  /*a78f0*/  IMAD.X R11, R3, 0x1, R20, P3 ;  /* 0x00000001030b7824 */ /* 0x000fe200018e0614 */
[----:B------:R0:W-:Y:S04]  /*a7900*/  STL.64 [R1+0x1198], R12 ;  /* 0x0011980c01007387 */ /* 0x0001e80000100a00 */
[----:B------:R-:W-:Y:S04]  /*a7910*/  STL.64 [R1+0x1188], R26 ;  /* 0x0011881a01007387 */ /* 0x000fe80000100a00 */
[----:B------:R1:W-:Y:S01]  /*a7920*/  STL.64 [R1+0x1208], R10 ;  /* 0x0012080a01007387 */ /* 0x0003e20000100a00 */
[----:B------:R-:W-:-:S02]  /*a7930*/  SHF.R.S32.HI R5, RZ, 0x1f, R7 ;  /* 0x0000001fff057819 */ /* 0x000fc40000011407 */
[C---:B0-----:R-:W-:Y:S02]  /*a7940*/  IADD3 R12, P1, R6.reuse, R19, RZ ;  /* 0x00000013060c7210 */ /* 0x041fe40007f3e0ff */
[----:B-1----:R-:W-:-:S03]  /*a7950*/  IADD3 R10, P2, R6, R22, RZ ;  /* 0x00000016060a7210 */ /* 0x002fc60007f5e0ff */
[----:B------:R-:W-:Y:S01]  /*a7960*/  IMAD.X R13, R3, 0x1, R21, P1 ;  /* 0x00000001030d7824 */ /* 0x000fe200008e0615 */
[----:B------:R-:W-:Y:S01]  /*a7970*/  IADD3 R26, P1, R7, R18, RZ ;  /* 0x00000012071a7210 */ /* 0x000fe20007f3e0ff */
[----:B------:R-:W-:-:S04]  /*a7980*/  IMAD.X R11, R3, 0x1, R24, P2 ;  /* 0x00000001030b7824 */ /* 0x000fc800010e0618 */
[----:B------:R-:W-:Y:S01]  /*a7990*/  IMAD.X R27, R5, 0x1, R20, P1 ;  /* 0x00000001051b7824 */ /* 0x000fe200008e0614 */
[----:B------:R0:W-:Y:S04]  /*a79a0*/  STL.64 [R1+0x11f8], R10 ;  /* 0x0011f80a01007387 */ /* 0x0001e80000100a00 */
[----:B------:R1:W-:Y:S04]  /*a79b0*/  STL.64 [R1+0x1200], R12 ;  /* 0x0012000c01007387 */ /* 0x0003e80000100a00 */
[----:B------:R2:W-:Y:S01]  /*a79c0*/  STL.64 [R1+0x1190], R26 ;  /* 0x0011901a01007387 */ /* 0x0005e20000100a00 */
[----:B0-----:R-:W-:-:S02]  /*a79d0*/  IADD3 R10, P2, R7, R19, RZ ;  /* 0x00000013070a7210 */ /* 0x001fc40007f5e0ff */
[C---:B-1----:R-:W-:Y:S02]  /*a79e0*/  IADD3 R12, P3, R7.reuse, R22, RZ ;  /* 0x00000016070c7210 */ /* 0x042fe40007f7e0ff */
[-C--:B--2---:R-:W-:Y:S01]  /*a79f0*/  IADD3 R26, P1, R7, R23.reuse, RZ ;  /* 0x00000017071a7210 */ /* 0x084fe20007f3e0ff */
[C---:B------:R-:W-:Y:S02]  /*a7a00*/  IMAD.X R11, R5.reuse, 0x1, R21, P2 ;  /* 0x00000001050b7824 */ /* 0x040fe400010e0615 */
[C---:B------:R-:W-:Y:S01]  /*a7a10*/  IMAD.X R13, R5.reuse, 0x1, R24, P3 ;  /* 0x00000001050d7824 */ /* 0x040fe200018e0618 */
[----:B------:R-:W-:Y:S01]  /*a7a20*/  IADD3 R6, P2, R6, R23, RZ ;  /* 0x0000001706067210 */ /* 0x000fe20007f5e0ff */
[--C-:B------:R-:W-:Y:S01]  /*a7a30*/  IMAD.X R27, R5, 0x1, R25.reuse, P1 ;  /* 0x00000001051b7824 */ /* 0x100fe200008e0619 */
[----:B------:R0:W-:Y:S01]  /*a7a40*/  STL.64 [R1+0x11a0], R10 ;  /* 0x0011a00a01007387 */ /* 0x0001e20000100a00 */
[----:B------:R-:W-:Y:S02]  /*a7a50*/  SHF.R.S32.HI R5, RZ, 0x1f, R2 ;  /* 0x0000001fff057819 */ /* 0x000fe40000011402 */
[----:B------:R-:W-:Y:S01]  /*a7a60*/  IMAD.X R7, R3, 0x1, R25, P2 ;  /* 0x0000000103077824 */ /* 0x000fe200010e0619 */
[----:B0-----:R-:W2:Y:S04]  /*a7a70*/  LDL.LU.64 R10, [R1+0x2ee0] ;  /* 0x002ee000010a7983 */ /* 0x001ea80000300a00 */
[----:B------:R0:W-:Y:S04]  /*a7a80*/  STL.64 [R1+0x11d8], R12 ;  /* 0x0011d80c01007387 */ /* 0x0001e80000100a00 */
[----:B0-----:R-:W3:Y:S04]  /*a7a90*/  LDL.LU.64 R12, [R1+0x2ed8] ;  /* 0x002ed800010c7983 */ /* 0x001ee80000300a00 */
[----:B------:R0:W-:Y:S04]  /*a7aa0*/  STL.64 [R1+0x11d0], R26 ;  /* 0x0011d01a01007387 */ /* 0x0001e80000100a00 */
[----:B------:R1:W-:Y:S01]  /*a7ab0*/  STL.64 [R1+0x11f0], R6 ;  /* 0x0011f00601007387 */ /* 0x0003e20000100a00 */
[----:B0-----:R-:W-:-:S02]  /*a7ac0*/  IADD3 R26, P2, R2, R18, RZ ;  /* 0x00000012021a7210 */ /* 0x001fc40007f5e0ff */
[----:B-1----:R-:W-:-:S03]  /*a7ad0*/  IADD3 R6, P1, R2, R19, RZ ;  /* 0x0000001302067210 */ /* 0x002fc60007f3e0ff */
[C---:B------:R-:W-:Y:S02]  /*a7ae0*/  IMAD.X R27, R5.reuse, 0x1, R20, P2 ;  /* 0x00000001051b7824 */ /* 0x040fe400010e0614 */
[----:B------:R-:W-:-:S03]  /*a7af0*/  IMAD.X R7, R5, 0x1, R21, P1 ;  /* 0x0000000105077824 */ /* 0x000fc600008e0615 */
[----:B------:R0:W-:Y:S04]  /*a7b00*/  STL.64 [R1+0x11a8], R26 ;  /* 0x0011a81a01007387 */ /* 0x0001e80000100a00 */
[----:B------:R1:W-:Y:S01]  /*a7b10*/  STL.64 [R1+0x11b0], R6 ;  /* 0x0011b00601007387 */ /* 0x0003e20000100a00 */
[C---:B0-----:R-:W-:Y:S02]  /*a7b20*/  IADD3 R26, P2, R2.reuse, R22, RZ ;  /* 0x00000016021a7210 */ /* 0x041fe40007f5e0ff */
[----:B------:R-:W-:-:S03]  /*a7b30*/  IADD3 R2, P1, R2, R23, RZ ;  /* 0x0000001702027210 */ /* 0x000fc60007f3e0ff */
[C---:B------:R-:W-:Y:S02]  /*a7b40*/  IMAD.X R27, R5.reuse, 0x1, R24, P2 ;  /* 0x00000001051b7824 */ /* 0x040fe400010e0618 */
[----:B------:R-:W-:Y:S01]  /*a7b50*/  IMAD.X R3, R5, 0x1, R25, P1 ;  /* 0x0000000105037824 */ /* 0x000fe200008e0619 */
[----:B-1----:R-:W-:Y:S02]  /*a7b60*/  SHF.R.S32.HI R7, RZ, 0x1f, R4 ;  /* 0x0000001fff077819 */ /* 0x002fe40000011404 */
[----:B------:R0:W-:Y:S04]  /*a7b70*/  STL.64 [R1+0x11c8], R26 ;  /* 0x0011c81a01007387 */ /* 0x0001e80000100a00 */
[----:B0-----:R-:W4:Y:S04]  /*a7b80*/  LDL.LU.64 R26, [R1+0x2ed0] ;  /* 0x002ed000011a7983 */ /* 0x001f280000300a00 */
[----:B------:R0:W-:Y:S02]  /*a7b90*/  STL.64 [R1+0x11c0], R2 ;  /* 0x0011c00201007387 */ /* 0x0001e40000100a00 */
[----:B0-----:R-:W-:-:S05]  /*a7ba0*/  IADD3 R2, P1, R4, R18, RZ ;  /* 0x0000001204027210 */ /* 0x001fca0007f3e0ff */
[----:B------:R-:W-:-:S05]  /*a7bb0*/  IMAD.X R3, R7, 0x1, R20, P1 ;  /* 0x0000000107037824 */ /* 0x000fca00008e0614 */
[----:B------:R0:W-:Y:S02]  /*a7bc0*/  STL.64 [R1+0x11b8], R2 ;  /* 0x0011b80201007387 */ /* 0x0001e40000100a00 */
[----:B0-----:R-:W-:-:S05]  /*a7bd0*/  IADD3 R2, P1, R4, R19, RZ ;  /* 0x0000001304027210 */ /* 0x001fca0007f3e0ff */
[----:B------:R-:W-:Y:S02]  /*a7be0*/  IMAD.X R3, R7, 0x1, R21, P1 ;  /* 0x0000000107037824 */ /* 0x000fe400008e0615 */
[----:B------:R-:W-:-:S03]  /*a7bf0*/  VIADD R6, R28, 0x7b ;  /* 0x0000007b1c067836 */ /* 0x000fc60000000000 */
[----:B------:R0:W-:Y:S02]  /*a7c00*/  STL.64 [R1+0x11e8], R2 ;  /* 0x0011e80201007387 */ /* 0x0001e40000100a00 */
[----:B------:R-:W-:Y:S01]  /*a7c10*/  ISETP.GE.AND P2, PT, R6, UR15, PT ;  /* 0x0000000f06007c0c */ /* 0x000fe2000bf46270 */
[----:B------:R-:W-:Y:S01]  /*a7c20*/  VIADD R6, R28, 0x2 ;  /* 0x000000021c067836 */ /* 0x000fe20000000000 */
[----:B------:R-:W-:Y:S01]  /*a7c30*/  ISETP.GE.AND P3, PT, R9, UR5, PT ;  /* 0x0000000509007c0c */ /* 0x000fe2000bf66270 */
[----:B------:R-:W-:Y:S01]  /*a7c40*/  ULDC UR5, c[0x0][0x22c] ;  /* 0x00008b0000057ab9 */ /* 0x000fe20000000800 */
[----:B------:R-:W-:Y:S01]  /*a7c50*/  ULDC UR15, c[0x0][0x228] ;  /* 0x00008a00000f7ab9 */ /* 0x000fe20000000800 */
[----:B0-----:R-:W-:-:S05]  /*a7c60*/  IADD3 R2, P1, R4, R22, RZ ;  /* 0x0000001604027210 */ /* 0x001fca0007f3e0ff */
[----:B------:R-:W-:Y:S01]  /*a7c70*/  IMAD.X R3, R7, 0x1, R24, P1 ;  /* 0x0000000107037824 */ /* 0x000fe200008e0618 */
[----:B------:R-:W-:-:S05]  /*a7c80*/  IADD3 R4, P1, R4, R23, RZ ;  /* 0x0000001704047210 */ /* 0x000fca0007f3e0ff */
[----:B------:R-:W-:Y:S01]  /*a7c90*/  IMAD.X R5, R7, 0x1, R25, P1 ;  /* 0x0000000107057824 */ /* 0x000fe200008e0619 */
[----:B------:R-:W-:Y:S01]  /*a7ca0*/  ISETP.GE.AND P1, PT, R6, UR5, PT ;  /* 0x0000000506007c0c */ /* 0x000fe2000bf26270 */
[----:B------:R-:W-:Y:S01]  /*a7cb0*/  VIADD R6, R28, 0x7c ;  /* 0x0000007c1c067836 */ /* 0x000fe20000000000 */
[----:B------:R-:W-:Y:S01]  /*a7cc0*/  @P3 LOP3.LUT R16, R16, 0x80000, RZ, 0xfc, !PT ;  /* 0x0008000010103812 */ /* 0x000fe200078efcff */
[----:B------:R0:W-:Y:S01]  /*a7cd0*/  STL.64 [R1+0x11e0], R2 ;  /* 0x0011e00201007387 */ /* 0x0001e20000100a00 */
[----:B------:R-:W-:Y:S02]  /*a7ce0*/  ULDC UR5, c[0x0][0x22c] ;  /* 0x00008b0000057ab9 */ /* 0x000fe40000000800 */
[----:B------:R-:W-:-:S07]  /*a7cf0*/  LOP3.LUT R16, R16, 0xffefffff, RZ, 0xc0, !PT ;  /* 0xffefffff10107812 */ /* 0x000fce00078ec0ff */
[----:B------:R-:W-:Y:S02]  /*a7d00*/  @P1 LOP3.LUT R17, R17, 0x400000, RZ, 0xfc, !PT ;  /* 0x0040000011111812 */ /* 0x000fe400078efcff */
[----:B------:R-:W-:Y:S02]  /*a7d10*/  ISETP.GE.AND P1, PT, R6, UR23, PT ;  /* 0x0000001706007c0c */ /* 0x000fe4000bf26270 */
[----:B------:R-:W-:Y:S01]  /*a7d20*/  @P2 LOP3.LUT R16, R16, 0x100000, RZ, 0xfc, !PT ;  /* 0x0010000010102812 */ /* 0x000fe200078efcff */
[----:B------:R-:W-:Y:S01]  /*a7d30*/  VIADD R6, R28, 0x7d ;  /* 0x0000007d1c067836 */ /* 0x000fe20000000000 */
[----:B0-----:R-:W4:Y:S01]  /*a7d40*/  LDL.LU.64 R2, [R1+0x2ec8] ;  /* 0x002ec80001027983 */ /* 0x001f220000300a00 */
[----:B------:R-:W-:Y:S02]  /*a7d50*/  LOP3.LUT R17, R17, 0xffdfffff, RZ, 0xc0, !PT ;  /* 0xffdfffff11117812 */ /* 0x000fe400078ec0ff */
[----:B------:R-:W-:Y:S01]  /*a7d60*/  LOP3.LUT R16, R16, 0xffdfffff, RZ, 0xc0, !PT ;  /* 0xffdfffff10107812 */ /* 0x000fe200078ec0ff */
[----:B------:R-:W-:-:S05]  /*a7d70*/  ULDC UR23, c[0x0][0x228] ;  /* 0x00008a0000177ab9 */ /* 0x000fca0000000800 */
[----:B------:R-:W-:Y:S02]  /*a7d80*/  @P1 LOP3.LUT R16, R16, 0x200000, RZ, 0xfc, !PT ;  /* 0x0020000010101812 */ /* 0x000fe400078efcff */
[----:B------:R-:W-:Y:S01]  /*a7d90*/  ISETP.GE.AND P1, PT, R6, UR21, PT ;  /* 0x0000001506007c0c */ /* 0x000fe2000bf26270 */
[----:B------:R-:W-:Y:S01]  /*a7da0*/  VIADD R6, R28, 0x7e ;  /* 0x0000007e1c067836 */ /* 0x000fe20000000000 */
[----:B------:R0:W-:Y:S01]  /*a7db0*/  STL.64 [R1+0x10e8], R4 ;  /* 0x0010e80401007387 */ /* 0x0001e20000100a00 */
[----:B------:R-:W-:Y:S01]  /*a7dc0*/  LOP3.LUT R16, R16, 0xffbfffff, RZ, 0xc0, !PT ;  /* 0xffbfffff10107812 */ /* 0x000fe200078ec0ff */
[----:B------:R-:W-:Y:S02]  /*a7dd0*/  ULDC UR21, c[0x0][0x228] ;  /* 0x00008a0000157ab9 */ /* 0x000fe40000000800 */
[----:B------:R-:W-:Y:S01]  /*a7de0*/  ISETP.GE.AND P2, PT, R6, UR19, PT ;  /* 0x0000001306007c0c */ /* 0x000fe2000bf46270 */
[----:B------:R-:W-:-:S06]  /*a7df0*/  ULDC UR19, c[0x0][0x228] ;  /* 0x00008a0000137ab9 */ /* 0x000fcc0000000800 */
[----:B------:R-:W-:Y:S02]  /*a7e00*/  @P1 LOP3.LUT R16, R16, 0x400000, RZ, 0xfc, !PT ;  /* 0x0040000010101812 */ /* 0x000fe400078efcff */
[----:B------:R-:W-:Y:S01]  /*a7e10*/  IADD3 R6, P1, R8, R18, RZ ;  /* 0x0000001208067210 */ /* 0x000fe20007f3e0ff */
[----:B0-----:R-:W4:Y:S04]  /*a7e20*/  LDL.LU.64 R4, [R1+0x2ec0] ;  /* 0x002ec00001047983 */ /* 0x001f280000300a00 */
[----:B------:R-:W-:-:S05]  /*a7e30*/  IMAD.X R7, R14, 0x1, R20, P1 ;  /* 0x000000010e077824 */ /* 0x000fca00008e0614 */
[----:B------:R0:W-:Y:S02]  /*a7e40*/  STL.64 [R1+0x1090], R6 ;  /* 0x0010900601007387 */ /* 0x0001e40000100a00 */
[----:B0-----:R-:W-:-:S05]  /*a7e50*/  IADD3 R6, P1, R8, R19, RZ ;  /* 0x0000001308067210 */ /* 0x001fca0007f3e0ff */
[----:B------:R-:W-:-:S05]  /*a7e60*/  IMAD.X R7, R14, 0x1, R21, P1 ;  /* 0x000000010e077824 */ /* 0x000fca00008e0615 */
[----:B------:R0:W-:Y:S02]  /*a7e70*/  STL.64 [R1+0x1048], R6 ;  /* 0x0010480601007387 */ /* 0x0001e40000100a00 */
[----:B0-----:R-:W-:-:S05]  /*a7e80*/  IADD3 R6, P1, R8, R22, RZ ;  /* 0x0000001608067210 */ /* 0x001fca0007f3e0ff */
[----:B------:R-:W-:Y:S01]  /*a7e90*/  IMAD.X R7, R14, 0x1, R24, P1 ;  /* 0x000000010e077824 */ /* 0x000fe200008e0618 */
[----:B------:R-:W-:-:S05]  /*a7ea0*/  IADD3 R8, P1, R8, R23, RZ ;  /* 0x0000001708087210 */ /* 0x000fca0007f3e0ff */
[----:B------:R-:W-:Y:S01]  /*a7eb0*/  IMAD.X R9, R14, 0x1, R25, P1 ;  /* 0x000000010e097824 */ /* 0x000fe200008e0619 */
[----:B------:R0:W-:Y:S04]  /*a7ec0*/  STL.64 [R1+0x1020], R6 ;  /* 0x0010200601007387 */ /* 0x0001e80000100a00 */
[----:B0-----:R-:W4:Y:S04]  /*a7ed0*/  LDL.LU.64 R6, [R1+0x2eb8] ;  /* 0x002eb80001067983 */ /* 0x001f280000300a00 */
[----:B------:R-:W4:Y:S04]  /*a7ee0*/  LDL.LU R14, [R1+0x2eb0] ;  /* 0x002eb000010e7983 */ /* 0x000f280000300800 */
[----:B------:R0:W-:Y:S02]  /*a7ef0*/  STL.64 [R1+0xf70], R8 ;  /* 0x000f700801007387 */ /* 0x0001e40000100a00 */
[----:B0-----:R-:W-:-:S02]  /*a7f00*/  IADD3 R8, P1, R15, R18, RZ ;  /* 0x000000120f087210 */ /* 0x001fc40007f3e0ff */
[----:B------:R-:W-:-:S05]  /*a7f10*/  SHF.R.S32.HI R18, RZ, 0x1f, R15 ;  /* 0x0000001fff127819 */ /* 0x000fca000001140f */
[----:B------:R-:W-:Y:S02]  /*a7f20*/  IMAD.X R9, R18, 0x1, R20, P1 ;  /* 0x0000000112097824 */ /* 0x000fe400008e0614 */
[----:B------:R-:W4:Y:S04]  /*a7f30*/  LDL.LU R20, [R1+0xfdc] ;  /* 0x000fdc0001147983 */ /* 0x000f280000300800 */
[----:B------:R0:W-:Y:S02]  /*a7f40*/  STL.64 [R1+0xe58], R8 ;  /* 0x000e580801007387 */ /* 0x0001e40000100a00 */
[----:B0-----:R-:W-:-:S05]  /*a7f50*/  IADD3 R8, P1, R15, R19, RZ ;  /* 0x000000130f087210 */ /* 0x001fca0007f3e0ff */
[----:B------:R-:W-:Y:S02]  /*a7f60*/  IMAD.X R9, R18, 0x1, R21, P1 ;  /* 0x0000000112097824 */ /* 0x000fe400008e0615 */
[----:B------:R-:W-:Y:S01]  /*a7f70*/  IMAD.MOV.U32 R21, RZ, RZ, R18 ;  /* 0x000000ffff157224 */ /* 0x000fe200078e0012 */
[----:B------:R-:W-:-:S05]  /*a7f80*/  IADD3 R18, P1, R15, R22, RZ ;  /* 0x000000160f127210 */ /* 0x000fca0007f3e0ff */
[----:B------:R-:W-:Y:S01]  /*a7f90*/  IMAD.X R19, R21, 0x1, R24, P1 ;  /* 0x0000000115137824 */ /* 0x000fe200008e0618 */
[----:B------:R0:W-:Y:S04]  /*a7fa0*/  STL.64 [R1+0xd78], R8 ;  /* 0x000d780801007387 */ /* 0x0001e80000100a00 */
[----:B0-----:R-:W4:Y:S04]  /*a7fb0*/  LDL.LU.64 R8, [R1+0x2ea8] ;  /* 0x002ea80001087983 */ /* 0x001f280000300a00 */
[----:B------:R0:W-:Y:S02]  /*a7fc0*/  STL.64 [R1+0xbb0], R18 ;  /* 0x000bb01201007387 */ /* 0x0001e40000100a00 */
[----:B0-----:R-:W-:-:S02]  /*a7fd0*/  IADD3 R18, P1, R15, R23, RZ ;  /* 0x000000170f127210 */ /* 0x001fc40007f3e0ff */
[----:B------:R-:W4:Y:S03]  /*a7fe0*/  LDL.LU R15, [R1+0x2ea4] ;  /* 0x002ea400010f7983 */ /* 0x000f260000300800 */
[----:B------:R-:W-:-:S05]  /*a7ff0*/  IMAD.X R19, R21, 0x1, R25, P1 ;  /* 0x0000000115137824 */ /* 0x000fca00008e0619 */
[----:B------:R0:W-:Y:S01]  /*a8000*/  STL.64 [R1+0xa68], R18 ;  /* 0x000a681201007387 */ /* 0x0001e20000100a00 */
[----:B------:R-:W-:Y:S01]  /*a8010*/  LOP3.LUT R16, R16, 0xff7fffff, RZ, 0xc0, !PT ;  /* 0xff7fffff10107812 */ /* 0x000fe200078ec0ff */
[----:B0-----:R-:W-:-:S03]  /*a8020*/  VIADD R18, R28, 0x76 ;  /* 0x000000761c127836 */ /* 0x001fc60000000000 */
[----:B------:R-:W-:Y:S02]  /*a8030*/  @P2 LOP3.LUT R16, R16, 0x800000, RZ, 0xfc, !PT ;  /* 0x0080000010102812 */ /* 0x000fe400078efcff */
[----:B--2---:R-:W-:Y:S02]  /*a8040*/  LOP3.LUT R11, R11, 0x7fffffff, RZ, 0xc0, !PT ;  /* 0x7fffffff0b0b7812 */ /* 0x004fe400078ec0ff */
[----:B---3--:R-:W-:Y:S01]  /*a8050*/  LOP3.LUT R13, R13, 0x7fffffff, RZ, 0xc0, !PT ;  /* 0x7fffffff0d0d7812 */ /* 0x008fe200078ec0ff */
[----:B------:R-:W2:Y:S01]  /*a8060*/  LDL.LU R19, [R1+0xfe4] ;  /* 0x000fe40001137983 */ /* 0x000ea20000300800 */
[----:B------:R-:W-:Y:S02]  /*a8070*/  LOP3.LUT R16, R16, 0xffff7fff, RZ, 0xc0, !PT ;  /* 0xffff7fff10107812 */ /* 0x000fe400078ec0ff */
[----:B----4-:R-:W-:Y:S01]  /*a8080*/  ISETP.GE.AND P1, PT, R20, UR6, PT ;  /* 0x0000000614007c0c */ /* 0x010fe2000bf26270 */
[----:B------:R-:W-:-:S03]  /*a8090*/  ULDC.64 UR6, c[0x0][0x228] ;  /* 0x00008a0000067ab9 */ /* 0x000fc60000000a00 */
[----:B------:R-:W-:Y:S02]  /*a80a0*/  ISETP.LT.AND P1, PT, R28, UR17, !P1 ;  /* 0x000000111c007c0c */ /* 0x000fe4000cf21270 */
[----:B------:R-:W-:Y:S02]  /*a80b0*/  LOP3.LUT R26, R26, 0xfffffeff, RZ, 0xc0, !PT ;  /* 0xfffffeff1a1a7812 */ /* 0x000fe400078ec0ff */
[----:B------:R-:W-:Y:S02]  /*a80c0*/  LOP3.LUT R2, R2, 0x7fffffff, RZ, 0xc0, !PT ;  /* 0x7fffffff02027812 */ /* 0x000fe400078ec0ff */
[----:B------:R-:W-:Y:S02]  /*a80d0*/  LOP3.LUT R3, R3, 0x7fffffff, RZ, 0xc0, !PT ;  /* 0x7fffffff03037812 */ /* 0x000fe400078ec0ff */
[----:B------:R-:W-:Y:S02]  /*a80e0*/  LOP3.LUT R4, R4, 0x7fffffff, RZ, 0xc0, !PT ;  /* 0x7fffffff04047812 */ /* 0x000fe400078ec0ff */
[----:B------:R-:W-:-:S02]  /*a80f0*/  LOP3.LUT R5, R5, 0x7fffffff, RZ, 0xc0, !PT ;  /* 0x7fffffff05057812 */ /* 0x000fc400078ec0ff */
[----:B------:R-:W-:Y:S02]  /*a8100*/  LOP3.LUT R6, R6, 0xbfffffff, RZ, 0xc0, !PT ;  /* 0xbfffffff06067812 */ /* 0x000fe400078ec0ff */
[----:B------:R-:W-:Y:S02]  /*a8110*/  LOP3.LUT R7, R7, 0x7fffffff, RZ, 0xc0, !PT ;  /* 0x7fffffff07077812 */ /* 0x000fe400078ec0ff */
[----:B------:R-:W-:Y:S02]  /*a8120*/  LOP3.LUT R10, R10, 0x7fffffff, RZ, 0xc0, !PT ;  /* 0x7fffffff0a0a7812 */ /* 0x000fe400078ec0ff */
[----:B------:R-:W-:Y:S02]  /*a8130*/  LOP3.LUT R12, R12, 0x7fffffff, RZ, 0xc0, !PT ;  /* 0x7fffffff0c0c7812 */ /* 0x000fe400078ec0ff */
[----:B------:R-:W-:Y:S02]  /*a8140*/  LOP3.LUT R27, R27, 0xfffffeff, RZ, 0xc0, !PT ;  /* 0xfffffeff1b1b7812 */ /* 0x000fe400078ec0ff */
[----:B------:R-:W-:Y:S01]  /*a8150*/  LOP3.LUT R14, R14, 0xbfffffff, RZ, 0xc0, !PT ;  /* 0xbfffffff0e0e7812 */ /* 0x000fe200078ec0ff */
[----:B------:R-:W-:Y:S01]  /*a8160*/  ULDC UR17, c[0x0][0x228] ;  /* 0x00008a0000117ab9 */ /* 0x000fe20000000800 */
[----:B------:R-:W-:-:S02]  /*a8170*/  @P1 LOP3.LUT R0, R0, 0x1000000, RZ, 0xfc, !PT ;  /* 0x0100000000001812 */ /* 0x000fc400078efcff */
[----:B------:R-:W-:Y:S01]  /*a8180*/  ISETP.GE.AND P1, PT, R18, UR25, PT ;  /* 0x0000001912007c0c */ /* 0x000fe2000bf26270 */
[----:B------:R-:W-:Y:S01]  /*a8190*/  VIADD R18, R28, 0x77 ;  /* 0x000000771c127836 */ /* 0x000fe20000000000 */
[----:B------:R-:W-:-:S11]  /*a81a0*/  ULDC UR25, c[0x0][0x228] ;  /* 0x00008a0000197ab9 */ /* 0x000fd60000000800 */
[----:B------:R-:W-:Y:S02]  /*a81b0*/  @P1 LOP3.LUT R16, R16, 0x8000, RZ, 0xfc, !PT ;  /* 0x0000800010101812 */ /* 0x000fe400078efcff */
[----:B------:R-:W-:Y:S01]  /*a81c0*/  ISETP.GE.AND P1, PT, R18, UR7, PT ;  /* 0x0000000712007c0c */ /* 0x000fe2000bf26270 */
[----:B------:R-:W-:Y:S01]  /*a81d0*/  VIADD R18, R28, 0x3 ;  /* 0x000000031c127836 */ /* 0x000fe20000000000 */
[----:B------:R-:W-:Y:S02]  /*a81e0*/  LOP3.LUT R0, R0, 0xff7fffff, RZ, 0xc0, !PT ;  /* 0xff7fffff00007812 */ /* 0x000fe400078ec0ff */
[----:B------:R-:W-:Y:S01]  /*a81f0*/  LOP3.LUT R16, R16, 0xfffeffff, RZ, 0xc0, !PT ;  /* 0xfffeffff10107812 */ /* 0x000fe200078ec0ff */
[----:B------:R-:W-:-:S08]  /*a8200*/  ULDC UR7, c[0x0][0x228] ;  /* 0x00008a0000077ab9 */ /* 0x000fd00000000800 */
[----:B------:R-:W-:Y:S02]  /*a8210*/  @P1 LOP3.LUT R16, R16, 0x10000, RZ, 0xfc, !PT ;  /* 0x0001000010101812 */ /* 0x000fe400078efcff */
[----:B------:R-:W-:Y:S01]  /*a8220*/  ISETP.GE.AND P1, PT, R18, UR5, PT ;  /* 0x0000000512007c0c */ /* 0x000fe2000bf26270 */
[----:B------:R-:W-:Y:S01]  /*a8230*/  VIADD R18, R28, 0x4 ;  /* 0x000000041c127836 */ /* 0x000fe20000000000 */
[----:B------:R-:W-:-:S11]  /*a8240*/  ULDC UR5, c[0x0][0x22c] ;  /* 0x00008b0000057ab9 */ /* 0x000fd60000000800 */
[----:B------:R-:W-:Y:S02]  /*a8250*/  @P1 LOP3.LUT R17, R17, 0x200000, RZ, 0xfc, !PT ;  /* 0x0020000011111812 */ /* 0x000fe400078efcff */
[----:B------:R-:W-:Y:S01]  /*a8260*/  ISETP.GE.AND P1, PT, R18, UR5, PT ;  /* 0x0000000512007c0c */ /* 0x000fe2000bf26270 */
[----:B------:R-:W-:Y:S01]  /*a8270*/  VIADD R18, R28, 0x5 ;  /* 0x000000051c127836 */ /* 0x000fe20000000000 */
[----:B------:R-:W-:Y:S01]  /*a8280*/  ULDC UR5, c[0x0][0x22c] ;  /* 0x00008b0000057ab9 */ /* 0x000fe20000000800 */
[----:B------:R-:W-:-:S10]  /*a8290*/  LOP3.LUT R17, R17, 0xffefffff, RZ, 0xc0, !PT ;  /* 0xffefffff11117812 */ /* 0x000fd400078ec0ff */
        /* <DEDUP_REMOVED lines=421> */
[----:B------:R-:W-:-:S04]  /*a9cf0*/  ULDC UR5, c[0x0][0x22c] ;  /* 0x00008b0000057ab9 */ /* 0x000fc80000000800 */
        /* <DEDUP_REMOVED lines=14> */
[----:B------:R-:W-:Y:S01]  /*a9de0*/  ULDC UR5, c[0x0][0x22c] ;  /* 0x00008b0000057ab9 */ /* 0x000fe20000000800 */
[----:B------:R-:W-:-:S03]  /*a9df0*/  @P1 LOP3.LUT R26, R26, 0x100, RZ, 0xfc, !PT ;  /* 0x000001001a1a1812 */ /* 0x000fc600078efcff */
[----:B------:R-:W-:Y:S01]  /*a9e00*/  ISETP.GE.AND P1, PT, R18, UR5, PT ;  /* 0x0000000512007c0c */ /* 0x000fe2000bf26270 */
[----:B------:R-:W-:Y:S01]  /*a9e10*/  VIADD R18, R28, 0x60 ;  /* 0x000000601c127836 */ /* 0x000fe20000000000 */
[----:B------:R-:W-:Y:S01]  /*a9e20*/  LOP3.LUT R17, R17, 0xfeffffff, RZ, 0xc0, !PT ;  /* 0xfeffffff11117812 */ /* 0x000fe200078ec0ff */
[----:B------:R-:W-:-:S10]  /*a9e30*/  ULDC UR5, c[0x0][0x22c] ;  /* 0x00008b0000057ab9 */ /* 0x000fd40000000800 */
        /* <DEDUP_REMOVED lines=79> */
[----:B------:R-:W-:Y:S02]  /*aa330*/  LOP3.LUT R16, R16, 0xfffffeff, RZ, 0xc0, !PT ;  /* 0xfffffeff10107812 */ /* 0x000fe400078ec0ff */
[----:B------:R-:W-:-:S08]  /*aa340*/  LOP3.LUT R26, R26, 0xfffffdff, RZ, 0xc0, !PT ;  /* 0xfffffdff1a1a7812 */ /* 0x000fd000078ec0ff */
[----:B------:R-:W-:Y:S02]  /*aa350*/  @P1 LOP3.LUT R16, R16, 0x100, RZ, 0xfc, !PT ;  /* 0x0000010010101812 */ /* 0x000fe400078efcff */
[----:B------:R-:W-:Y:S01]  /*aa360*/  ISETP.GE.AND P1, PT, R18, UR5, PT ;  /* 0x0000000512007c0c */ /* 0x000fe2000bf26270 */
[----:B------:R-:W-:Y:S01]  /*aa370*/  VIADD R18, R28, 0x71 ;  /* 0x000000711c127836 */ /* 0x000fe20000000000 */
[----:B------:R-:W-:Y:S01]  /*aa380*/  ULDC UR5, c[0x0][0x22c] ;  /* 0x00008b0000057ab9 */ /* 0x000fe20000000800 */
[----:B------:R-:W-:Y:S02]  /*aa390*/  @P2 LOP3.LUT R26, R26, 0x200, RZ, 0xfc, !PT ;  /* 0x000002001a1a2812 */ /* 0x000fe400078efcff */
[----:B------:R-:W-:Y:S02]  /*aa3a0*/  LOP3.LUT R16, R16, 0xfffffdff, RZ, 0xc0, !PT ;  /* 0xfffffdff10107812 */ /* 0x000fe400078ec0ff */
[----:B------:R-:W-:Y:S01]  /*aa3b0*/  ISETP.GE.AND P2, PT, R18, UR5, PT ;  /* 0x0000000512007c0c */ /* 0x000fe2000bf46270 */
[----:B------:R-:W-:Y:S01]  /*aa3c0*/  VIADD R18, R28, 0x72 ;  /* 0x000000721c127836 */ /* 0x000fe20000000000 */
[----:B------:R-:W-:-:S04]  /*aa3d0*/  ULDC UR5, c[0x0][0x22c] ;  /* 0x00008b0000057ab9 */ /* 0x000fc80000000800 */
[----:B------:R-:W-:-:S04]  /*aa3e0*/  @P1 LOP3.LUT R16, R16, 0x200, RZ, 0xfc, !PT ;  /* 0x0000020010101812 */ /* 0x000fc800078efcff */
[----:B------:R-:W-:-:S04]  /*aa3f0*/  LOP3.LUT R16, R16, 0xfffffbff, RZ, 0xc0, !PT ;  /* 0xfffffbff10107812 */ /* 0x000fc800078ec0ff */
        /* <DEDUP_REMOVED lines=13> */
[----:B------:R-:W-:Y:S02]  /*aa4d0*/  LOP3.LUT R26, R26, 0xfffffbff, RZ, 0xc0, !PT ;  /* 0xfffffbff1a1a7812 */ /* 0x000fe400078ec0ff */
[----:B------:R-:W-:Y:S01]  /*aa4e0*/  LOP3.LUT R16, R16, 0xffffdfff, RZ, 0xc0, !PT ;  /* 0xffffdfff10107812 */ /* 0x000fe200078ec0ff */
[----:B------:R-:W-:Y:S01]  /*aa4f0*/  ULDC UR5, c[0x0][0x22c] ;  /* 0x00008b0000057ab9 */ /* 0x000fe20000000800 */
[----:B------:R-:W-:-:S07]  /*aa500*/  @P3 LOP3.LUT R26, R26, 0x400, RZ, 0xfc, !PT ;  /* 0x000004001a1a3812 */ /* 0x000fce00078efcff */
[----:B------:R-:W-:Y:S02]  /*aa510*/  @P2 LOP3.LUT R16, R16, 0x2000, RZ, 0xfc, !PT ;  /* 0x0000200010102812 */ /* 0x000fe400078efcff */
[----:B------:R-:W-:Y:S02]  /*aa520*/  ISETP.GE.AND P2, PT, R18, UR5, PT ;  /* 0x0000000512007c0c */ /* 0x000fe4000bf46270 */
[----:B------:R-:W-:Y:S01]  /*aa530*/  LOP3.LUT R26, R26, 0xfffff7ff, RZ, 0xc0, !PT ;  /* 0xfffff7ff1a1a7812 */ /* 0x000fe200078ec0ff */
[----:B------:R-:W-:Y:S01]  /*aa540*/  ULDC UR5, c[0x0][0x228] ;  /* 0x00008a0000057ab9 */ /* 0x000fe20000000800 */
[----:B------:R-:W-:Y:S02]  /*aa550*/  LOP3.LUT R16, R16, 0xffffbfff, RZ, 0xc0, !PT ;  /* 0xffffbfff10107812 */ /* 0x000fe400078ec0ff */
[----:B------:R-:W-:-:S04]  /*aa560*/  @P4 LOP3.LUT R26, R26, 0x800, RZ, 0xfc, !PT ;  /* 0x000008001a1a4812 */ /* 0x000fc800078efcff */
[----:B------:R-:W-:-:S03]  /*aa570*/  LOP3.LUT R26, R26, 0xffffefff, RZ, 0xc0, !PT ;  /* 0xffffefff1a1a7812 */ /* 0x000fc600078ec0ff */
[----:B------:R-:W-:Y:S02]  /*aa580*/  @P2 LOP3.LUT R16, R16, 0x4000, RZ, 0xfc, !PT ;  /* 0x0000400010102812 */ /* 0x000fe400078efcff */
[----:B------:R-:W-:Y:S02]  /*aa590*/  ISETP.GE.AND P2, PT, R29, UR26, PT ;  /* 0x0000001a1d007c0c */ /* 0x000fe4000bf46270 */
[----:B------:R-:W-:Y:S02]  /*aa5a0*/  @P5 LOP3.LUT R26, R26, 0x1000, RZ, 0xfc, !PT ;  /* 0x000010001a1a5812 */ /* 0x000fe400078efcff */
[C---:B------:R-:W-:Y:S02]  /*aa5b0*/  ISETP.GE.AND P5, PT, R28.reuse, UR27, PT ;  /* 0x0000001b1c007c0c */ /* 0x040fe4000bfa6270 */
[----:B------:R-:W-:Y:S02]  /*aa5c0*/  LOP3.LUT P1, RZ, R17, 0x400000, RZ, 0xc0, !PT ;  /* 0x0040000011ff7812 */ /* 0x000fe4000782c0ff */
[----:B------:R-:W-:-:S02]  /*aa5d0*/  ISETP.LT.AND P2, PT, R28, UR29, !P2 ;  /* 0x0000001d1c007c0c */ /* 0x000fc4000d741270 */
[----:B------:R-:W-:Y:S01]  /*aa5e0*/  LOP3.LUT R26, R26, 0xffffdfff, RZ, 0xc0, !PT ;  /* 0xffffdfff1a1a7812 */ /* 0x000fe200078ec0ff */
[----:B------:R-:W3:Y:S04]  /*aa5f0*/  LDL.LU R28, [R1+0x2ea0] ;  /* 0x002ea000011c7983 */ /* 0x000ee80000300800 */
[----:B------:R-:W4:Y:S01]  /*aa600*/  LDL.LU R18, [R1+0xfe0] ;  /* 0x000fe00001127983 */ /* 0x000f220000300800 */
[C---:B------:R-:W-:Y:S02]  /*aa610*/  LOP3.LUT P4, RZ, R17.reuse, 0x200000, RZ, 0xc0, !PT ;  /* 0x0020000011ff7812 */ /* 0x040fe4000788c0ff */
[----:B------:R-:W-:Y:S02]  /*aa620*/  LOP3.LUT P3, RZ, R17, 0x100000, RZ, 0xc0, !PT ;  /* 0x0010000011ff7812 */ /* 0x000fe4000786c0ff */
[----:B------:R-:W-:-:S02]  /*aa630*/  LOP3.LUT R8, R8, 0x7fffffff, RZ, 0xc0, !PT ;  /* 0x7fffffff08087812 */ /* 0x000fc400078ec0ff */
[----:B------:R-:W-:Y:S01]  /*aa640*/  LOP3.LUT R9, R9, 0x7fffffff, RZ, 0xc0, !PT ;  /* 0x7fffffff09097812 */ /* 0x000fe200078ec0ff */
[----:B------:R-:W-:Y:S01]  /*aa650*/  ULDC UR29, c[0x0][0x228] ;  /* 0x00008a00001d7ab9 */ /* 0x000fe20000000800 */
[----:B------:R-:W-:Y:S01]  /*aa660*/  ULDC UR27, c[0x0][0x228] ;  /* 0x00008a00001b7ab9 */ /* 0x000fe20000000800 */
[----:B------:R-:W-:Y:S01]  /*aa670*/  ULDC UR26, c[0x0][0x228] ;  /* 0x00008a00001a7ab9 */ /* 0x000fe20000000800 */
[----:B------:R-:W-:Y:S02]  /*aa680*/  @P2 LOP3.LUT R0, R0, 0x800000, RZ, 0xfc, !PT ;  /* 0x0080000000002812 */ /* 0x000fe400078efcff */
[----:B------:R-:W-:Y:S02]  /*aa690*/  ISETP.LT.AND P2, PT, R29, UR5, !P0 ;  /* 0x000000051d007c0c */ /* 0x000fe4000c741270 */
[----:B------:R-:W-:Y:S02]  /*aa6a0*/  @P6 LOP3.LUT R26, R26, 0x2000, RZ, 0xfc, !PT ;  /* 0x000020001a1a6812 */ /* 0x000fe400078efcff */
[----:B------:R-:W-:Y:S01]  /*aa6b0*/  LOP3.LUT R0, R0, 0xffbfffff, RZ, 0xc0, !PT ;  /* 0xffbfffff00007812 */ /* 0x000fe200078ec0ff */
[----:B------:R-:W-:-:S08]  /*aa6c0*/  ULDC UR5, c[0x0][0x228] ;  /* 0x00008a0000057ab9 */ /* 0x000fd00000000800 */
[----:B------:R-:W-:Y:S02]  /*aa6d0*/  @P2 LOP3.LUT R0, R0, 0x400000, RZ, 0xfc, !PT ;  /* 0x0040000000002812 */ /* 0x000fe400078efcff */
[----:B------:R-:W-:Y:S02]  /*aa6e0*/  ISETP.LT.AND P2, PT, R20, UR7, !P0 ;  /* 0x0000000714007c0c */ /* 0x000fe4000c741270 */
[----:B------:R-:W-:Y:S01]  /*aa6f0*/  LOP3.LUT P6, RZ, R17, 0x800000, RZ, 0xc0, !PT ;  /* 0x0080000011ff7812 */ /* 0x000fe200078cc0ff */
[----:B------:R-:W-:Y:S01]  /*aa700*/  ULDC UR7, c[0x0][0x228] ;  /* 0x00008a0000077ab9 */ /* 0x000fe20000000800 */
[----:B------:R-:W-:-:S09]  /*aa710*/  LOP3.LUT R0, R0, 0xffdfffff, RZ, 0xc0, !PT ;  /* 0xffdfffff00007812 */ /* 0x000fd200078ec0ff */
[----:B------:R-:W-:Y:S02]  /*aa720*/  @P2 LOP3.LUT R0, R0, 0x200000, RZ, 0xfc, !PT ;  /* 0x0020000000002812 */ /* 0x000fe400078efcff */
[----:B--2---:R-:W-:Y:S02]  /*aa730*/  ISETP.LT.AND P2, PT, R19, UR9, !P0 ;  /* 0x0000000913007c0c */ /* 0x004fe4000c741270 */
[----:B------:R-:W-:Y:S02]  /*aa740*/  LOP3.LUT R26, R26, 0xffffbfff, RZ, 0xc0, !PT ;  /* 0xffffbfff1a1a7812 */ /* 0x000fe400078ec0ff */
[----:B------:R-:W-:Y:S02]  /*aa750*/  LOP3.LUT R15, R15, 0xdfffffff, RZ, 0xc0, !PT ;  /* 0xdfffffff0f0f7812 */ /* 0x000fe400078ec0ff */
[----:B------:R-:W-:Y:S01]  /*aa760*/  LOP3.LUT R0, R0, 0xffefffff, RZ, 0xc0, !PT ;  /* 0xffefffff00007812 */ /* 0x000fe200078ec0ff */
[----:B------:R-:W-:-:S06]  /*aa770*/  ULDC UR9, c[0x0][0x228] ;  /* 0x00008a0000097ab9 */ /* 0x000fcc0000000800 */
[----:B------:R-:W-:-:S04]  /*aa780*/  @P2 LOP3.LUT R0, R0, 0x100000, RZ, 0xfc, !PT ;  /* 0x0010000000002812 */ /* 0x000fc800078efcff */
[----:B------:R-:W-:Y:S02]  /*aa790*/  LOP3.LUT R0, R0, 0xfffeffff, RZ, 0xc0, !PT ;  /* 0xfffeffff00007812 */ /* 0x000fe400078ec0ff */
[----:B----4-:R-:W-:Y:S02]  /*aa7a0*/  ISETP.LT.AND P2, PT, R18, UR11, !P0 ;  /* 0x0000000b12007c0c */ /* 0x010fe4000c741270 */
[----:B------:R-:W-:Y:S01]  /*aa7b0*/  ISETP.LT.AND P0, PT, R29, UR8, !P6 ;  /* 0x000000081d007c0c */ /* 0x000fe2000f701270 */
[----:B------:R-:W-:Y:S01]  /*aa7c0*/  ULDC UR11, c[0x0][0x228] ;  /* 0x00008a00000b7ab9 */ /* 0x000fe20000000800 */
[----:B------:R-:W-:-:S09]  /*aa7d0*/  ULDC UR8, c[0x0][0x228] ;  /* 0x00008a0000087ab9 */ /* 0x000fd20000000800 */
[----:B------:R-:W-:-:S04]  /*aa7e0*/  @P2 LOP3.LUT R0, R0, 0x10000, RZ, 0xfc, !PT ;  /* 0x0001000000002812 */ /* 0x000fc800078efcff */
[----:B------:R-:W-:-:S04]  /*aa7f0*/  LOP3.LUT R0, R0, 0xfff7ffff, RZ, 0xc0, !PT ;  /* 0xfff7ffff00007812 */ /* 0x000fc800078ec0ff */
[----:B------:R-:W-:Y:S02]  /*aa800*/  @P0 LOP3.LUT R0, R0, 0x80000, RZ, 0xfc, !PT ;  /* 0x0008000000000812 */ /* 0x000fe400078efcff */
[----:B------:R-:W-:Y:S02]  /*aa810*/  ISETP.LT.AND P0, PT, R20, UR10, !P6 ;  /* 0x0000000a14007c0c */ /* 0x000fe4000f701270 */
[----:B------:R-:W-:Y:S01]  /*aa820*/  LOP3.LUT P2, RZ, R17, 0x80000, RZ, 0xc0, !PT ;  /* 0x0008000011ff7812 */ /* 0x000fe2000784c0ff */
[----:B------:R-:W-:Y:S01]  /*aa830*/  ULDC UR10, c[0x0][0x228] ;  /* 0x00008a00000a7ab9 */ /* 0x000fe20000000800 */
[----:B------:R-:W-:-:S09]  /*aa840*/  LOP3.LUT R0, R0, 0xfffbffff, RZ, 0xc0, !PT ;  /* 0xfffbffff00007812 */ /* 0x000fd200078ec0ff */
[----:B------:R-:W-:Y:S02]  /*aa850*/  @P0 LOP3.LUT R0, R0, 0x40000, RZ, 0xfc, !PT ;  /* 0x0004000000000812 */ /* 0x000fe400078efcff */
[----:B------:R-:W-:Y:S01]  /*aa860*/  ISETP.LT.AND P0, PT, R19, UR4, !P6 ;  /* 0x0000000413007c0c */ /* 0x000fe2000f701270 */
[----:B------:R-:W-:Y:S01]  /*aa870*/  ULDC UR4, c[0x0][0x228] ;  /* 0x00008a0000047ab9 */ /* 0x000fe20000000800 */
[----:B------:R-:W-:-:S11]  /*aa880*/  LOP3.LUT R0, R0, 0xfffdffff, RZ, 0xc0, !PT ;  /* 0xfffdffff00007812 */ /* 0x000fd600078ec0ff */
[----:B------:R-:W-:Y:S02]  /*aa890*/  @P0 LOP3.LUT R0, R0, 0x20000, RZ, 0xfc, !PT ;  /* 0x0002000000000812 */ /* 0x000fe400078efcff */
[----:B------:R-:W-:Y:S02]  /*aa8a0*/  ISETP.LT.AND P0, PT, R18, UR14, !P6 ;  /* 0x0000000e12007c0c */ /* 0x000fe4000f701270 */
[----:B------:R-:W-:Y:S01]  /*aa8b0*/  ISETP.LT.AND P6, PT, R29, UR22, !P1 ;  /* 0x000000161d007c0c */ /* 0x000fe2000cfc1270 */
[----:B------:R-:W-:Y:S01]  /*aa8c0*/  ULDC UR22, c[0x0][0x228] ;  /* 0x00008a0000167ab9 */ /* 0x000fe20000000800 */
[----:B------:R-:W-:Y:S01]  /*aa8d0*/  LOP3.LUT R0, R0, 0xffff7fff, RZ, 0xc0, !PT ;  /* 0xffff7fff00007812 */ /* 0x000fe200078ec0ff */
[----:B------:R-:W-:-:S08]  /*aa8e0*/  ULDC UR14, c[0x0][0x228] ;  /* 0x00008a00000e7ab9 */ /* 0x000fd00000000800 */
[----:B------:R-:W-:Y:S02]  /*aa8f0*/  @P0 LOP3.LUT R0, R0, 0x8000, RZ, 0xfc, !PT ;  /* 0x0000800000000812 */ /* 0x000fe400078efcff */
[----:B------:R-:W-:Y:S01]  /*aa900*/  ISETP.LT.AND P0, PT, R20, UR20, !P1 ;  /* 0x0000001414007c0c */ /* 0x000fe2000cf01270 */
[----:B------:R-:W-:Y:S01]  /*aa910*/  ULDC UR20, c[0x0][0x228] ;  /* 0x00008a0000147ab9 */ /* 0x000fe20000000800 */
[----:B------:R-:W-:-:S04]  /*aa920*/  LOP3.LUT R0, R0, 0xffffbfff, RZ, 0xc0, !PT ;  /* 0xffffbfff00007812 */ /* 0x000fc800078ec0ff */
[----:B------:R-:W-:Y:S02]  /*aa930*/  @P6 LOP3.LUT R0, R0, 0x4000, RZ, 0xfc, !PT ;  /* 0x0000400000006812 */ /* 0x000fe400078efcff */
[----:B------:R-:W-:Y:S01]  /*aa940*/  ISETP.LT.AND P6, PT, R19, UR18, !P1 ;  /* 0x0000001213007c0c */ /* 0x000fe2000cfc1270 */
[----:B------:R-:W-:Y:S01]  /*aa950*/  ULDC UR18, c[0x0][0x228] ;  /* 0x00008a0000127ab9 */ /* 0x000fe20000000800 */
[----:B------:R-:W-:-:S04]  /*aa960*/  LOP3.LUT R0, R0, 0xffffdfff, RZ, 0xc0, !PT ;  /* 0xffffdfff00007812 */ /* 0x000fc800078ec0ff */
[----:B------:R-:W-:Y:S02]  /*aa970*/  @P0 LOP3.LUT R0, R0, 0x2000, RZ, 0xfc, !PT ;  /* 0x0000200000000812 */ /* 0x000fe400078efcff */
[----:B------:R-:W-:Y:S02]  /*aa980*/  ISETP.LT.AND P0, PT, R18, UR12, !P1 ;  /* 0x0000000c12007c0c */ /* 0x000fe4000cf01270 */
[----:B------:R-:W-:Y:S01]  /*aa990*/  LOP3.LUT R0, R0, 0xffffefff, RZ, 0xc0, !PT ;  /* 0xffffefff00007812 */ /* 0x000fe200078ec0ff */
[----:B------:R-:W-:-:S03]  /*aa9a0*/  ULDC UR12, c[0x0][0x228] ;  /* 0x00008a00000c7ab9 */ /* 0x000fc60000000800 */
[----:B------:R-:W-:Y:S02]  /*aa9b0*/  @P6 LOP3.LUT R0, R0, 0x1000, RZ, 0xfc, !PT ;  /* 0x0000100000006812 */ /* 0x000fe400078efcff */
[----:B------:R-:W-:Y:S02]  /*aa9c0*/  ISETP.LT.AND P6, PT, R19, UR24, !P5 ;  /* 0x0000001813007c0c */ /* 0x000fe4000efc1270 */
[----:B------:R-:W-:Y:S01]  /*aa9d0*/  LOP3.LUT P1, RZ, R17, 0x40000, RZ, 0xc0, !PT ;  /* 0x0004000011ff7812 */ /* 0x000fe2000782c0ff */
[----:B------:R-:W-:Y:S01]  /*aa9e0*/  ULDC UR24, c[0x0][0x228] ;  /* 0x00008a0000187ab9 */ /* 0x000fe20000000800 */
[----:B------:R-:W-:-:S04]  /*aa9f0*/  LOP3.LUT R0, R0, 0xfffffbff, RZ, 0xc0, !PT ;  /* 0xfffffbff00007812 */ /* 0x000fc800078ec0ff */
[----:B------:R-:W-:Y:S02]  /*aaa00*/  @P0 LOP3.LUT R0, R0, 0x400, RZ, 0xfc, !PT ;  /* 0x0000040000000812 */ /* 0x000fe400078efcff */
[----:B------:R-:W-:Y:S02]  /*aaa10*/  ISETP.LT.AND P0, PT, R18, UR6, !P5 ;  /* 0x0000000612007c0c */ /* 0x000fe4000ef01270 */
[----:B------:R-:W-:Y:S01]  /*aaa20*/  LOP3.LUT R0, R0, 0xfffff7ff, RZ, 0xc0, !PT ;  /* 0xfffff7ff00007812 */ /* 0x000fe200078ec0ff */
[----:B------:R-:W-:-:S03]  /*aaa30*/  ULDC UR6, c[0x0][0x228] ;  /* 0x00008a0000067ab9 */ /* 0x000fc60000000800 */
[----:B------:R-:W-:-:S04]  /*aaa40*/  @P6 LOP3.LUT R0, R0, 0x800, RZ, 0xfc, !PT ;  /* 0x0000080000006812 */ /* 0x000fc800078efcff */
[----:B------:R-:W-:-:S04]  /*aaa50*/  LOP3.LUT R0, R0, 0xfffffdff, RZ, 0xc0, !PT ;  /* 0xfffffdff00007812 */ /* 0x000fc800078ec0ff */
[----:B------:R-:W-:Y:S02]  /*aaa60*/  @P0 LOP3.LUT R0, R0, 0x200, RZ, 0xfc, !PT ;  /* 0x0000020000000812 */ /* 0x000fe400078efcff */
[----:B------:R-:W-:Y:S02]  /*aaa70*/  ISETP.LT.AND P0, PT, R20, UR16, !P4 ;  /* 0x0000001014007c0c */ /* 0x000fe4000e701270 */
[----:B------:R-:W-:Y:S02]  /*aaa80*/  ISETP.LT.AND P6, PT, R29, UR28, !P4 ;  /* 0x0000001c1d007c0c */ /* 0x000fe4000e7c1270 */
[----:B------:R-:W-:Y:S02]  /*aaa90*/  ISETP.LT.AND P5, PT, R19, UR4, !P4 ;  /* 0x0000000413007c0c */ /* 0x000fe4000e7a1270 */
[----:B------:R-:W-:Y:S01]  /*aaaa0*/  LOP3.LUT R0, R0, 0xffffff7f, RZ, 0xc0, !PT ;  /* 0xffffff7f00007812 */ /* 0x000fe200078ec0ff */
[----:B------:R-:W-:Y:S01]  /*aaab0*/  ULDC UR4, c[0x0][0x228] ;  /* 0x00008a0000047ab9 */ /* 0x000fe20000000800 */
[----:B------:R-:W-:Y:S01]  /*aaac0*/  ULDC UR28, c[0x0][0x228] ;  /* 0x00008a00001c7ab9 */ /* 0x000fe20000000800 */
[----:B------:R-:W-:-:S04]  /*aaad0*/  ULDC UR16, c[0x0][0x228] ;  /* 0x00008a0000107ab9 */ /* 0x000fc80000000800 */
[----:B------:R-:W-:-:S04]  /*aaae0*/  @P0 LOP3.LUT R0, R0, 0x80, RZ, 0xfc, !PT ;  /* 0x0000008000000812 */ /* 0x000fc800078efcff */
[----:B------:R-:W-:Y:S02]  /*aaaf0*/  LOP3.LUT R0, R0, 0xfffffeff, RZ, 0xc0, !PT ;  /* 0xfffffeff00007812 */ /* 0x000fe400078ec0ff */
[----:B------:R-:W-:Y:S01]  /*aab00*/  ISETP.LT.AND P0, PT, R18, UR5, !P4 ;  /* 0x0000000512007c0c */ /* 0x000fe2000e701270 */
[----:B------:R-:W-:Y:S01]  /*aab10*/  ULDC UR5, c[0x0][0x228] ;  /* 0x00008a0000057ab9 */ /* 0x000fe20000000800 */
[----:B------:R-:W-:-:S04]  /*aab20*/  @P6 LOP3.LUT R0, R0, 0x100, RZ, 0xfc, !PT ;  /* 0x0000010000006812 */ /* 0x000fc800078efcff */
[----:B------:R-:W-:-:S04]  /*aab30*/  LOP3.LUT R0, R0, 0xffffffbf, RZ, 0xc0, !PT ;  /* 0xffffffbf00007812 */ /* 0x000fc800078ec0ff */
        /* <DEDUP_REMOVED lines=16> */
[----:B------:R-:W-:Y:S02]  /*aac40*/  @P5 LOP3.LUT R0, R0, 0x4, RZ, 0xfc, !PT ;  /* 0x0000000400005812 */ /* 0x000fe400078efcff */
[----:B------:R-:W-:Y:S02]  /*aac50*/  ISETP.LT.AND P6, PT, R20, UR5, !P2 ;  /* 0x0000000514007c0c */ /* 0x000fe4000d7c1270 */
[----:B------:R-:W-:Y:S01]  /*aac60*/  ISETP.LT.AND P5, PT, R19, UR6, !P2 ;  /* 0x0000000613007c0c */ /* 0x000fe2000d7a1270 */
[----:B------:R-:W-:Y:S01]  /*aac70*/  ULDC UR5, c[0x0][0x228] ;  /* 0x00008a0000057ab9 */ /* 0x000fe20000000800 */
[----:B------:R-:W-:Y:S01]  /*aac80*/  LOP3.LUT R0, R0, 0xfffffffd, RZ, 0xc0, !PT ;  /* 0xfffffffd00007812 */ /* 0x000fe200078ec0ff */
[----:B------:R-:W-:-:S03]  /*aac90*/  ULDC UR6, c[0x0][0x228] ;  /* 0x00008a0000067ab9 */ /* 0x000fc60000000800 */
[----:B------:R-:W-:Y:S02]  /*aaca0*/  @P0 LOP3.LUT R0, R0, 0x2, RZ, 0xfc, !PT ;  /* 0x0000000200000812 */ /* 0x000fe400078efcff */
[----:B------:R-:W-:Y:S01]  /*aacb0*/  ISETP.LT.AND P0, PT, R29, UR4, !P2 ;  /* 0x000000041d007c0c */ /* 0x000fe2000d701270 */
[----:B------:R-:W-:Y:S01]  /*aacc0*/  ULDC UR4, c[0x0][0x228] ;  /* 0x00008a0000047ab9 */ /* 0x000fe20000000800 */
[----:B------:R-:W-:Y:S02]  /*aacd0*/  LOP3.LUT R0, R0, 0xfffffffe, RZ, 0xc0, !PT ;  /* 0xfffffffe00007812 */ /* 0x000fe400078ec0ff */
[----:B------:R-:W-:-:S04]  /*aace0*/  @P6 LOP3.LUT R2, R2, 0x80000000, RZ, 0xfc, !PT ;  /* 0x8000000002026812 */ /* 0x000fc800078efcff */
[----:B------:R-:W-:-:S05]  /*aacf0*/  LOP3.LUT R2, R2, 0xbfffffff, RZ, 0xc0, !PT ;  /* 0xbfffffff02027812 */ /* 0x000fca00078ec0ff */
[----:B------:R-:W-:Y:S02]  /*aad00*/  @P0 LOP3.LUT R0, R0, 0x1, RZ, 0xfc, !PT ;  /* 0x0000000100000812 */ /* 0x000fe400078efcff */
[----:B------:R-:W-:Y:S02]  /*aad10*/  ISETP.LT.AND P0, PT, R18, UR7, !P2 ;  /* 0x0000000712007c0c */ /* 0x000fe4000d701270 */
[----:B------:R-:W-:Y:S02]  /*aad20*/  @P5 LOP3.LUT R2, R2, 0x40000000, RZ, 0xfc, !PT ;  /* 0x4000000002025812 */ /* 0x000fe400078efcff */
[----:B------:R-:W-:Y:S02]  /*aad30*/  ISETP.LT.AND P6, PT, R20, UR5, !P1 ;  /* 0x0000000514007c0c */ /* 0x000fe4000cfc1270 */
[----:B------:R-:W-:Y:S01]  /*aad40*/  ISETP.LT.AND P5, PT, R19, UR6, !P1 ;  /* 0x0000000613007c0c */ /* 0x000fe2000cfa1270 */
[----:B------:R-:W-:Y:S01]  /*aad50*/  ULDC UR7, c[0x0][0x228] ;  /* 0x00008a0000077ab9 */ /* 0x000fe20000000800 */
[----:B------:R-:W-:-:S02]  /*aad60*/  LOP3.LUT R2, R2, 0xdfffffff, RZ, 0xc0, !PT ;  /* 0xdfffffff02027812 */ /* 0x000fc400078ec0ff */
[----:B------:R-:W-:Y:S01]  /*aad70*/  LOP3.LUT P4, RZ, R17, 0x20000, RZ, 0xc0, !PT ;  /* 0x0002000011ff7812 */ /* 0x000fe2000788c0ff */
[----:B------:R-:W-:Y:S01]  /*aad80*/  ULDC UR5, c[0x0][0x228] ;  /* 0x00008a0000057ab9 */ /* 0x000fe20000000800 */
[----:B------:R-:W-:Y:S01]  /*aad90*/  ULDC UR6, c[0x0][0x228] ;  /* 0x00008a0000067ab9 */ /* 0x000fe20000000800 */
[----:B------:R-:W-:Y:S02]  /*aada0*/  @P0 LOP3.LUT R2, R2, 0x20000000, RZ, 0xfc, !PT ;  /* 0x2000000002020812 */ /* 0x000fe400078efcff */
[----:B------:R-:W-:Y:S01]  /*aadb0*/  ISETP.LT.AND P0, PT, R29, UR4, !P1 ;  /* 0x000000041d007c0c */ /* 0x000fe2000cf01270 */
[----:B------:R-:W-:Y:S01]  /*aadc0*/  ULDC UR4, c[0x0][0x228] ;  /* 0x00008a0000047ab9 */ /* 0x000fe20000000800 */
[----:B------:R-:W-:-:S11]  /*aadd0*/  LOP3.LUT R2, R2, 0xefffffff, RZ, 0xc0, !PT ;  /* 0xefffffff02027812 */ /* 0x000fd600078ec0ff */
        /* <DEDUP_REMOVED lines=12> */
[----:B------:R-:W-:Y:S02]  /*aaea0*/  LOP3.LUT R2, R2, 0xfeffffff, RZ, 0xc0, !PT ;  /* 0xfeffffff02027812 */ /* 0x000fe400078ec0ff */
[----:B------:R-:W-:Y:S01]  /*aaeb0*/  LOP3.LUT P3, RZ, R17, 0x10000, RZ, 0xc0, !PT ;  /* 0x0001000011ff7812 */ /* 0x000fe2000786c0ff */
[----:B------:R-:W-:Y:S01]  /*aaec0*/  ULDC UR4, c[0x0][0x228] ;  /* 0x00008a0000047ab9 */ /* 0x000fe20000000800 */
[----:B------:R-:W-:Y:S01]  /*aaed0*/  ULDC UR5, c[0x0][0x228] ;  /* 0x00008a0000057ab9 */ /* 0x000fe20000000800 */
[----:B------:R-:W-:-:S02]  /*aaee0*/  ULDC UR6, c[0x0][0x228] ;  /* 0x00008a0000067ab9 */ /* 0x000fc40000000800 */
        /* <DEDUP_REMOVED lines=93> */
[----:B------:R-:W-:Y:S02]  /*ab4c0*/  ISETP.LT.AND P5, PT, R19, UR6, !P2 ;  /* 0x0000000613007c0c */ /* 0x000fe4000d7a1270 */
[----:B------:R-:W-:Y:S02]  /*ab4d0*/  LOP3.LUT P1, RZ, R17, 0x400, RZ, 0xc0, !PT ;  /* 0x0000040011ff7812 */ /* 0x000fe4000782c0ff */
[----:B------:R-:W-:Y:S01]  /*ab4e0*/  LOP3.LUT R2, R2, 0xfffffffd, RZ, 0xc0, !PT ;  /* 0xfffffffd02027812 */ /* 0x000fe200078ec0ff */
[----:B------:R-:W-:Y:S01]  /*ab4f0*/  ULDC UR5, c[0x0][0x228] ;  /* 0x00008a0000057ab9 */ /* 0x000fe20000000800 */
[----:B------:R-:W-:-:S02]  /*ab500*/  ULDC UR6, c[0x0][0x228] ;  /* 0x00008a0000067ab9 */ /* 0x000fc40000000800 */
        /* <DEDUP_REMOVED lines=392> */
[----:B------:R-:W-:Y:S02]  /*acd90*/  @P0 LOP3.LUT R5, R5, 0x10, RZ, 0xfc, !PT ;  /* 0x0000001005050812 */ /* 0x000fe400078efcff */
[----:B------:R-:W-:Y:S01]  /*acda0*/  ISETP.LT.AND P0, PT, R29, UR7, !P3 ;  /* 0x000000071d007c0c */ /* 0x000fe2000df01270 */
[----:B------:R-:W-:Y:S01]  /*acdb0*/  ULDC UR7, c[0x0][0x228] ;  /* 0x00008a0000077ab9 */ /* 0x000fe20000000800 */
[----:B------:R-:W-:-:S04]  /*acdc0*/  LOP3.LUT R5, R5, 0xfffffff7, RZ, 0xc0, !PT ;  /* 0xfffffff705057812 */ /* 0x000fc800078ec0ff */
[----:B------:R-:W-:-:S04]  /*acdd0*/  @P6 LOP3.LUT R5, R5, 0x8, RZ, 0xfc, !PT ;  /* 0x0000000805056812 */ /* 0x000fc800078efcff */
[----:B------:R-:W-:-:S03]  /*acde0*/  LOP3.LUT R5, R5, 0xfffffffb, RZ, 0xc0, !PT ;  /* 0xfffffffb05057812 */ /* 0x000fc600078ec0ff */
[----:B------:R-:W-:Y:S02]  /*acdf0*/  @P0 LOP3.LUT R6, R6, 0x40000000, RZ, 0xfc, !PT ;  /* 0x4000000006060812 */ /* 0x000fe400078efcff */
[----:B------:R-:W-:Y:S02]  /*ace00*/  ISETP.LT.AND P0, PT, R29, UR4, !P2 ;  /* 0x000000041d007c0c */ /* 0x000fe4000d701270 */
[----:B------:R-:W-:Y:S02]  /*ace10*/  @P5 LOP3.LUT R5, R5, 0x4, RZ, 0xfc, !PT ;  /* 0x0000000405055812 */ /* 0x000fe400078efcff */
[----:B------:R-:W-:Y:S02]  /*ace20*/  ISETP.LT.AND P5, PT, R19, UR6, !P2 ;  /* 0x0000000613007c0c */ /* 0x000fe4000d7a1270 */
[----:B------:R-:W-:Y:S02]  /*ace30*/  LOP3.LUT R6, R6, 0x7fffffff, RZ, 0xc0, !PT ;  /* 0x7fffffff06067812 */ /* 0x000fe400078ec0ff */
[----:B------:R-:W-:-:S02]  /*ace40*/  ISETP.LT.AND P6, PT, R20, UR5, !P2 ;  /* 0x0000000514007c0c */ /* 0x000fc4000d7c1270 */
[----:B------:R-:W-:Y:S02]  /*ace50*/  LOP3.LUT R5, R5, 0xfffffffd, RZ, 0xc0, !PT ;  /* 0xfffffffd05057812 */ /* 0x000fe400078ec0ff */
[----:B------:R-:W-:Y:S01]  /*ace60*/  LOP3.LUT P1, RZ, R11, 0x8000, RZ, 0xc0, !PT ;  /* 0x000080000bff7812 */ /* 0x000fe2000782c0ff */
[----:B------:R-:W-:Y:S01]  /*ace70*/  ULDC UR4, c[0x0][0x228] ;  /* 0x00008a0000047ab9 */ /* 0x000fe20000000800 */
[----:B------:R-:W-:Y:S01]  /*ace80*/  ULDC UR5, c[0x0][0x228] ;  /* 0x00008a0000057ab9 */ /* 0x000fe20000000800 */
[----:B------:R-:W-:Y:S01]  /*ace90*/  ULDC UR6, c[0x0][0x228] ;  /* 0x00008a0000067ab9 */ /* 0x000fe20000000800 */
[----:B------:R-:W-:Y:S02]  /*acea0*/  @P0 LOP3.LUT R5, R5, 0x2, RZ, 0xfc, !PT ;  /* 0x0000000205050812 */ /* 0x000fe400078efcff */
[----:B------:R-:W-:Y:S02]  /*aceb0*/  ISETP.LT.AND P0, PT, R18, UR7, !P2 ;  /* 0x0000000712007c0c */ /* 0x000fe4000d701270 */
[----:B------:R-:W-:Y:S01]  /*acec0*/  @P5 LOP3.LUT R6, R6, 0x80000000, RZ, 0xfc, !PT ;  /* 0x8000000006065812 */ /* 0x000fe200078efcff */
[----:B------:R-:W-:-:S03]  /*aced0*/  ULDC UR7, c[0x0][0x228] ;  /* 0x00008a0000077ab9 */ /* 0x000fc60000000800 */
[----:B------:R-:W-:Y:S02]  /*acee0*/  LOP3.LUT R6, R6, 0xf7ffffff, RZ, 0xc0, !PT ;  /* 0xf7ffffff06067812 */ /* 0x000fe400078ec0ff */
[----:B------:R-:W-:-:S05]  /*acef0*/  LOP3.LUT R5, R5, 0xfffffffe, RZ, 0xc0, !PT ;  /* 0xfffffffe05057812 */ /* 0x000fca00078ec0ff */
[----:B------:R-:W-:Y:S02]  /*acf00*/  @P0 LOP3.LUT R6, R6, 0x8000000, RZ, 0xfc, !PT ;  /* 0x0800000006060812 */ /* 0x000fe400078efcff */
[----:B------:R-:W-:Y:S02]  /*acf10*/  ISETP.LT.AND P0, PT, R18, UR4, !P1 ;  /* 0x0000000412007c0c */ /* 0x000fe4000cf01270 */
[----:B------:R-:W-:Y:S02]  /*acf20*/  @P6 LOP3.LUT R5, R5, 0x1, RZ, 0xfc, !PT ;  /* 0x0000000105056812 */ /* 0x000fe400078efcff */
[----:B------:R-:W-:Y:S02]  /*acf30*/  ISETP.LT.AND P6, PT, R19, UR5, !P1 ;  /* 0x0000000513007c0c */ /* 0x000fe4000cfc1270 */
[----:B------:R-:W-:Y:S02]  /*acf40*/  LOP3.LUT R6, R6, 0xdfffffff, RZ, 0xc0, !PT ;  /* 0xdfffffff06067812 */ /* 0x000fe400078ec0ff */
[----:B------:R-:W-:-:S02]  /*acf50*/  ISETP.LT.AND P5, PT, R20, UR6, !P1 ;  /* 0x0000000614007c0c */ /* 0x000fc4000cfa1270 */
[----:B------:R-:W-:Y:S01]  /*acf60*/  LOP3.LUT P4, RZ, R11, 0x10000, RZ, 0xc0, !PT ;  /* 0x000100000bff7812 */ /* 0x000fe2000788c0ff */
[----:B------:R-:W-:Y:S01]  /*acf70*/  ULDC UR4, c[0x0][0x228] ;  /* 0x00008a0000047ab9 */ /* 0x000fe20000000800 */
[----:B------:R-:W-:Y:S01]  /*acf80*/  ULDC UR5, c[0x0][0x228] ;  /* 0x00008a0000057ab9 */ /* 0x000fe20000000800 */
[----:B------:R-:W-:Y:S01]  /*acf90*/  ULDC UR6, c[0x0][0x228] ;  /* 0x00008a0000067ab9 */ /* 0x000fe20000000800 */
        /* <DEDUP_REMOVED lines=424> */
[----:B------:R-:W-:Y:S02]  /*aea20*/  ISETP.LT.AND P0, PT, R18, UR7, !P4 ;  /* 0x0000000712007c0c */ /* 0x000fe4000e701270 */
[----:B------:R-:W-:Y:S01]  /*aea30*/  @P5 LOP3.LUT R9, R9, 0x800000, RZ, 0xfc, !PT ;  /* 0x0080000009095812 */ /* 0x000fe200078efcff */
[----:B------:R-:W-:-:S03]  /*aea40*/  ULDC UR7, c[0x0][0x228] ;  /* 0x00008a0000077ab9 */ /* 0x000fc60000000800 */
        /* <DEDUP_REMOVED lines=34> */
[----:B------:R-:W-:Y:S02]  /*aec70*/  LOP3.LUT R9, R9, 0xffffbfff, RZ, 0xc0, !PT ;  /* 0xffffbfff09097812 */ /* 0x000fe400078ec0ff */
[----:B------:R-:W-:Y:S02]  /*aec80*/  ISETP.LT.AND P2, PT, R29, UR4, !P1 ;  /* 0x000000041d007c0c */ /* 0x000fe4000cf41270 */
[----:B------:R-:W-:Y:S01]  /*aec90*/  LOP3.LUT P5, RZ, R13, 0x200000, RZ, 0xc0, !PT ;  /* 0x002000000dff7812 */ /* 0x000fe200078ac0ff */
        /* <DEDUP_REMOVED lines=9> */
[----:B------:R-:W-:-:S04]  /*aed30*/  @P2 LOP3.LUT R9, R9, 0x1000, RZ, 0xfc, !PT ;  /* 0x0000100009092812 */ /* 0x000fc800078efcff */
[----:B------:R-:W-:-:S04]  /*aed40*/  LOP3.LUT R9, R9, 0xfffff7ff, RZ, 0xc0, !PT ;  /* 0xfffff7ff09097812 */ /* 0x000fc800078ec0ff */
[----:B------:R-:W-:Y:S02]  /*aed50*/  @P0 LOP3.LUT R9, R9, 0x800, RZ, 0xfc, !PT ;  /* 0x0000080009090812 */ /* 0x000fe400078efcff */
[----:B------:R-:W-:Y:S01]  /*aed60*/  ISETP.LT.AND P0, PT, R18, UR7, !P1 ;  /* 0x0000000712007c0c */ /* 0x000fe2000cf01270 */
[----:B------:R-:W-:Y:S01]  /*aed70*/  ULDC UR7, c[0x0][0x228] ;  /* 0x00008a0000077ab9 */ /* 0x000fe20000000800 */
[----:B------:R-:W-:-:S04]  /*aed80*/  LOP3.LUT R9, R9, 0xfffffbff, RZ, 0xc0, !PT ;  /* 0xfffffbff09097812 */ /* 0x000fc800078ec0ff */
[----:B------:R-:W-:Y:S02]  /*aed90*/  @P6 LOP3.LUT R9, R9, 0x400, RZ, 0xfc, !PT ;  /* 0x0000040009096812 */ /* 0x000fe400078efcff */
[----:B------:R-:W-:Y:S02]  /*aeda0*/  ISETP.LT.AND P6, PT, R29, UR4, !P5 ;  /* 0x000000041d007c0c */ /* 0x000fe4000efc1270 */
[----:B------:R-:W-:Y:S01]  /*aedb0*/  LOP3.LUT P4, RZ, R13, 0x100000, RZ, 0xc0, !PT ;  /* 0x001000000dff7812 */ /* 0x000fe2000788c0ff */
[----:B------:R-:W-:Y:S01]  /*aedc0*/  ULDC UR4, c[0x0][0x228] ;  /* 0x00008a0000047ab9 */ /* 0x000fe20000000800 */
[----:B------:R-:W-:-:S04]  /*aedd0*/  LOP3.LUT R9, R9, 0xfffffdff, RZ, 0xc0, !PT ;  /* 0xfffffdff09097812 */ /* 0x000fc800078ec0ff */
        /* <DEDUP_REMOVED lines=24> */
[----:B------:R-:W-:-:S04]  /*aef60*/  LOP3.LUT R9, R9, 0xfffffff7, RZ, 0xc0, !PT ;  /* 0xfffffff709097812 */ /* 0x000fc800078ec0ff */
[----:B------:R-:W-:Y:S02]  /*aef70*/  @P6 LOP3.LUT R9, R9, 0x8, RZ, 0xfc, !PT ;  /* 0x0000000809096812 */ /* 0x000fe400078efcff */
[----:B------:R-:W-:Y:S02]  /*aef80*/  LOP3.LUT P6, RZ, R13, 0x40, RZ, 0xc0, !PT ;  /* 0x000000400dff7812 */ /* 0x000fe400078cc0ff */
[----:B------:R-:W-:Y:S02]  /*aef90*/  ISETP.LT.AND P0, PT, R18, UR7, !P4 ;  /* 0x0000000712007c0c */ /* 0x000fe4000e701270 */
[----:B------:R-:W-:Y:S01]  /*aefa0*/  LOP3.LUT R9, R9, 0xfffffffb, RZ, 0xc0, !PT ;  /* 0xfffffffb09097812 */ /* 0x000fe200078ec0ff */
[----:B------:R-:W-:-:S03]  /*aefb0*/  ULDC UR7, c[0x0][0x228] ;  /* 0x00008a0000077ab9 */ /* 0x000fc60000000800 */
[----:B------:R-:W-:Y:S02]  /*aefc0*/  @P5 LOP3.LUT R9, R9, 0x4, RZ, 0xfc, !PT ;  /* 0x0000000409095812 */ /* 0x000fe400078efcff */
[----:B------:R-:W-:-:S03]  /*aefd0*/  ISETP.LT.AND P5, PT, R20, UR5, !P3 ;  /* 0x0000000514007c0c */ /* 0x000fc6000dfa1270 */
[----:B------:R-:W-:Y:S02]  /*aefe0*/  @P6 LOP3.LUT R26, R26, 0x4000, RZ, 0xfc, !PT ;  /* 0x000040001a1a6812 */ /* 0x000fe400078efcff */
[----:B------:R-:W-:Y:S02]  /*aeff0*/  LOP3.LUT R9, R9, 0xfffffffd, RZ, 0xc0, !PT ;  /* 0xfffffffd09097812 */ /* 0x000fe400078ec0ff */
[----:B------:R-:W-:Y:S02]  /*af000*/  LOP3.LUT P6, RZ, R13, 0x80, RZ, 0xc0, !PT ;  /* 0x000000800dff7812 */ /* 0x000fe400078cc0ff */
[----:B------:R-:W-:Y:S02]  /*af010*/  ISETP.LT.AND P4, PT, R19, UR6, !P3 ;  /* 0x0000000613007c0c */ /* 0x000fe4000df81270 */
[----:B------:R-:W-:Y:S02]  /*af020*/  LOP3.LUT R26, R26, 0xffff7fff, RZ, 0xc0, !PT ;  /* 0xffff7fff1a1a7812 */ /* 0x000fe400078ec0ff */
[----:B------:R-:W-:-:S02]  /*af030*/  @P0 LOP3.LUT R9, R9, 0x2, RZ, 0xfc, !PT ;  /* 0x0000000209090812 */ /* 0x000fc400078efcff */
[----:B------:R-:W-:Y:S02]  /*af040*/  ISETP.LT.AND P0, PT, R29, UR4, !P3 ;  /* 0x000000041d007c0c */ /* 0x000fe4000df01270 */
[----:B------:R-:W-:Y:S02]  /*af050*/  LOP3.LUT P2, RZ, R13, 0x40000, RZ, 0xc0, !PT ;  /* 0x000400000dff7812 */ /* 0x000fe4000784c0ff */
[----:B------:R-:W-:Y:S02]  /*af060*/  @P5 LOP3.LUT R10, R10, 0x80000000, RZ, 0xfc, !PT ;  /* 0x800000000a0a5812 */ /* 0x000fe400078efcff */
[----:B------:R-:W-:Y:S01]  /*af070*/  LOP3.LUT R9, R9, 0xfffffffe, RZ, 0xc0, !PT ;  /* 0xfffffffe09097812 */ /* 0x000fe200078ec0ff */
[----:B------:R-:W-:Y:S01]  /*af080*/  ULDC UR4, c[0x0][0x228] ;  /* 0x00008a0000047ab9 */ /* 0x000fe20000000800 */
[----:B------:R-:W-:Y:S01]  /*af090*/  ULDC UR5, c[0x0][0x228] ;  /* 0x00008a0000057ab9 */ /* 0x000fe20000000800 */
[----:B------:R-:W-:Y:S01]  /*af0a0*/  ULDC UR6, c[0x0][0x228] ;  /* 0x00008a0000067ab9 */ /* 0x000fe20000000800 */
[----:B------:R-:W-:-:S02]  /*af0b0*/  @P6 LOP3.LUT R26, R26, 0x8000, RZ, 0xfc, !PT ;  /* 0x000080001a1a6812 */ /* 0x000fc400078efcff */
[----:B------:R-:W-:Y:S02]  /*af0c0*/  LOP3.LUT P6, RZ, R13, 0x100, RZ, 0xc0, !PT ;  /* 0x000001000dff7812 */ /* 0x000fe400078cc0ff */
[----:B------:R-:W-:Y:S02]  /*af0d0*/  LOP3.LUT R10, R10, 0xbfffffff, RZ, 0xc0, !PT ;  /* 0xbfffffff0a0a7812 */ /* 0x000fe400078ec0ff */
[----:B------:R-:W-:Y:S02]  /*af0e0*/  @P0 LOP3.LUT R9, R9, 0x1, RZ, 0xfc, !PT ;  /* 0x0000000109090812 */ /* 0x000fe400078efcff */
[----:B------:R-:W-:Y:S02]  /*af0f0*/  ISETP.LT.AND P0, PT, R18, UR7, !P3 ;  /* 0x0000000712007c0c */ /* 0x000fe4000df01270 */
[----:B------:R-:W-:Y:S02]  /*af100*/  @P4 LOP3.LUT R10, R10, 0x40000000, RZ, 0xfc, !PT ;  /* 0x400000000a0a4812 */ /* 0x000fe400078efcff */
[----:B------:R-:W-:Y:S01]  /*af110*/  LOP3.LUT R26, R26, 0xfffeffff, RZ, 0xc0, !PT ;  /* 0xfffeffff1a1a7812 */ /* 0x000fe200078ec0ff */
[----:B------:R-:W-:Y:S01]  /*af120*/  ULDC UR7, c[0x0][0x228] ;  /* 0x00008a0000077ab9 */ /* 0x000fe20000000800 */
[----:B------:R-:W-:-:S02]  /*af130*/  LOP3.LUT R10, R10, 0xdfffffff, RZ, 0xc0, !PT ;  /* 0xdfffffff0a0a7812 */ /* 0x000fc400078ec0ff */
[----:B------:R-:W-:Y:S02]  /*af140*/  @P6 LOP3.LUT R26, R26, 0x10000, RZ, 0xfc, !PT ;  /* 0x000100001a1a6812 */ /* 0x000fe400078efcff */
[----:B------:R-:W-:-:S03]  /*af150*/  LOP3.LUT P6, RZ, R13, 0x200, RZ, 0xc0, !PT ;  /* 0x000002000dff7812 */ /* 0x000fc600078cc0ff */
[----:B------:R-:W-:Y:S02]  /*af160*/  @P0 LOP3.LUT R10, R10, 0x20000000, RZ, 0xfc, !PT ;  /* 0x200000000a0a0812 */ /* 0x000fe400078efcff */
[----:B------:R-:W-:Y:S02]  /*af170*/  ISETP.LT.AND P0, PT, R29, UR4, !P2 ;  /* 0x000000041d007c0c */ /* 0x000fe4000d701270 */
[----:B------:R-:W-:Y:S02]  /*af180*/  LOP3.LUT R26, R26, 0xfffdffff, RZ, 0xc0, !PT ;  /* 0xfffdffff1a1a7812 */ /* 0x000fe400078ec0ff */
[----:B------:R-:W-:Y:S02]  /*af190*/  ISETP.LT.AND P4, PT, R20, UR5, !P2 ;  /* 0x0000000514007c0c */ /* 0x000fe4000d781270 */
[----:B------:R-:W-:Y:S02]  /*af1a0*/  LOP3.LUT R10, R10, 0xefffffff, RZ, 0xc0, !PT ;  /* 0xefffffff0a0a7812 */ /* 0x000fe400078ec0ff */
[----:B------:R-:W-:-:S02]  /*af1b0*/  ISETP.LT.AND P3, PT, R19, UR6, !P2 ;  /* 0x0000000613007c0c */ /* 0x000fc4000d761270 */
[C---:B------:R-:W-:Y:S01]  /*af1c0*/  LOP3.LUT P1, RZ, R13.reuse, 0x20000, RZ, 0xc0, !PT ;  /* 0x000200000dff7812 */ /* 0x040fe2000782c0ff */
[----:B------:R-:W-:Y:S01]  /*af1d0*/  ULDC UR4, c[0x0][0x228] ;  /* 0x00008a0000047ab9 */ /* 0x000fe20000000800 */
[----:B------:R-:W-:Y:S01]  /*af1e0*/  ULDC UR5, c[0x0][0x228] ;  /* 0x00008a0000057ab9 */ /* 0x000fe20000000800 */
[----:B------:R-:W-:Y:S01]  /*af1f0*/  ULDC UR6, c[0x0][0x228] ;  /* 0x00008a0000067ab9 */ /* 0x000fe20000000800 */
[----:B------:R-:W-:Y:S02]  /*af200*/  @P6 LOP3.LUT R26, R26, 0x20000, RZ, 0xfc, !PT ;  /* 0x000200001a1a6812 */ /* 0x000fe400078efcff */
[----:B------:R-:W-:Y:S02]  /*af210*/  LOP3.LUT P6, RZ, R13, 0x400, RZ, 0xc0, !PT ;  /* 0x000004000dff7812 */ /* 0x000fe400078cc0ff */
[----:B------:R-:W-:Y:S02]  /*af220*/  @P0 LOP3.LUT R10, R10, 0x10000000, RZ, 0xfc, !PT ;  /* 0x100000000a0a0812 */ /* 0x000fe400078efcff */
[----:B------:R-:W-:-:S02]  /*af230*/  LOP3.LUT R26, R26, 0xfffbffff, RZ, 0xc0, !PT ;  /* 0xfffbffff1a1a7812 */ /* 0x000fc400078ec0ff */
[----:B------:R-:W-:Y:S02]  /*af240*/  LOP3.LUT R10, R10, 0xf7ffffff, RZ, 0xc0, !PT ;  /* 0xf7ffffff0a0a7812 */ /* 0x000fe400078ec0ff */
[----:B------:R-:W-:Y:S02]  /*af250*/  ISETP.LT.AND P0, PT, R18, UR7, !P2 ;  /* 0x0000000712007c0c */ /* 0x000fe4000d701270 */
[----:B------:R-:W-:Y:S01]  /*af260*/  @P4 LOP3.LUT R10, R10, 0x8000000, RZ, 0xfc, !PT ;  /* 0x080000000a0a4812 */ /* 0x000fe200078efcff */
[----:B------:R-:W-:Y:S02]  /*af270*/  ULDC UR7, c[0x0][0x228] ;  /* 0x00008a0000077ab9 */ /* 0x000fe40000000800 */
[----:B------:R-:W-:Y:S02]  /*af280*/  @P6 LOP3.LUT R26, R26, 0x40000, RZ, 0xfc, !PT ;  /* 0x000400001a1a6812 */ /* 0x000fe400078efcff */
[----:B------:R-:W-:Y:S02]  /*af290*/  LOP3.LUT P6, RZ, R13, 0x800, RZ, 0xc0, !PT ;  /* 0x000008000dff7812 */ /* 0x000fe400078cc0ff */
[----:B------:R-:W-:-:S04]  /*af2a0*/  LOP3.LUT R10, R10, 0xfbffffff, RZ, 0xc0, !PT ;  /* 0xfbffffff0a0a7812 */ /* 0x000fc800078ec0ff */
[----:B------:R-:W-:Y:S02]  /*af2b0*/  @P3 LOP3.LUT R10, R10, 0x4000000, RZ, 0xfc, !PT ;  /* 0x040000000a0a3812 */ /* 0x000fe400078efcff */
[----:B------:R-:W-:Y:S02]  /*af2c0*/  LOP3.LUT R26, R26, 0xfff7ffff, RZ, 0xc0, !PT ;  /* 0xfff7ffff1a1a7812 */ /* 0x000fe400078ec0ff */
[----:B------:R-:W-:-:S04]  /*af2d0*/  LOP3.LUT R10, R10, 0xfdffffff, RZ, 0xc0, !PT ;  /* 0xfdffffff0a0a7812 */ /* 0x000fc800078ec0ff */
[----:B------:R-:W-:Y:S02]  /*af2e0*/  @P0 LOP3.LUT R10, R10, 0x2000000, RZ, 0xfc, !PT ;  /* 0x020000000a0a0812 */ /* 0x000fe400078efcff */
[----:B------:R-:W-:Y:S02]  /*af2f0*/  @P6 LOP3.LUT R26, R26, 0x80000, RZ, 0xfc, !PT ;  /* 0x000800001a1a6812 */ /* 0x000fe400078efcff */
[----:B------:R-:W-:Y:S02]  /*af300*/  ISETP.LT.AND P0, PT, R29, UR4, !P1 ;  /* 0x000000041d007c0c */ /* 0x000fe4000cf01270 */
[----:B------:R-:W-:Y:S02]  /*af310*/  LOP3.LUT P6, RZ, R13, 0x1000, RZ, 0xc0, !PT ;  /* 0x000010000dff7812 */ /* 0x000fe400078cc0ff */
[----:B------:R-:W-:Y:S02]  /*af320*/  ISETP.LT.AND P3, PT, R20, UR5, !P1 ;  /* 0x0000000514007c0c */ /* 0x000fe4000cf61270 */
[----:B------:R-:W-:-:S02]  /*af330*/  LOP3.LUT R10, R10, 0xfeffffff, RZ, 0xc0, !PT ;  /* 0xfeffffff0a0a7812 */ /* 0x000fc400078ec0ff */
[----:B------:R-:W-:Y:S02]  /*af340*/  LOP3.LUT R26, R26, 0xffefffff, RZ, 0xc0, !PT ;  /* 0xffefffff1a1a7812 */ /* 0x000fe400078ec0ff */
[----:B------:R-:W-:Y:S02]  /*af350*/  ISETP.LT.AND P2, PT, R19, UR6, !P1 ;  /* 0x0000000613007c0c */ /* 0x000fe4000cf41270 */
[C---:B------:R-:W-:Y:S02]  /*af360*/  LOP3.LUT P5, RZ, R13.reuse, 0x20, RZ, 0xc0, !PT ;  /* 0x000000200dff7812 */ /* 0x040fe400078ac0ff */
[----:B------:R-:W-:Y:S01]  /*af370*/  LOP3.LUT P4, RZ, R13, 0x10, RZ, 0xc0, !PT ;  /* 0x000000100dff7812 */ /* 0x000fe2000788c0ff */
[----:B------:R-:W-:Y:S01]  /*af380*/  ULDC UR6, c[0x0][0x228] ;  /* 0x00008a0000067ab9 */ /* 0x000fe20000000800 */
[----:B------:R-:W-:Y:S01]  /*af390*/  ULDC UR5, c[0x0][0x228] ;  /* 0x00008a0000057ab9 */ /* 0x000fe20000000800 */
[----:B------:R-:W-:Y:S01]  /*af3a0*/  ULDC UR4, c[0x0][0x228] ;  /* 0x00008a0000047ab9 */ /* 0x000fe20000000800 */
[----:B------:R-:W-:-:S02]  /*af3b0*/  @P0 LOP3.LUT R10, R10, 0x1000000, RZ, 0xfc, !PT ;  /* 0x010000000a0a0812 */ /* 0x000fc400078efcff */
[----:B------:R-:W-:Y:S02]  /*af3c0*/  @P6 LOP3.LUT R26, R26, 0x100000, RZ, 0xfc, !PT ;  /* 0x001000001a1a6812 */ /* 0x000fe400078efcff */
[----:B------:R-:W-:Y:S02]  /*af3d0*/  LOP3.LUT P6, RZ, R13, 0x2000, RZ, 0xc0, !PT ;  /* 0x000020000dff7812 */ /* 0x000fe400078cc0ff */
[----:B------:R-:W-:Y:S02]  /*af3e0*/  LOP3.LUT R10, R10, 0xff7fffff, RZ, 0xc0, !PT ;  /* 0xff7fffff0a0a7812 */ /* 0x000fe400078ec0ff */
[----:B------:R-:W-:Y:S02]  /*af3f0*/  LOP3.LUT R26, R26, 0xffdfffff, RZ, 0xc0, !PT ;  /* 0xffdfffff1a1a7812 */ /* 0x000fe400078ec0ff */
[----:B------:R-:W-:Y:S02]  /*af400*/  @P3 LOP3.LUT R10, R10, 0x800000, RZ, 0xfc, !PT ;  /* 0x008000000a0a3812 */ /* 0x000fe400078efcff */
[----:B------:R-:W-:-:S02]  /*af410*/  ISETP.LT.AND P0, PT, R18, UR7, !P1 ;  /* 0x0000000712007c0c */ /* 0x000fc4000cf01270 */
[----:B------:R-:W-:-:S03]  /*af420*/  LOP3.LUT R10, R10, 0xffbfffff, RZ, 0xc0, !PT ;  /* 0xffbfffff0a0a7812 */ /* 0x000fc600078ec0ff */
[----:B------:R-:W-:Y:S02]  /*af430*/  @P6 LOP3.LUT R26, R26, 0x200000, RZ, 0xfc, !PT ;  /* 0x002000001a1a6812 */ /* 0x000fe400078efcff */
[C---:B------:R-:W-:Y:S02]  /*af440*/  LOP3.LUT P6, RZ, R13.reuse, 0x4000, RZ, 0xc0, !PT ;  /* 0x000040000dff7812 */ /* 0x040fe400078cc0ff */
[----:B------:R-:W-:Y:S02]  /*af450*/  @P2 LOP3.LUT R10, R10, 0x400000, RZ, 0xfc, !PT ;  /* 0x004000000a0a2812 */ /* 0x000fe400078efcff */
[----:B------:R-:W-:Y:S02]  /*af460*/  LOP3.LUT P1, RZ, R13, 0x10000, RZ, 0xc0, !PT ;  /* 0x000100000dff7812 */ /* 0x000fe4000782c0ff */
[----:B------:R-:W-:Y:S02]  /*af470*/  ISETP.LT.AND P5, PT, R29, UR35, !P5 ;  /* 0x000000231d007c0c */ /* 0x000fe4000efa1270 */
[----:B------:R-:W-:-:S02]  /*af480*/  LOP3.LUT R26, R26, 0xffbfffff, RZ, 0xc0, !PT ;  /* 0xffbfffff1a1a7812 */ /* 0x000fc400078ec0ff */
[----:B------:R-:W-:Y:S02]  /*af490*/  LOP3.LUT R10, R10, 0xffdfffff, RZ, 0xc0, !PT ;  /* 0xffdfffff0a0a7812 */ /* 0x000fe400078ec0ff */
[----:B------:R-:W-:Y:S02]  /*af4a0*/  ISETP.LT.AND P4, PT, R29, UR34, !P4 ;  /* 0x000000221d007c0c */ /* 0x000fe4000e781270 */
[C---:B------:R-:W-:Y:S02]  /*af4b0*/  LOP3.LUT P3, RZ, R13.reuse, 0x8, RZ, 0xc0, !PT ;  /* 0x000000080dff7812 */ /* 0x040fe4000786c0ff */
[----:B------:R-:W-:Y:S02]  /*af4c0*/  LOP3.LUT P2, RZ, R13, 0x4, RZ, 0xc0, !PT ;  /* 0x000000040dff7812 */ /* 0x000fe4000784c0ff */
[----:B------:R-:W-:Y:S02]  /*af4d0*/  @P0 LOP3.LUT R10, R10, 0x200000, RZ, 0xfc, !PT ;  /* 0x002000000a0a0812 */ /* 0x000fe400078efcff */
[----:B------:R-:W-:Y:S01]  /*af4e0*/  ISETP.LT.AND P0, PT, R29, UR46, !P1 ;  /* 0x0000002e1d007c0c */ /* 0x000fe2000cf01270 */
[----:B------:R-:W-:Y:S01]  /*af4f0*/  ULDC UR7, c[0x0][0x228] ;  /* 0x00008a0000077ab9 */ /* 0x000fe20000000800 */
[----:B---3--:R-:W-:-:S02]  /*af500*/  LOP3.LUT R28, R28, 0xfeffffff, RZ, 0xc0, !PT ;  /* 0xfeffffff1c1c7812 */ /* 0x008fc400078ec0ff */
[----:B------:R-:W-:Y:S02]  /*af510*/  @P6 LOP3.LUT R26, R26, 0x400000, RZ, 0xfc, !PT ;  /* 0x004000001a1a6812 */ /* 0x000fe400078efcff */
[----:B------:R-:W-:Y:S02]  /*af520*/  LOP3.LUT P6, RZ, R13, 0x8000, RZ, 0xc0, !PT ;  /* 0x000080000dff7812 */ /* 0x000fe400078cc0ff */
[----:B------:R-:W-:Y:S02]  /*af530*/  LOP3.LUT R10, R10, 0xffefffff, RZ, 0xc0, !PT ;  /* 0xffefffff0a0a7812 */ /* 0x000fe400078ec0ff */
[C---:B------:R-:W-:Y:S02]  /*af540*/  ISETP.LT.AND P3, PT, R29.reuse, UR31, !P3 ;  /* 0x0000001f1d007c0c */ /* 0x040fe4000df61270 */
[C---:B------:R-:W-:Y:S02]  /*af550*/  ISETP.LT.AND P2, PT, R29.reuse, UR30, !P2 ;  /* 0x0000001e1d007c0c */ /* 0x040fe4000d741270 */
[----:B------:R-:W-:-:S02]  /*af560*/  ISETP.LT.AND P6, PT, R29, UR45, !P6 ;  /* 0x0000002d1d007c0c */ /* 0x000fc4000f7c1270 */
[----:B------:R-:W-:Y:S01]  /*af570*/  LOP3.LUT P1, RZ, R13, 0x2, RZ, 0xc0, !PT ;  /* 0x000000020dff7812 */ /* 0x000fe2000782c0ff */
[----:B------:R-:W-:Y:S01]  /*af580*/  ULDC UR31, c[0x0][0x228] ;  /* 0x00008a00001f7ab9 */ /* 0x000fe20000000800 */
[----:B------:R-:W-:Y:S01]  /*af590*/  ULDC UR45, c[0x0][0x228] ;  /* 0x00008a00002d7ab9 */ /* 0x000fe20000000800 */
[----:B------:R-:W-:Y:S02]  /*af5a0*/  LOP3.LUT R11, R11, 0xbfffffff, RZ, 0xc0, !PT ;  /* 0xbfffffff0b0b7812 */ /* 0x000fe400078ec0ff */
[----:B------:R-:W-:Y:S01]  /*af5b0*/  @P0 LOP3.LUT R10, R10, 0x100000, RZ, 0xfc, !PT ;  /* 0x001000000a0a0812 */ /* 0x000fe200078efcff */
[----:B------:R0:W-:Y:S01]  /*af5c0*/  STL [R1+0x2e08], R0 ;  /* 0x002e080001007387 */ /* 0x0001e20000100800 */
[----:B------:R-:W-:Y:S01]  /*af5d0*/  ULDC UR34, c[0x0][0x228] ;  /* 0x00008a0000227ab9 */ /* 0x000fe20000000800 */
[----:B------:R-:W-:Y:S01]  /*af5e0*/  ULDC UR46, c[0x0][0x228] ;  /* 0x00008a00002e7ab9 */ /* 0x000fe20000000800 */
[----:B------:R-:W-:Y:S01]  /*af5f0*/  LOP3.LUT R10, R10, 0xfffdffff, RZ, 0xc0, !PT ;  /* 0xfffdffff0a0a7812 */ /* 0x000fe200078ec0ff */
[----:B------:R-:W-:Y:S01]  /*af600*/  ULDC UR35, c[0x0][0x228] ;  /* 0x00008a0000237ab9 */ /* 0x000fe20000000800 */
[----:B------:R-:W-:-:S02]  /*af610*/  ULDC UR30, c[0x0][0x228] ;  /* 0x00008a00001e7ab9 */ /* 0x000fc40000000800 */
[----:B------:R-:W-:Y:S02]  /*af620*/  @P6 LOP3.LUT R10, R10, 0x20000, RZ, 0xfc, !PT ;  /* 0x000200000a0a6812 */ /* 0x000fe400078efcff */
[----:B------:R-:W-:-:S04]  /*af630*/  LOP3.LUT P6, RZ, R26, 0x400000, RZ, 0xc0, !PT ;  /* 0x004000001aff7812 */ /* 0x000fc800078cc0ff */
[C---:B------:R-:W-:Y:S02]  /*af640*/  ISETP.LT.AND P6, PT, R29.reuse, UR44, !P6 ;  /* 0x0000002c1d007c0c */ /* 0x040fe4000f7c1270 */
[----:B------:R-:W-:Y:S02]  /*af650*/  LOP3.LUT R10, R10, 0xffffbfff, RZ, 0xc0, !PT ;  /* 0xffffbfff0a0a7812 */ /* 0x000fe400078ec0ff */
[----:B------:R-:W-:Y:S02]  /*af660*/  ISETP.LT.AND P1, PT, R29, UR29, !P1 ;  /* 0x0000001d1d007c0c */ /* 0x000fe4000cf21270 */
[----:B------:R-:W-:Y:S01]  /*af670*/  LOP3.LUT P0, RZ, R13, 0x1, RZ, 0xc0, !PT ;  /* 0x000000010dff7812 */ /* 0x000fe2000780c0ff */
[----:B------:R-:W-:Y:S01]  /*af680*/  STL [R1+0x2e0c], R2 ;  /* 0x002e0c0201007387 */ /* 0x000fe20000100800 */
[----:B------:R-:W-:Y:S01]  /*af690*/  ULDC UR29, c[0x0][0x228] ;  /* 0x00008a00001d7ab9 */ /* 0x000fe20000000800 */
[----:B------:R-:W-:-:S04]  /*af6a0*/  ULDC UR44, c[0x0][0x228] ;  /* 0x00008a00002c7ab9 */ /* 0x000fc80000000800 */
[----:B------:R-:W-:Y:S02]  /*af6b0*/  @P6 LOP3.LUT R10, R10, 0x4000, RZ, 0xfc, !PT ;  /* 0x000040000a0a6812 */ /* 0x000fe400078efcff */
[----:B------:R-:W-:-:S04]  /*af6c0*/  LOP3.LUT P6, RZ, R26, 0x200000, RZ, 0xc0, !PT ;  /* 0x002000001aff7812 */ /* 0x000fc800078cc0ff */
[C---:B------:R-:W-:Y:S02]  /*af6d0*/  ISETP.LT.AND P6, PT, R29.reuse, UR43, !P6 ;  /* 0x0000002b1d007c0c */ /* 0x040fe4000f7c1270 */
[----:B------:R-:W-:Y:S02]  /*af6e0*/  LOP3.LUT R10, R10, 0xfffff7ff, RZ, 0xc0, !PT ;  /* 0xfffff7ff0a0a7812 */ /* 0x000fe400078ec0ff */
[----:B------:R-:W-:Y:S01]  /*af6f0*/  ISETP.LT.AND P0, PT, R29, UR28, !P0 ;  /* 0x0000001c1d007c0c */ /* 0x000fe2000c701270 */
[----:B------:R-:W-:Y:S01]  /*af700*/  STL [R1+0x2e10], R3 ;  /* 0x002e100301007387 */ /* 0x000fe20000100800 */
[----:B------:R-:W-:-:S07]  /*af710*/  ULDC UR43, c[0x0][0x228] ;  /* 0x00008a00002b7ab9 */ /* 0x000fce0000000800 */
[----:B------:R-:W-:Y:S02]  /*af720*/  @P6 LOP3.LUT R10, R10, 0x800, RZ, 0xfc, !PT ;  /* 0x000008000a0a6812 */ /* 0x000fe400078efcff */
[----:B------:R-:W-:Y:S01]  /*af730*/  LOP3.LUT P6, RZ, R26, 0x100000, RZ, 0xc0, !PT ;  /* 0x001000001aff7812 */ /* 0x000fe200078cc0ff */
[----:B------:R-:W-:-:S03]  /*af740*/  ULDC UR28, c[0x0][0x228] ;  /* 0x00008a00001c7ab9 */ /* 0x000fc60000000800 */
[----:B------:R-:W-:Y:S02]  /*af750*/  ISETP.LT.AND P6, PT, R29, UR42, !P6 ;  /* 0x0000002a1d007c0c */ /* 0x000fe4000f7c1270 */
[----:B------:R-:W-:Y:S01]  /*af760*/  LOP3.LUT R10, R10, 0xfffffeff, RZ, 0xc0, !PT ;  /* 0xfffffeff0a0a7812 */ /* 0x000fe200078ec0ff */
[----:B------:R-:W-:Y:S01]  /*af770*/  STL.64 [R1+0x2e00], R6 ;  /* 0x002e000601007387 */ /* 0x000fe20000100a00 */
[----:B------:R-:W-:-:S09]  /*af780*/  ULDC UR42, c[0x0][0x228] ;  /* 0x00008a00002a7ab9 */ /* 0x000fd20000000800 */
[----:B------:R-:W-:Y:S02]  /*af790*/  @P6 LOP3.LUT R10, R10, 0x100, RZ, 0xfc, !PT ;  /* 0x000001000a0a6812 */ /* 0x000fe400078efcff */
[----:B------:R-:W-:-:S04]  /*af7a0*/  LOP3.LUT P6, RZ, R26, 0x80000, RZ, 0xc0, !PT ;  /* 0x000800001aff7812 */ /* 0x000fc800078cc0ff */
[----:B------:R-:W-:Y:S02]  /*af7b0*/  ISETP.LT.AND P6, PT, R29, UR41, !P6 ;  /* 0x000000291d007c0c */ /* 0x000fe4000f7c1270 */
[----:B------:R-:W-:Y:S01]  /*af7c0*/  LOP3.LUT R10, R10, 0xffffffdf, RZ, 0xc0, !PT ;  /* 0xffffffdf0a0a7812 */ /* 0x000fe200078ec0ff */
[----:B------:R-:W-:-:S10]  /*af7d0*/  ULDC UR41, c[0x0][0x228] ;  /* 0x00008a0000297ab9 */ /* 0x000fd40000000800 */
[----:B------:R-:W-:Y:S02]  /*af7e0*/  @P6 LOP3.LUT R10, R10, 0x20, RZ, 0xfc, !PT ;  /* 0x000000200a0a6812 */ /* 0x000fe400078efcff */
[----:B------:R-:W-:-:S04]  /*af7f0*/  LOP3.LUT P6, RZ, R26, 0x40000, RZ, 0xc0, !PT ;  /* 0x000400001aff7812 */ /* 0x000fc800078cc0ff */
        /* <DEDUP_REMOVED lines=8> */
[----:B------:R-:W-:Y:S01]  /*af880*/  STL [R1+0x2e14], R8 ;  /* 0x002e140801007387 */ /* 0x000fe20000100800 */
[----:B------:R-:W-:-:S09]  /*af890*/  ULDC UR39, c[0x0][0x228] ;  /* 0x00008a0000277ab9 */ /* 0x000fd20000000800 */
[----:B------:R-:W-:Y:S02]  /*af8a0*/  @P6 LOP3.LUT R12, R12, 0x80000000, RZ, 0xfc, !PT ;  /* 0x800000000c0c6812 */ /* 0x000fe400078efcff */
[----:B------:R-:W-:-:S04]  /*af8b0*/  LOP3.LUT P6, RZ, R26, 0x10000, RZ, 0xc0, !PT ;  /* 0x000100001aff7812 */ /* 0x000fc800078cc0ff */
[----:B------:R-:W-:Y:S02]  /*af8c0*/  ISETP.LT.AND P6, PT, R29, UR38, !P6 ;  /* 0x000000261d007c0c */ /* 0x000fe4000f7c1270 */
[----:B------:R-:W-:Y:S01]  /*af8d0*/  LOP3.LUT R12, R12, 0xefffffff, RZ, 0xc0, !PT ;  /* 0xefffffff0c0c7812 */ /* 0x000fe200078ec0ff */
[----:B------:R1:W-:Y:S01]  /*af8e0*/  STL [R1+0x2e18], R9 ;  /* 0x002e180901007387 */ /* 0x0003e20000100800 */
        /* <DEDUP_REMOVED lines=10> */
[----:B------:R-:W-:-:S10]  /*af990*/  ULDC UR36, c[0x0][0x228] ;  /* 0x00008a0000247ab9 */ /* 0x000fd40000000800 */
[----:B------:R-:W-:-:S04]  /*af9a0*/  @P6 LOP3.LUT R12, R12, 0x400000, RZ, 0xfc, !PT ;  /* 0x004000000c0c6812 */ /* 0x000fc800078efcff */
[----:B------:R-:W-:-:S04]  /*af9b0*/  LOP3.LUT R12, R12, 0xfff7ffff, RZ, 0xc0, !PT ;  /* 0xfff7ffff0c0c7812 */ /* 0x000fc800078ec0ff */
        /* <DEDUP_REMOVED lines=8> */
[----:B------:R-:W-:Y:S02]  /*afa40*/  @P1 LOP3.LUT R12, R12, 0x80, RZ, 0xfc, !PT ;  /* 0x000000800c0c1812 */ /* 0x000fe400078efcff */
[----:B------:R-:W-:Y:S02]  /*afa50*/  LOP3.LUT P1, RZ, R26, 0x100, RZ, 0xc0, !PT ;  /* 0x000001001aff7812 */ /* 0x000fe4000782c0ff */
[----:B------:R-:W-:-:S04]  /*afa60*/  LOP3.LUT R12, R12, 0xffffffef, RZ, 0xc0, !PT ;  /* 0xffffffef0c0c7812 */ /* 0x000fc800078ec0ff */
[----:B------:R-:W-:Y:S02]  /*afa70*/  @P0 LOP3.LUT R12, R12, 0x10, RZ, 0xfc, !PT ;  /* 0x000000100c0c0812 */ /* 0x000fe400078efcff */
[----:B------:R-:W-:Y:S02]  /*afa80*/  ISETP.LT.AND P0, PT, R29, UR27, !P1 ;  /* 0x0000001b1d007c0c */ /* 0x000fe4000cf01270 */
[C---:B------:R-:W-:Y:S02]  /*afa90*/  LOP3.LUT P6, RZ, R26.reuse, 0x2000, RZ, 0xc0, !PT ;  /* 0x000020001aff7812 */ /* 0x040fe400078cc0ff */
[----:B------:R-:W-:Y:S02]  /*afaa0*/  LOP3.LUT P5, RZ, R26, 0x1000, RZ, 0xc0, !PT ;  /* 0x000010001aff7812 */ /* 0x000fe400078ac0ff */
[----:B------:R-:W-:Y:S02]  /*afab0*/  LOP3.LUT R12, R12, 0xfffffffd, RZ, 0xc0, !PT ;  /* 0xfffffffd0c0c7812 */ /* 0x000fe400078ec0ff */
[----:B------:R-:W-:-:S02]  /*afac0*/  LOP3.LUT P4, RZ, R26, 0x800, RZ, 0xc0, !PT ;  /* 0x000008001aff7812 */ /* 0x000fc4000788c0ff */
[C---:B------:R-:W-:Y:S02]  /*afad0*/  LOP3.LUT P3, RZ, R26.reuse, 0x400, RZ, 0xc0, !PT ;  /* 0x000004001aff7812 */ /* 0x040fe4000786c0ff */
[----:B------:R-:W-:Y:S02]  /*afae0*/  LOP3.LUT P2, RZ, R26, 0x200, RZ, 0xc0, !PT ;  /* 0x000002001aff7812 */ /* 0x000fe4000784c0ff */
[----:B------:R-:W-:Y:S01]  /*afaf0*/  @P1 LOP3.LUT R27, R27, 0x100, RZ, 0xfc, !PT ;  /* 0x000001001b1b1812 */ /* 0x000fe200078efcff */
[----:B------:R-:W-:Y:S01]  /*afb00*/  ULDC UR27, c[0x0][0x228] ;  /* 0x00008a00001b7ab9 */ /* 0x000fe20000000800 */
[----:B------:R-:W-:Y:S02]  /*afb10*/  @P0 LOP3.LUT R12, R12, 0x2, RZ, 0xfc, !PT ;  /* 0x000000020c0c0812 */ /* 0x000fe400078efcff */
[----:B------:R-:W-:Y:S02]  /*afb20*/  LOP3.LUT P0, RZ, R17, 0x40000000, RZ, 0xc0, !PT ;  /* 0x4000000011ff7812 */ /* 0x000fe4000780c0ff */
[----:B------:R-:W-:-:S11]  /*afb30*/  LOP3.LUT R26, R26, 0xffffffdf, RZ, 0xc0, !PT ;  /* 0xffffffdf1a1a7812 */ /* 0x000fd600078ec0ff */
[----:B------:R-:W-:Y:S02]  /*afb40*/  @P0 LOP3.LUT R26, R26, 0x20, RZ, 0xfc, !PT ;  /* 0x000000201a1a0812 */ /* 0x000fe400078efcff */
[----:B------:R-:W-:Y:S02]  /*afb50*/  LOP3.LUT P0, RZ, R17, 0x2000000, RZ, 0xc0, !PT ;  /* 0x0200000011ff7812 */ /* 0x000fe4000780c0ff */
[----:B------:R-:W-:Y:S02]  /*afb60*/  LOP3.LUT R26, R26, 0xffffffbf, RZ, 0xc0, !PT ;  /* 0xffffffbf1a1a7812 */ /* 0x000fe400078ec0ff */
[----:B------:R-:W-:Y:S02]  /*afb70*/  ISETP.LT.AND P1, PT, R29, UR26, !P2 ;  /* 0x0000001a1d007c0c */ /* 0x000fe4000d721270 */
[----:B------:R-:W-:Y:S02]  /*afb80*/  LOP3.LUT R27, R27, 0xfffffdff, RZ, 0xc0, !PT ;  /* 0xfffffdff1b1b7812 */ /* 0x000fe400078ec0ff */
[----:B------:R-:W-:Y:S01]  /*afb90*/  LOP3.LUT R12, R12, 0xbfffffff, RZ, 0xc0, !PT ;  /* 0xbfffffff0c0c7812 */ /* 0x000fe200078ec0ff */
[----:B------:R-:W-:-:S04]  /*afba0*/  ULDC UR26, c[0x0][0x228] ;  /* 0x00008a00001a7ab9 */ /* 0x000fc80000000800 */
[----:B------:R-:W-:Y:S02]  /*afbb0*/  @P0 LOP3.LUT R26, R26, 0x40, RZ, 0xfc, !PT ;  /* 0x000000401a1a0812 */ /* 0x000fe400078efcff */
[----:B------:R-:W-:Y:S02]  /*afbc0*/  LOP3.LUT P0, RZ, R17, 0x1000000, RZ, 0xc0, !PT ;  /* 0x0100000011ff7812 */ /* 0x000fe4000780c0ff */
[----:B------:R-:W-:Y:S02]  /*afbd0*/  LOP3.LUT R26, R26, 0xffffff7f, RZ, 0xc0, !PT ;  /* 0xffffff7f1a1a7812 */ /* 0x000fe400078ec0ff */
[----:B------:R-:W-:-:S09]  /*afbe0*/  @P1 LOP3.LUT R14, R14, 0x40000000, RZ, 0xfc, !PT ;  /* 0x400000000e0e1812 */ /* 0x000fd200078efcff */
[----:B------:R-:W-:Y:S02]  /*afbf0*/  @P0 LOP3.LUT R26, R26, 0x80, RZ, 0xfc, !PT ;  /* 0x000000801a1a0812 */ /* 0x000fe400078efcff */
[----:B------:R-:W-:Y:S02]  /*afc00*/  ISETP.LT.AND P0, PT, R29, UR25, !P3 ;  /* 0x000000191d007c0c */ /* 0x000fe4000df01270 */
[----:B------:R-:W-:Y:S02]  /*afc10*/  LOP3.LUT R14, R14, 0xf7ffffff, RZ, 0xc0, !PT ;  /* 0xf7ffffff0e0e7812 */ /* 0x000fe400078ec0ff */
[----:B------:R-:W-:Y:S02]  /*afc20*/  @P2 LOP3.LUT R27, R27, 0x200, RZ, 0xfc, !PT ;  /* 0x000002001b1b2812 */ /* 0x000fe400078efcff */
[----:B------:R-:W-:Y:S01]  /*afc30*/  LOP3.LUT P1, RZ, R16, 0x1, RZ, 0xc0, !PT ;  /* 0x0000000110ff7812 */ /* 0x000fe2000782c0ff */
[----:B------:R-:W-:-:S06]  /*afc40*/  ULDC UR25, c[0x0][0x228] ;  /* 0x00008a0000197ab9 */ /* 0x000fcc0000000800 */
[----:B------:R-:W-:Y:S02]  /*afc50*/  @P0 LOP3.LUT R14, R14, 0x8000000, RZ, 0xfc, !PT ;  /* 0x080000000e0e0812 */ /* 0x000fe400078efcff */
[----:B------:R-:W-:Y:S02]  /*afc60*/  ISETP.LT.AND P0, PT, R29, UR24, !P4 ;  /* 0x000000181d007c0c */ /* 0x000fe4000e701270 */
[----:B------:R-:W-:Y:S02]  /*afc70*/  LOP3.LUT R27, R27, 0xfffffbff, RZ, 0xc0, !PT ;  /* 0xfffffbff1b1b7812 */ /* 0x000fe400078ec0ff */
[----:B------:R-:W-:Y:S02]  /*afc80*/  LOP3.LUT P2, RZ, R17, 0x80000000, RZ, 0xc0, !PT ;  /* 0x8000000011ff7812 */ /* 0x000fe4000784c0ff */
[----:B------:R-:W-:Y:S01]  /*afc90*/  LOP3.LUT R14, R14, 0xfeffffff, RZ, 0xc0, !PT ;  /* 0xfeffffff0e0e7812 */ /* 0x000fe200078ec0ff */
[----:B------:R-:W-:-:S06]  /*afca0*/  ULDC UR24, c[0x0][0x228] ;  /* 0x00008a0000187ab9 */ /* 0x000fcc0000000800 */
[----:B------:R-:W-:Y:S02]  /*afcb0*/  @P0 LOP3.LUT R14, R14, 0x1000000, RZ, 0xfc, !PT ;  /* 0x010000000e0e0812 */ /* 0x000fe400078efcff */
[----:B------:R-:W-:Y:S02]  /*afcc0*/  ISETP.LT.AND P0, PT, R29, UR23, !P5 ;  /* 0x000000171d007c0c */ /* 0x000fe4000ef01270 */
[----:B------:R-:W-:Y:S01]  /*afcd0*/  @P3 LOP3.LUT R27, R27, 0x400, RZ, 0xfc, !PT ;  /* 0x000004001b1b3812 */ /* 0x000fe200078efcff */
[----:B------:R-:W-:Y:S01]  /*afce0*/  ULDC UR23, c[0x0][0x228] ;  /* 0x00008a0000177ab9 */ /* 0x000fe20000000800 */
[----:B------:R-:W-:-:S09]  /*afcf0*/  LOP3.LUT R14, R14, 0xffdfffff, RZ, 0xc0, !PT ;  /* 0xffdfffff0e0e7812 */ /* 0x000fd200078ec0ff */
[----:B------:R-:W-:Y:S02]  /*afd00*/  @P0 LOP3.LUT R14, R14, 0x200000, RZ, 0xfc, !PT ;  /* 0x002000000e0e0812 */ /* 0x000fe400078efcff */
[----:B------:R-:W-:Y:S02]  /*afd10*/  ISETP.LT.AND P0, PT, R29, UR22, !P6 ;  /* 0x000000161d007c0c */ /* 0x000fe4000f701270 */
[----:B------:R-:W-:Y:S02]  /*afd20*/  LOP3.LUT R27, R27, 0xfffff7ff, RZ, 0xc0, !PT ;  /* 0xfffff7ff1b1b7812 */ /* 0x000fe400078ec0ff */
[----:B------:R-:W-:Y:S02]  /*afd30*/  LOP3.LUT P3, RZ, R17, 0x20000000, RZ, 0xc0, !PT ;  /* 0x2000000011ff7812 */ /* 0x000fe4000786c0ff */
[----:B------:R-:W-:Y:S01]  /*afd40*/  LOP3.LUT R14, R14, 0xfffbffff, RZ, 0xc0, !PT ;  /* 0xfffbffff0e0e7812 */ /* 0x000fe200078ec0ff */
[----:B------:R-:W-:-:S06]  /*afd50*/  ULDC UR22, c[0x0][0x228] ;  /* 0x00008a0000167ab9 */ /* 0x000fcc0000000800 */
[----:B------:R-:W-:Y:S02]  /*afd60*/  @P0 LOP3.LUT R14, R14, 0x40000, RZ, 0xfc, !PT ;  /* 0x000400000e0e0812 */ /* 0x000fe400078efcff */
[----:B------:R-:W-:-:S04]  /*afd70*/  LOP3.LUT P0, RZ, R26, 0x80, RZ, 0xc0, !PT ;  /* 0x000000801aff7812 */ /* 0x000fc8000780c0ff */
[----:B------:R-:W-:Y:S02]  /*afd80*/  ISETP.LT.AND P0, PT, R29, UR21, !P0 ;  /* 0x000000151d007c0c */ /* 0x000fe4000c701270 */
[----:B------:R-:W-:Y:S02]  /*afd90*/  @P4 LOP3.LUT R27, R27, 0x800, RZ, 0xfc, !PT ;  /* 0x000008001b1b4812 */ /* 0x000fe400078efcff */
[----:B------:R-:W-:Y:S01]  /*afda0*/  LOP3.LUT R14, R14, 0xffff7fff, RZ, 0xc0, !PT ;  /* 0xffff7fff0e0e7812 */ /* 0x000fe200078ec0ff */
[----:B------:R-:W-:Y:S01]  /*afdb0*/  ULDC UR21, c[0x0][0x228] ;  /* 0x00008a0000157ab9 */ /* 0x000fe20000000800 */
[----:B------:R-:W-:-:S04]  /*afdc0*/  LOP3.LUT R27, R27, 0xffffefff, RZ, 0xc0, !PT ;  /* 0xffffefff1b1b7812 */ /* 0x000fc800078ec0ff */
[----:B------:R-:W-:-:S03]  /*afdd0*/  @P5 LOP3.LUT R27, R27, 0x1000, RZ, 0xfc, !PT ;  /* 0x000010001b1b5812 */ /* 0x000fc600078efcff */
[----:B------:R-:W-:Y:S02]  /*afde0*/  @P0 LOP3.LUT R14, R14, 0x8000, RZ, 0xfc, !PT ;  /* 0x000080000e0e0812 */ /* 0x000fe400078efcff */
[----:B------:R-:W-:Y:S02]  /*afdf0*/  LOP3.LUT P0, RZ, R26, 0x40, RZ, 0xc0, !PT ;  /* 0x000000401aff7812 */ /* 0x000fe4000780c0ff */
[----:B------:R-:W-:Y:S02]  /*afe00*/  LOP3.LUT R27, R27, 0xffffdfff, RZ, 0xc0, !PT ;  /* 0xffffdfff1b1b7812 */ /* 0x000fe400078ec0ff */
[----:B------:R-:W-:Y:S02]  /*afe10*/  ISETP.LT.AND P0, PT, R29, UR20, !P0 ;  /* 0x000000141d007c0c */ /* 0x000fe4000c701270 */
[----:B------:R-:W-:Y:S02]  /*afe20*/  @P6 LOP3.LUT R27, R27, 0x2000, RZ, 0xfc, !PT ;  /* 0x000020001b1b6812 */ /* 0x000fe400078efcff */
[----:B------:R-:W-:-:S02]  /*afe30*/  LOP3.LUT P6, RZ, R17, 0x4000000, RZ, 0xc0, !PT ;  /* 0x0400000011ff7812 */ /* 0x000fc400078cc0ff */
[----:B------:R-:W-:Y:S02]  /*afe40*/  LOP3.LUT R14, R14, 0xffffefff, RZ, 0xc0, !PT ;  /* 0xffffefff0e0e7812 */ /* 0x000fe400078ec0ff */
[C---:B------:R-:W-:Y:S02]  /*afe50*/  LOP3.LUT P5, RZ, R17.reuse, 0x8000000, RZ, 0xc0, !PT ;  /* 0x0800000011ff7812 */ /* 0x040fe400078ac0ff */
[----:B------:R-:W-:Y:S02]  /*afe60*/  LOP3.LUT P4, RZ, R17, 0x10000000, RZ, 0xc0, !PT ;  /* 0x1000000011ff7812 */ /* 0x000fe4000788c0ff */
[----:B------:R-:W-:Y:S01]  /*afe70*/  ISETP.LT.AND P6, PT, R29, UR19, !P6 ;  /* 0x000000131d007c0c */ /* 0x000fe2000f7c1270 */
[----:B------:R-:W-:Y:S01]  /*afe80*/  ULDC UR20, c[0x0][0x228] ;  /* 0x00008a0000147ab9 */ /* 0x000fe20000000800 */
[----:B------:R-:W-:Y:S02]  /*afe90*/  @P0 LOP3.LUT R14, R14, 0x1000, RZ, 0xfc, !PT ;  /* 0x000010000e0e0812 */ /* 0x000fe400078efcff */
[----:B------:R-:W-:-:S02]  /*afea0*/  LOP3.LUT R27, R27, 0xff7fffff, RZ, 0xc0, !PT ;  /* 0xff7fffff1b1b7812 */ /* 0x000fc400078ec0ff */
[----:B------:R-:W-:Y:S01]  /*afeb0*/  LOP3.LUT R17, R17, 0xffbfffff, RZ, 0xc0, !PT ;  /* 0xffbfffff11117812 */ /* 0x000fe200078ec0ff */
[----:B------:R-:W-:Y:S01]  /*afec0*/  ULDC UR19, c[0x0][0x228] ;  /* 0x00008a0000137ab9 */ /* 0x000fe20000000800 */
[----:B------:R-:W-:Y:S02]  /*afed0*/  LOP3.LUT R14, R14, 0xfffffdff, RZ, 0xc0, !PT ;  /* 0xfffffdff0e0e7812 */ /* 0x000fe400078ec0ff */
[----:B------:R-:W-:-:S03]  /*afee0*/  LOP3.LUT P0, RZ, R26, 0x20, RZ, 0xc0, !PT ;  /* 0x000000201aff7812 */ /* 0x000fc6000780c0ff */
[----:B------:R-:W-:Y:S02]  /*afef0*/  @P6 LOP3.LUT R14, R14, 0x200, RZ, 0xfc, !PT ;  /* 0x000002000e0e6812 */ /* 0x000fe400078efcff */
[C---:B------:R-:W-:Y:S02]  /*aff00*/  ISETP.LT.AND P6, PT, R29.reuse, UR18, !P5 ;  /* 0x000000121d007c0c */ /* 0x040fe4000efc1270 */
[C---:B------:R-:W-:Y:S02]  /*aff10*/  ISETP.LT.AND P5, PT, R29.reuse, UR17, !P4 ;  /* 0x000000111d007c0c */ /* 0x040fe4000e7a1270 */
[C---:B------:R-:W-:Y:S02]  /*aff20*/  ISETP.LT.AND P4, PT, R29.reuse, UR16, !P3 ;  /* 0x000000101d007c0c */ /* 0x040fe4000df81270 */
[----:B------:R-:W-:Y:S02]  /*aff30*/  ISETP.LT.AND P3, PT, R29, UR15, !P0 ;  /* 0x0000000f1d007c0c */ /* 0x000fe4000c761270 */
[----:B------:R-:W-:-:S02]  /*aff40*/  LOP3.LUT P0, RZ, R16, 0x20000, RZ, 0xc0, !PT ;  /* 0x0002000010ff7812 */ /* 0x000fc4000780c0ff */
[----:B------:R-:W-:Y:S02]  /*aff50*/  LOP3.LUT R26, R26, 0xfffffffe, RZ, 0xc0, !PT ;  /* 0xfffffffe1a1a7812 */ /* 0x000fe400078ec0ff */
[----:B------:R-:W-:Y:S01]  /*aff60*/  LOP3.LUT R14, R14, 0xffffffbf, RZ, 0xc0, !PT ;  /* 0xffffffbf0e0e7812 */ /* 0x000fe200078ec0ff */
[----:B------:R-:W-:Y:S01]  /*aff70*/  ULDC UR15, c[0x0][0x228] ;  /* 0x00008a00000f7ab9 */ /* 0x000fe20000000800 */
[----:B------:R-:W-:Y:S01]  /*aff80*/  ULDC UR16, c[0x0][0x228] ;  /* 0x00008a0000107ab9 */ /* 0x000fe20000000800 */
[----:B------:R-:W-:Y:S01]  /*aff90*/  ULDC UR17, c[0x0][0x228] ;  /* 0x00008a0000117ab9 */ /* 0x000fe20000000800 */
[----:B------:R-:W-:-:S05]  /*affa0*/  ULDC UR18, c[0x0][0x228] ;  /* 0x00008a0000127ab9 */ /* 0x000fca0000000800 */
[----:B------:R-:W-:Y:S02]  /*affb0*/  @P0 LOP3.LUT R27, R27, 0x800000, RZ, 0xfc, !PT ;  /* 0x008000001b1b0812 */ /* 0x000fe400078efcff */
[----:B------:R-:W-:Y:S02]  /*affc0*/  ISETP.LT.AND P0, PT, R29, UR14, !P2 ;  /* 0x0000000e1d007c0c */ /* 0x000fe4000d701270 */
[----:B------:R-:W-:Y:S02]  /*affd0*/  @P3 LOP3.LUT R15, R15, 0x20000000, RZ, 0xfc, !PT ;  /* 0x200000000f0f3812 */ /* 0x000fe400078efcff */
[----:B------:R-:W-:Y:S02]  /*affe0*/  @P6 LOP3.LUT R14, R14, 0x40, RZ, 0xfc, !PT ;  /* 0x000000400e0e6812 */ /* 0x000fe400078efcff */
[----:B------:R-:W-:Y:S01]  /*afff0*/  LOP3.LUT R27, R27, 0xfeffffff, RZ, 0xc0, !PT ;  /* 0xfeffffff1b1b7812 */ /* 0x000fe200078ec0ff */
[----:B------:R-:W-:Y:S01]  /*b0000*/  ULDC UR14, c[0x0][0x228] ;  /* 0x00008a00000e7ab9 */ /* 0x000fe20000000800 */
[----:B------:R-:W-:-:S05]  /*b0010*/  LOP3.LUT R15, R15, 0xfbffffff, RZ, 0xc0, !PT ;  /* 0xfbffffff0f0f7812 */ /* 0x000fca00078ec0ff */
[----:B------:R-:W-:Y:S02]  /*b0020*/  @P0 LOP3.LUT R15, R15, 0x4000000, RZ, 0xfc, !PT ;  /* 0x040000000f0f0812 */ /* 0x000fe400078efcff */
[----:B------:R-:W-:-:S13]  /*b0030*/  LOP3.LUT P0, RZ, R16, 0x8000, RZ, 0xc0, !PT ;  /* 0x0000800010ff7812 */ /* 0x000fda000780c0ff */
[----:B------:R-:W-:Y:S02]  /*b0040*/  @P0 LOP3.LUT R27, R27, 0x1000000, RZ, 0xfc, !PT ;  /* 0x010000001b1b0812 */ /* 0x000fe400078efcff */
[----:B------:R-:W-:Y:S02]  /*b0050*/  LOP3.LUT P0, RZ, R16, 0x4000, RZ, 0xc0, !PT ;  /* 0x0000400010ff7812 */ /* 0x000fe4000780c0ff */
[----:B------:R-:W-:-:S11]  /*b0060*/  LOP3.LUT R27, R27, 0xfdffffff, RZ, 0xc0, !PT ;  /* 0xfdffffff1b1b7812 */ /* 0x000fd600078ec0ff */
        /* <DEDUP_REMOVED lines=28> */
[----:B------:R-:W-:Y:S02]  /*b0230*/  LOP3.LUT R26, R26, 0xfffffff7, RZ, 0xc0, !PT ;  /* 0xfffffff71a1a7812 */ /* 0x000fe400078ec0ff */
[----:B------:R-:W-:Y:S02]  /*b0240*/  ISETP.LT.AND P2, PT, R29, UR13, !P1 ;  /* 0x0000000d1d007c0c */ /* 0x000fe4000cf41270 */
[----:B------:R-:W-:Y:S02]  /*b0250*/  LOP3.LUT P1, RZ, R16, 0x2, RZ, 0xc0, !PT ;  /* 0x0000000210ff7812 */ /* 0x000fe4000782c0ff */
[----:B------:R-:W-:-:S02]  /*b0260*/  LOP3.LUT R15, R15, 0xff7fffff, RZ, 0xc0, !PT ;  /* 0xff7fffff0f0f7812 */ /* 0x000fc400078ec0ff */
[----:B------:R-:W-:Y:S02]  /*b0270*/  LOP3.LUT R14, R14, 0xfffffff7, RZ, 0xc0, !PT ;  /* 0xfffffff70e0e7812 */ /* 0x000fe400078ec0ff */
[----:B------:R-:W-:Y:S02]  /*b0280*/  LOP3.LUT P6, RZ, R16, 0x10000, RZ, 0xc0, !PT ;  /* 0x0001000010ff7812 */ /* 0x000fe400078cc0ff */
[----:B------:R-:W-:Y:S02]  /*b0290*/  @P0 LOP3.LUT R26, R26, 0x8, RZ, 0xfc, !PT ;  /* 0x000000081a1a0812 */ /* 0x000fe400078efcff */
[C---:B------:R-:W-:Y:S02]  /*b02a0*/  LOP3.LUT P0, RZ, R16.reuse, 0x8, RZ, 0xc0, !PT ;  /* 0x0000000810ff7812 */ /* 0x040fe4000780c0ff */
[----:B------:R-:W-:Y:S02]  /*b02b0*/  ISETP.LT.AND P1, PT, R29, UR12, !P1 ;  /* 0x0000000c1d007c0c */ /* 0x000fe4000cf21270 */
[----:B------:R-:W-:-:S02]  /*b02c0*/  LOP3.LUT P3, RZ, R16, 0x100000, RZ, 0xc0, !PT ;  /* 0x0010000010ff7812 */ /* 0x000fc4000786c0ff */
[----:B------:R-:W-:Y:S02]  /*b02d0*/  LOP3.LUT R26, R26, 0xffffffef, RZ, 0xc0, !PT ;  /* 0xffffffef1a1a7812 */ /* 0x000fe400078ec0ff */
[----:B------:R-:W-:Y:S02]  /*b02e0*/  @P2 LOP3.LUT R15, R15, 0x800000, RZ, 0xfc, !PT ;  /* 0x008000000f0f2812 */ /* 0x000fe400078efcff */
[----:B------:R-:W-:Y:S02]  /*b02f0*/  @P5 LOP3.LUT R14, R14, 0x8, RZ, 0xfc, !PT ;  /* 0x000000080e0e5812 */ /* 0x000fe400078efcff */
[----:B------:R-:W-:Y:S01]  /*b0300*/  ISETP.LT.AND P6, PT, R29, UR31, !P6 ;  /* 0x0000001f1d007c0c */ /* 0x000fe2000f7c1270 */
[----:B------:R-:W-:Y:S01]  /*b0310*/  ULDC UR12, c[0x0][0x228] ;  /* 0x00008a00000c7ab9 */ /* 0x000fe20000000800 */
[----:B------:R-:W-:Y:S01]  /*b0320*/  ULDC UR13, c[0x0][0x228] ;  /* 0x00008a00000d7ab9 */ /* 0x000fe20000000800 */
[----:B------:R-:W-:Y:S02]  /*b0330*/  @P0 LOP3.LUT R26, R26, 0x10, RZ, 0xfc, !PT ;  /* 0x000000101a1a0812 */ /* 0x000fe400078efcff */
[----:B------:R-:W-:-:S02]  /*b0340*/  LOP3.LUT P0, RZ, R16, 0x4, RZ, 0xc0, !PT ;  /* 0x0000000410ff7812 */ /* 0x000fc4000780c0ff */
[----:B------:R-:W-:Y:S02]  /*b0350*/  LOP3.LUT R15, R15, 0xffefffff, RZ, 0xc0, !PT ;  /* 0xffefffff0f0f7812 */ /* 0x000fe400078ec0ff */
[----:B------:R-:W-:Y:S02]  /*b0360*/  ISETP.LT.AND P0, PT, R29, UR11, !P0 ;  /* 0x0000000b1d007c0c */ /* 0x000fe4000c701270 */
[----:B------:R-:W-:Y:S02]  /*b0370*/  @P1 LOP3.LUT R15, R15, 0x100000, RZ, 0xfc, !PT ;  /* 0x001000000f0f1812 */ /* 0x000fe400078efcff */
[----:B------:R-:W-:Y:S02]  /*b0380*/  LOP3.LUT R14, R14, 0xfffffffe, RZ, 0xc0, !PT ;  /* 0xfffffffe0e0e7812 */ /* 0x000fe400078ec0ff */
[C---:B------:R-:W-:Y:S02]  /*b0390*/  LOP3.LUT P5, RZ, R16.reuse, 0x40000, RZ, 0xc0, !PT ;  /* 0x0004000010ff7812 */ /* 0x040fe400078ac0ff */
[----:B------:R-:W-:-:S02]  /*b03a0*/  LOP3.LUT P2, RZ, R16, 0x200000, RZ, 0xc0, !PT ;  /* 0x0020000010ff7812 */ /* 0x000fc4000784c0ff */
[----:B------:R-:W-:Y:S01]  /*b03b0*/  LOP3.LUT R15, R15, 0xfffdffff, RZ, 0xc0, !PT ;  /* 0xfffdffff0f0f7812 */ /* 0x000fe200078ec0ff */
[----:B------:R-:W-:-:S03]  /*b03c0*/  ULDC UR11, c[0x0][0x228] ;  /* 0x00008a00000b7ab9 */ /* 0x000fc60000000800 */
[----:B------:R-:W-:Y:S02]  /*b03d0*/  @P0 LOP3.LUT R15, R15, 0x20000, RZ, 0xfc, !PT ;  /* 0x000200000f0f0812 */ /* 0x000fe400078efcff */
[----:B------:R-:W-:-:S04]  /*b03e0*/  LOP3.LUT P0, RZ, R26, 0x10, RZ, 0xc0, !PT ;  /* 0x000000101aff7812 */ /* 0x000fc8000780c0ff */
[----:B------:R-:W-:Y:S02]  /*b03f0*/  ISETP.LT.AND P0, PT, R29, UR10, !P0 ;  /* 0x0000000a1d007c0c */ /* 0x000fe4000c701270 */
[----:B------:R-:W-:Y:S02]  /*b0400*/  LOP3.LUT R15, R15, 0xffffbfff, RZ, 0xc0, !PT ;  /* 0xffffbfff0f0f7812 */ /* 0x000fe400078ec0ff */
[----:B------:R-:W-:Y:S02]  /*b0410*/  @P4 LOP3.LUT R14, R14, 0x1, RZ, 0xfc, !PT ;  /* 0x000000010e0e4812 */ /* 0x000fe400078efcff */
[----:B------:R-:W-:Y:S02]  /*b0420*/  LOP3.LUT P1, RZ, R16, 0x400000, RZ, 0xc0, !PT ;  /* 0x0040000010ff7812 */ /* 0x000fe4000782c0ff */
[----:B------:R-:W-:Y:S01]  /*b0430*/  ISETP.LT.AND P3, PT, R29, UR49, !P3 ;  /* 0x000000311d007c0c */ /* 0x000fe2000df61270 */
[----:B------:R-:W-:-:S04]  /*b0440*/  ULDC UR10, c[0x0][0x228] ;  /* 0x00008a00000a7ab9 */ /* 0x000fc80000000800 */
[----:B------:R-:W-:Y:S02]  /*b0450*/  @P0 LOP3.LUT R15, R15, 0x4000, RZ, 0xfc, !PT ;  /* 0x000040000f0f0812 */ /* 0x000fe400078efcff */
[----:B------:R-:W-:-:S04]  /*b0460*/  LOP3.LUT P0, RZ, R26, 0x8, RZ, 0xc0, !PT ;  /* 0x000000081aff7812 */ /* 0x000fc8000780c0ff */
        /* <DEDUP_REMOVED lines=8> */
[----:B------:R-:W-:Y:S02]  /*b04f0*/  LOP3.LUT R15, R15, 0xfffffeff, RZ, 0xc0, !PT ;  /* 0xfffffeff0f0f7812 */ /* 0x000fe400078ec0ff */
[----:B------:R-:W-:Y:S02]  /*b0500*/  LOP3.LUT R16, R16, 0x7fffffff, RZ, 0xc0, !PT ;  /* 0x7fffffff10107812 */ /* 0x000fe400078ec0ff */
[----:B------:R-:W-:Y:S01]  /*b0510*/  ISETP.LT.AND P4, PT, R29, UR45, !P4 ;  /* 0x0000002d1d007c0c */ /* 0x000fe2000e781270 */
[----:B------:R-:W-:-:S06]  /*b0520*/  ULDC UR8, c[0x0][0x228] ;  /* 0x00008a0000087ab9 */ /* 0x000fcc0000000800 */
        /* <DEDUP_REMOVED lines=8> */
[----:B------:R-:W-:Y:S02]  /*b05b0*/  LOP3.LUT R15, R15, 0xfffffffb, RZ, 0xc0, !PT ;  /* 0xfffffffb0f0f7812 */ /* 0x000fe400078ec0ff */
[----:B------:R-:W-:Y:S01]  /*b05c0*/  @P4 LOP3.LUT R11, R11, 0x40000000, RZ, 0xfc, !PT ;  /* 0x400000000b0b4812 */ /* 0x000fe200078efcff */
[----:B------:R-:W-:-:S08]  /*b05d0*/  ULDC UR6, c[0x0][0x228] ;  /* 0x00008a0000067ab9 */ /* 0x000fd00000000800 */
        /* <DEDUP_REMOVED lines=17> */
[----:B------:R-:W-:Y:S02]  /*b06f0*/  LOP3.LUT R11, R11, 0xfeffffff, RZ, 0xc0, !PT ;  /* 0xfeffffff0b0b7812 */ /* 0x000fe400078ec0ff */
[----:B------:R-:W-:Y:S01]  /*b0700*/  LOP3.LUT P3, RZ, R13, 0x8, RZ, 0xc0, !PT ;  /* 0x000000080dff7812 */ /* 0x000fe2000786c0ff */
[----:B------:R-:W-:-:S06]  /*b0710*/  ULDC UR7, c[0x0][0x228] ;  /* 0x00008a0000077ab9 */ /* 0x000fcc0000000800 */
[----:B------:R-:W-:Y:S02]  /*b0720*/  @P0 LOP3.LUT R16, R16, 0x2000000, RZ, 0xfc, !PT ;  /* 0x0200000010100812 */ /* 0x000fe400078efcff */
[----:B------:R-:W-:-:S04]  /*b0730*/  LOP3.LUT P0, RZ, R27, 0x10000000, RZ, 0xc0, !PT ;  /* 0x100000001bff7812 */ /* 0x000fc8000780c0ff */
[----:B------:R-:W-:Y:S01]  /*b0740*/  ISETP.LT.AND P0, PT, R29, UR11, !P0 ;  /* 0x0000000b1d007c0c */ /* 0x000fe2000c701270 */
[----:B------:R-:W-:-:S12]  /*b0750*/  ULDC UR11, c[0x0][0x228] ;  /* 0x00008a00000b7ab9 */ /* 0x000fd80000000800 */
        /* <DEDUP_REMOVED lines=18> */
[----:B------:R-:W-:-:S11]  /*b0880*/  LOP3.LUT R17, R17, 0xfffffbff, RZ, 0xc0, !PT ;  /* 0xfffffbff11117812 */ /* 0x000fd600078ec0ff */
[----:B------:R-:W-:Y:S02]  /*b0890*/  @P0 LOP3.LUT R17, R17, 0x400, RZ, 0xfc, !PT ;  /* 0x0000040011110812 */ /* 0x000fe400078efcff */
[----:B------:R-:W-:Y:S02]  /*b08a0*/  LOP3.LUT P0, RZ, R27, 0x800000, RZ, 0xc0, !PT ;  /* 0x008000001bff7812 */ /* 0x000fe4000780c0ff */
[----:B------:R-:W-:-:S04]  /*b08b0*/  LOP3.LUT R17, R17, 0xffffff7f, RZ, 0xc0, !PT ;  /* 0xffffff7f11117812 */ /* 0x000fc800078ec0ff */
[----:B------:R-:W-:Y:S02]  /*b08c0*/  @P6 LOP3.LUT R17, R17, 0x80, RZ, 0xfc, !PT ;  /* 0x0000008011116812 */ /* 0x000fe400078efcff */
[----:B------:R-:W-:Y:S02]  /*b08d0*/  ISETP.LT.AND P6, PT, R29, UR37, !P0 ;  /* 0x000000251d007c0c */ /* 0x000fe4000c7c1270 */
[----:B------:R-:W-:-:S03]  /*b08e0*/  LOP3.LUT R17, R17, 0xffffffef, RZ, 0xc0, !PT ;  /* 0xffffffef11117812 */ /* 0x000fc600078ec0ff */
[----:B------:R-:W-:Y:S02]  /*b08f0*/  @P0 LOP3.LUT R28, R28, 0x1000000, RZ, 0xfc, !PT ;  /* 0x010000001c1c0812 */ /* 0x000fe400078efcff */
[----:B------:R-:W-:-:S06]  /*b0900*/  ISETP.LT.AND P0, PT, R29, UR41, !P5 ;  /* 0x000000291d007c0c */ /* 0x000fcc000ef01270 */
[----:B------:R-:W-:-:S04]  /*b0910*/  @P6 LOP3.LUT R17, R17, 0x10, RZ, 0xfc, !PT ;  /* 0x0000001011116812 */ /* 0x000fc800078efcff */
[----:B------:R-:W-:-:S04]  /*b0920*/  LOP3.LUT R17, R17, 0xfffffffd, RZ, 0xc0, !PT ;  /* 0xfffffffd11117812 */ /* 0x000fc800078ec0ff */
[----:B------:R-:W-:Y:S02]  /*b0930*/  @P0 LOP3.LUT R17, R17, 0x2, RZ, 0xfc, !PT ;  /* 0x0000000211110812 */ /* 0x000fe400078efcff */
[----:B------:R-:W-:Y:S02]  /*b0940*/  ISETP.LT.AND P0, PT, R29, UR53, !P2 ;  /* 0x000000351d007c0c */ /* 0x000fe4000d701270 */
[----:B------:R-:W-:Y:S02]  /*b0950*/  LOP3.LUT P6, RZ, R13, 0x40, RZ, 0xc0, !PT ;  /* 0x000000400dff7812 */ /* 0x000fe400078cc0ff */
[----:B------:R-:W-:-:S09]  /*b0960*/  LOP3.LUT R27, R27, 0xffbfffff, RZ, 0xc0, !PT ;  /* 0xffbfffff1b1b7812 */ /* 0x000fd200078ec0ff */
[----:B------:R-:W-:Y:S02]  /*b0970*/  @P0 LOP3.LUT R11, R11, 0x1000000, RZ, 0xfc, !PT ;  /* 0x010000000b0b0812 */ /* 0x000fe400078efcff */
[----:B------:R-:W-:-:S13]  /*b0980*/  LOP3.LUT P0, RZ, R13, 0x8000, RZ, 0xc0, !PT ;  /* 0x000080000dff7812 */ /* 0x000fda000780c0ff */
[----:B------:R-:W-:-:S04]  /*b0990*/  @P0 LOP3.LUT R27, R27, 0x400000, RZ, 0xfc, !PT ;  /* 0x004000001b1b0812 */ /* 0x000fc800078efcff */
[----:B------:R-:W-:-:S04]  /*b09a0*/  LOP3.LUT R27, R27, 0xffffbfff, RZ, 0xc0, !PT ;  /* 0xffffbfff1b1b7812 */ /* 0x000fc800078ec0ff */
        /* <DEDUP_REMOVED lines=18> */
[----:B------:R-:W-:-:S04]  /*b0ad0*/  LOP3.LUT P0, RZ, R13, 0x10000, RZ, 0xc0, !PT ;  /* 0x000100000dff7812 */ /* 0x000fc8000780c0ff */
[----:B------:R-:W-:Y:S01]  /*b0ae0*/  ISETP.LT.AND P0, PT, R20, UR23, !P0 ;  /* 0x0000001714007c0c */ /* 0x000fe2000c701270 */
[----:B------:R-:W-:-:S04]  /*b0af0*/  ULDC UR23, c[0x0][0x228] ;  /* 0x00008a0000177ab9 */ /* 0x000fc80000000800 */
[----:B------:R-:W-:Y:S02]  /*b0b00*/  @P6 LOP3.LUT R27, R27, 0x100000, RZ, 0xfc, !PT ;  /* 0x001000001b1b6812 */ /* 0x000fe400078efcff */
[----:B------:R-:W-:Y:S02]  /*b0b10*/  LOP3.LUT P6, RZ, R13, 0x2000, RZ, 0xc0, !PT ;  /* 0x000020000dff7812 */ /* 0x000fe400078cc0ff */
[----:B------:R-:W-:-:S04]  /*b0b20*/  LOP3.LUT R27, R27, 0xffdfffff, RZ, 0xc0, !PT ;  /* 0xffdfffff1b1b7812 */ /* 0x000fc800078ec0ff */
[----:B------:R-:W-:-:S07]  /*b0b30*/  @P0 LOP3.LUT R10, R10, 0x80000, RZ, 0xfc, !PT ;  /* 0x000800000a0a0812 */ /* 0x000fce00078efcff */
[----:B------:R-:W-:-:S04]  /*b0b40*/  @P6 LOP3.LUT R27, R27, 0x200000, RZ, 0xfc, !PT ;  /* 0x002000001b1b6812 */ /* 0x000fc800078efcff */
[----:B------:R-:W-:-:S04]  /*b0b50*/  LOP3.LUT P0, RZ, R27, 0x400000, RZ, 0xc0, !PT ;  /* 0x004000001bff7812 */ /* 0x000fc8000780c0ff */
[----:B------:R-:W-:Y:S02]  /*b0b60*/  ISETP.LT.AND P0, PT, R20, UR19, !P0 ;  /* 0x0000001314007c0c */ /* 0x000fe4000c701270 */
[----:B------:R-:W-:Y:S02]  /*b0b70*/  LOP3.LUT P6, RZ, R13, 0x4000, RZ, 0xc0, !PT ;  /* 0x000040000dff7812 */ /* 0x000fe400078cc0ff */
[----:B------:R-:W-:Y:S01]  /*b0b80*/  LOP3.LUT R10, R10, 0xfffeffff, RZ, 0xc0, !PT ;  /* 0xfffeffff0a0a7812 */ /* 0x000fe200078ec0ff */
[----:B------:R-:W-:Y:S01]  /*b0b90*/  ULDC UR19, c[0x0][0x228] ;  /* 0x00008a0000137ab9 */ /* 0x000fe20000000800 */
[----:B------:R-:W-:Y:S01]  /*b0ba0*/  ISETP.LT.AND P6, PT, R20, UR15, !P6 ;  /* 0x0000000f14007c0c */ /* 0x000fe2000f7c1270 */
[----:B------:R-:W-:-:S06]  /*b0bb0*/  ULDC UR15, c[0x0][0x228] ;  /* 0x00008a00000f7ab9 */ /* 0x000fcc0000000800 */
[----:B------:R-:W-:-:S04]  /*b0bc0*/  @P0 LOP3.LUT R10, R10, 0x10000, RZ, 0xfc, !PT ;  /* 0x000100000a0a0812 */ /* 0x000fc800078efcff */
[----:B------:R-:W-:-:S04]  /*b0bd0*/  LOP3.LUT R10, R10, 0xffffdfff, RZ, 0xc0, !PT ;  /* 0xffffdfff0a0a7812 */ /* 0x000fc800078ec0ff */
        /* <DEDUP_REMOVED lines=23> */
[----:B------:R-:W-:Y:S01]  /*b0d50*/  LOP3.LUT P5, RZ, R13, 0x20, RZ, 0xc0, !PT ;  /* 0x000000200dff7812 */ /* 0x000fe200078ac0ff */
[----:B------:R-:W-:-:S10]  /*b0d60*/  ULDC UR11, c[0x0][0x228] ;  /* 0x00008a00000b7ab9 */ /* 0x000fd40000000800 */
[----:B------:R-:W-:Y:S02]  /*b0d70*/  @P6 LOP3.LUT R12, R12, 0x40000000, RZ, 0xfc, !PT ;  /* 0x400000000c0c6812 */ /* 0x000fe400078efcff */
[----:B------:R-:W-:-:S04]  /*b0d80*/  LOP3.LUT P6, RZ, R27, 0x10000, RZ, 0xc0, !PT ;  /* 0x000100001bff7812 */ /* 0x000fc800078cc0ff */
[----:B------:R-:W-:Y:S02]  /*b0d90*/  ISETP.LT.AND P6, PT, R20, UR23, !P6 ;  /* 0x0000001714007c0c */ /* 0x000fe4000f7c1270 */
[----:B------:R-:W-:Y:S02]  /*b0da0*/  LOP3.LUT R12, R12, 0xf7ffffff, RZ, 0xc0, !PT ;  /* 0xf7ffffff0c0c7812 */ /* 0x000fe400078ec0ff */
[----:B------:R-:W-:Y:S02]  /*b0db0*/  ISETP.LT.AND P5, PT, R20, UR11, !P5 ;  /* 0x0000000b14007c0c */ /* 0x000fe4000efa1270 */
[----:B------:R-:W-:Y:S01]  /*b0dc0*/  ISETP.LT.AND P2, PT, R29, UR57, !P1 ;  /* 0x000000391d007c0c */ /* 0x000fe2000cf41270 */
[----:B------:R-:W-:Y:S01]  /*b0dd0*/  ULDC UR23, c[0x0][0x228] ;  /* 0x00008a0000177ab9 */ /* 0x000fe20000000800 */
[----:B------:R-:W-:-:S05]  /*b0de0*/  LOP3.LUT R11, R11, 0xffdfffff, RZ, 0xc0, !PT ;  /* 0xffdfffff0b0b7812 */ /* 0x000fca00078ec0ff */
[----:B------:R-:W-:Y:S02]  /*b0df0*/  @P6 LOP3.LUT R12, R12, 0x8000000, RZ, 0xfc, !PT ;  /* 0x080000000c0c6812 */ /* 0x000fe400078efcff */
[----:B------:R-:W-:Y:S01]  /*b0e00*/  LOP3.LUT P6, RZ, R27, 0x8000, RZ, 0xc0, !PT ;  /* 0x000080001bff7812 */ /* 0x000fe200078cc0ff */
[----:B------:R-:W-:-:S03]  /*b0e10*/  ULDC UR11, c[0x0][0x228] ;  /* 0x00008a00000b7ab9 */ /* 0x000fc60000000800 */
[----:B------:R-:W-:Y:S02]  /*b0e20*/  ISETP.LT.AND P6, PT, R20, UR19, !P6 ;  /* 0x0000001314007c0c */ /* 0x000fe4000f7c1270 */
[----:B------:R-:W-:Y:S02]  /*b0e30*/  LOP3.LUT R12, R12, 0xfeffffff, RZ, 0xc0, !PT ;  /* 0xfeffffff0c0c7812 */ /* 0x000fe400078ec0ff */
[----:B------:R-:W-:Y:S02]  /*b0e40*/  ISETP.LT.AND P4, PT, R20, UR23, !P4 ;  /* 0x0000001714007c0c */ /* 0x000fe4000e781270 */
[----:B------:R-:W-:Y:S01]  /*b0e50*/  LOP3.LUT P1, RZ, R16, 0x800000, RZ, 0xc0, !PT ;  /* 0x0080000010ff7812 */ /* 0x000fe2000782c0ff */
[----:B------:R-:W-:Y:S01]  /*b0e60*/  ULDC UR19, c[0x0][0x228] ;  /* 0x00008a0000137ab9 */ /* 0x000fe20000000800 */
[----:B------:R-:W-:Y:S02]  /*b0e70*/  @P2 LOP3.LUT R11, R11, 0x200000, RZ, 0xfc, !PT ;  /* 0x002000000b0b2812 */ /* 0x000fe400078efcff */
[----:B------:R-:W-:-:S03]  /*b0e80*/  LOP3.LUT P0, RZ, R13, 0x1, RZ, 0xc0, !PT ;  /* 0x000000010dff7812 */ /* 0x000fc6000780c0ff */
[----:B------:R-:W-:Y:S02]  /*b0e90*/  @P6 LOP3.LUT R12, R12, 0x1000000, RZ, 0xfc, !PT ;  /* 0x010000000c0c6812 */ /* 0x000fe400078efcff */
[----:B------:R-:W-:Y:S01]  /*b0ea0*/  LOP3.LUT P6, RZ, R27, 0x4000, RZ, 0xc0, !PT ;  /* 0x000040001bff7812 */ /* 0x000fe200078cc0ff */
[----:B------:R-:W-:-:S03]  /*b0eb0*/  ULDC UR23, c[0x0][0x228] ;  /* 0x00008a0000177ab9 */ /* 0x000fc60000000800 */
[----:B------:R-:W-:Y:S02]  /*b0ec0*/  ISETP.LT.AND P6, PT, R20, UR15, !P6 ;  /* 0x0000000f14007c0c */ /* 0x000fe4000f7c1270 */
[----:B------:R-:W-:Y:S02]  /*b0ed0*/  LOP3.LUT R12, R12, 0xffdfffff, RZ, 0xc0, !PT ;  /* 0xffdfffff0c0c7812 */ /* 0x000fe400078ec0ff */
[----:B------:R-:W-:Y:S02]  /*b0ee0*/  ISETP.LT.AND P1, PT, R29, UR61, !P1 ;  /* 0x0000003d1d007c0c */ /* 0x000fe4000cf21270 */
[----:B------:R-:W-:Y:S02]  /*b0ef0*/  ISETP.LT.AND P3, PT, R20, UR19, !P3 ;  /* 0x0000001314007c0c */ /* 0x000fe4000df61270 */
[----:B------:R-:W-:Y:S01]  /*b0f00*/  LOP3.LUT P2, RZ, R13, 0x4, RZ, 0xc0, !PT ;  /* 0x000000040dff7812 */ /* 0x000fe2000784c0ff */
[----:B------:R-:W-:Y:S01]  /*b0f10*/  ULDC UR15, c[0x0][0x228] ;  /* 0x00008a00000f7ab9 */ /* 0x000fe20000000800 */
[----:B------:R-:W-:-:S02]  /*b0f20*/  LOP3.LUT R11, R11, 0xfffbffff, RZ, 0xc0, !PT ;  /* 0xfffbffff0b0b7812 */ /* 0x000fc400078ec0ff */
[----:B------:R-:W-:Y:S02]  /*b0f30*/  ISETP.LT.AND P0, PT, R20, UR23, !P0 ;  /* 0x0000001714007c0c */ /* 0x000fe4000c701270 */
[----:B------:R-:W-:Y:S02]  /*b0f40*/  @P6 LOP3.LUT R12, R12, 0x200000, RZ, 0xfc, !PT ;  /* 0x002000000c0c6812 */ /* 0x000fe400078efcff */
[----:B------:R-:W-:Y:S02]  /*b0f50*/  ISETP.LT.AND P2, PT, R20, UR15, !P2 ;  /* 0x0000000f14007c0c */ /* 0x000fe4000d741270 */
[----:B------:R-:W-:Y:S01]  /*b0f60*/  @P1 LOP3.LUT R11, R11, 0x40000, RZ, 0xfc, !PT ;  /* 0x000400000b0b1812 */ /* 0x000fe200078efcff */
[----:B------:R-:W-:Y:S01]  /*b0f70*/  ULDC UR19, c[0x0][0x228] ;  /* 0x00008a0000137ab9 */ /* 0x000fe20000000800 */
[----:B------:R-:W-:Y:S02]  /*b0f80*/  LOP3.LUT R12, R12, 0xfffbffff, RZ, 0xc0, !PT ;  /* 0xfffbffff0c0c7812 */ /* 0x000fe400078ec0ff */
[----:B------:R-:W-:Y:S01]  /*b0f90*/  LOP3.LUT R28, R28, 0xfffffdff, RZ, 0xc0, !PT ;  /* 0xfffffdff1c1c7812 */ /* 0x000fe200078ec0ff */
[----:B------:R-:W-:Y:S01]  /*b0fa0*/  ULDC UR15, c[0x0][0x228] ;  /* 0x00008a00000f7ab9 */ /* 0x000fe20000000800 */
[----:B------:R-:W-:Y:S01]  /*b0fb0*/  ULDC UR23, c[0x0][0x228] ;  /* 0x00008a0000177ab9 */ /* 0x000fe20000000800 */
[----:B------:R-:W-:Y:S01]  /*b0fc0*/  @P5 LOP3.LUT R12, R12, 0x40000, RZ, 0xfc, !PT ;  /* 0x000400000c0c5812 */ /* 0x000fe200078efcff */
[----:B------:R-:W2:Y:S01]  /*b0fd0*/  LDL.LU R29, [R1+0x2e9c] ;  /* 0x002e9c00011d7983 */ /* 0x000ea20000300800 */
[----:B------:R-:W-:-:S02]  /*b0fe0*/  LOP3.LUT P1, RZ, R13, 0x2, RZ, 0xc0, !PT ;  /* 0x000000020dff7812 */ /* 0x000fc4000782c0ff */
[C---:B------:R-:W-:Y:S02]  /*b0ff0*/  LOP3.LUT P6, RZ, R27.reuse, 0x2000, RZ, 0xc0, !PT ;  /* 0x000020001bff7812 */ /* 0x040fe400078cc0ff */
[----:B------:R-:W-:Y:S02]  /*b1000*/  LOP3.LUT R12, R12, 0xffff7fff, RZ, 0xc0, !PT ;  /* 0xffff7fff0c0c7812 */ /* 0x000fe400078ec0ff */
[----:B------:R-:W-:Y:S02]  /*b1010*/  LOP3.LUT P5, RZ, R27, 0x1000, RZ, 0xc0, !PT ;  /* 0x000010001bff7812 */ /* 0x000fe400078ac0ff */
[----:B------:R-:W-:Y:S02]  /*b1020*/  LOP3.LUT R11, R11, 0xdfffffff, RZ, 0xc0, !PT ;  /* 0xdfffffff0b0b7812 */ /* 0x000fe400078ec0ff */
[----:B------:R-:W-:Y:S02]  /*b1030*/  LOP3.LUT R10, R10, 0xfffbffff, RZ, 0xc0, !PT ;  /* 0xfffbffff0a0a7812 */ /* 0x000fe400078ec0ff */
[----:B------:R-:W-:Y:S01]  /*b1040*/  @P4 LOP3.LUT R12, R12, 0x8000, RZ, 0xfc, !PT ;  /* 0x000080000c0c4812 */ /* 0x000fe200078efcff */
[----:B0-----:R-:W3:Y:S03]  /*b1050*/  LDL.LU R0, [R1] ;  /* 0x0000000001007983 */ /* 0x001ee60000300800 */
[----:B------:R-:W-:-:S02]  /*b1060*/  LOP3.LUT R12, R12, 0xffffefff, RZ, 0xc0, !PT ;  /* 0xffffefff0c0c7812 */ /* 0x000fc400078ec0ff */
[----:B------:R-:W-:Y:S02]  /*b1070*/  ISETP.LT.AND P1, PT, R20, UR11, !P1 ;  /* 0x0000000b14007c0c */ /* 0x000fe4000cf21270 */
[----:B------:R-:W-:Y:S01]  /*b1080*/  LOP3.LUT P4, RZ, R27, 0x800, RZ, 0xc0, !PT ;  /* 0x000008001bff7812 */ /* 0x000fe2000788c0ff */
[----:B------:R-:W-:Y:S01]  /*b1090*/  ULDC UR11, c[0x0][0x228] ;  /* 0x00008a00000b7ab9 */ /* 0x000fe20000000800 */
        /* <DEDUP_REMOVED lines=12> */
[----:B------:R-:W-:-:S02]  /*b1160*/  @P1 LOP3.LUT R28, R28, 0x200, RZ, 0xfc, !PT ;  /* 0x000002001c1c1812 */ /* 0x000fc400078efcff */
[----:B------:R-:W-:Y:S02]  /*b1170*/  LOP3.LUT P1, RZ, R17, 0x20000000, RZ, 0xc0, !PT ;  /* 0x2000000011ff7812 */ /* 0x000fe4000782c0ff */
[----:B------:R-:W-:Y:S01]  /*b1180*/  LOP3.LUT R27, R27, 0xffffff7f, RZ, 0xc0, !PT ;  /* 0xffffff7f1b1b7812 */ /* 0x000fe200078ec0ff */
[----:B------:R-:W-:Y:S01]  /*b1190*/  ULDC UR19, c[0x0][0x228] ;  /* 0x00008a0000137ab9 */ /* 0x000fe20000000800 */
[----:B------:R-:W-:Y:S02]  /*b11a0*/  @P0 LOP3.LUT R12, R12, 0x1, RZ, 0xfc, !PT ;  /* 0x000000010c0c0812 */ /* 0x000fe400078efcff */
[----:B------:R-:W-:Y:S02]  /*b11b0*/  ISETP.LT.AND P0, PT, R20, UR15, !P2 ;  /* 0x0000000f14007c0c */ /* 0x000fe4000d701270 */
[----:B------:R-:W-:Y:S01]  /*b11c0*/  LOP3.LUT R28, R28, 0xfffffbff, RZ, 0xc0, !PT ;  /* 0xfffffbff1c1c7812 */ /* 0x000fe200078ec0ff */
[----:B------:R-:W-:-:S04]  /*b11d0*/  ULDC UR15, c[0x0][0x228] ;  /* 0x00008a00000f7ab9 */ /* 0x000fc80000000800 */
[----:B------:R-:W-:Y:S02]  /*b11e0*/  @P1 LOP3.LUT R27, R27, 0x80, RZ, 0xfc, !PT ;  /* 0x000000801b1b1812 */ /* 0x000fe400078efcff */
[----:B------:R-:W-:-:S04]  /*b11f0*/  ISETP.LT.AND P1, PT, R20, UR11, !P3 ;  /* 0x0000000b14007c0c */ /* 0x000fc8000df21270 */
[----:B------:R-:W-:Y:S02]  /*b1200*/  @P0 LOP3.LUT R14, R14, 0x20000000, RZ, 0xfc, !PT ;  /* 0x200000000e0e0812 */ /* 0x000fe400078efcff */
[----:B------:R-:W-:Y:S01]  /*b1210*/  @P2 LOP3.LUT R28, R28, 0x400, RZ, 0xfc, !PT ;  /* 0x000004001c1c2812 */ /* 0x000fe200078efcff */
[----:B------:R-:W-:Y:S01]  /*b1220*/  ULDC UR11, c[0x0][0x228] ;  /* 0x00008a00000b7ab9 */ /* 0x000fe20000000800 */
[----:B------:R-:W-:-:S05]  /*b1230*/  LOP3.LUT R14, R14, 0xfbffffff, RZ, 0xc0, !PT ;  /* 0xfbffffff0e0e7812 */ /* 0x000fca00078ec0ff */
[----:B------:R-:W-:Y:S02]  /*b1240*/  @P1 LOP3.LUT R14, R14, 0x4000000, RZ, 0xfc, !PT ;  /* 0x040000000e0e1812 */ /* 0x000fe400078efcff */
[----:B------:R-:W-:Y:S02]  /*b1250*/  ISETP.LT.AND P1, PT, R20, UR23, !P4 ;  /* 0x0000001714007c0c */ /* 0x000fe4000e721270 */
[----:B------:R-:W-:Y:S01]  /*b1260*/  LOP3.LUT R28, R28, 0xfffff7ff, RZ, 0xc0, !PT ;  /* 0xfffff7ff1c1c7812 */ /* 0x000fe200078ec0ff */
[----:B------:R-:W-:Y:S01]  /*b1270*/  ULDC UR23, c[0x0][0x228] ;  /* 0x00008a0000177ab9 */ /* 0x000fe20000000800 */
[----:B------:R-:W-:-:S09]  /*b1280*/  LOP3.LUT R14, R14, 0xff7fffff, RZ, 0xc0, !PT ;  /* 0xff7fffff0e0e7812 */ /* 0x000fd200078ec0ff */
[----:B------:R-:W-:Y:S02]  /*b1290*/  @P1 LOP3.LUT R14, R14, 0x800000, RZ, 0xfc, !PT ;  /* 0x008000000e0e1812 */ /* 0x000fe400078efcff */
[----:B------:R-:W-:Y:S02]  /*b12a0*/  ISETP.LT.AND P1, PT, R20, UR19, !P5 ;  /* 0x0000001314007c0c */ /* 0x000fe4000ef21270 */
[----:B------:R-:W-:Y:S01]  /*b12b0*/  @P3 LOP3.LUT R28, R28, 0x800, RZ, 0xfc, !PT ;  /* 0x000008001c1c3812 */ /* 0x000fe200078efcff */
[----:B------:R-:W-:Y:S01]  /*b12c0*/  ULDC UR19, c[0x0][0x228] ;  /* 0x00008a0000137ab9 */ /* 0x000fe20000000800 */
[----:B------:R-:W-:Y:S02]  /*b12d0*/  LOP3.LUT R14, R14, 0xffefffff, RZ, 0xc0, !PT ;  /* 0xffefffff0e0e7812 */ /* 0x000fe400078ec0ff */
[----:B------:R-:W-:-:S04]  /*b12e0*/  LOP3.LUT R28, R28, 0xffffefff, RZ, 0xc0, !PT ;  /* 0xffffefff1c1c7812 */ /* 0x000fc800078ec0ff */
[----:B------:R-:W-:-:S03]  /*b12f0*/  @P4 LOP3.LUT R28, R28, 0x1000, RZ, 0xfc, !PT ;  /* 0x000010001c1c4812 */ /* 0x000fc600078efcff */
[----:B------:R-:W-:Y:S02]  /*b1300*/  @P1 LOP3.LUT R14, R14, 0x100000, RZ, 0xfc, !PT ;  /* 0x001000000e0e1812 */ /* 0x000fe400078efcff */
[----:B------:R-:W-:Y:S02]  /*b1310*/  ISETP.LT.AND P1, PT, R20, UR15, !P6 ;  /* 0x0000000f14007c0c */ /* 0x000fe4000f721270 */
[----:B------:R-:W-:Y:S02]  /*b1320*/  LOP3.LUT R28, R28, 0xffffdfff, RZ, 0xc0, !PT ;  /* 0xffffdfff1c1c7812 */ /* 0x000fe400078ec0ff */
[C---:B------:R-:W-:Y:S02]  /*b1330*/  LOP3.LUT P4, RZ, R17.reuse, 0x4000000, RZ, 0xc0, !PT ;  /* 0x0400000011ff7812 */ /* 0x040fe4000788c0ff */
[----:B------:R-:W-:Y:S02]  /*b1340*/  LOP3.LUT R14, R14, 0xfffdffff, RZ, 0xc0, !PT ;  /* 0xfffdffff0e0e7812 */ /* 0x000fe400078ec0ff */
[----:B------:R-:W-:-:S02]  /*b1350*/  LOP3.LUT P0, RZ, R17, 0x40000000, RZ, 0xc0, !PT ;  /* 0x4000000011ff7812 */ /* 0x000fc4000780c0ff */
[----:B------:R-:W-:Y:S02]  /*b1360*/  @P5 LOP3.LUT R28, R28, 0x2000, RZ, 0xfc, !PT ;  /* 0x000020001c1c5812 */ /* 0x000fe400078efcff */
[C---:B------:R-:W-:Y:S02]  /*b1370*/  LOP3.LUT P5, RZ, R17.reuse, 0x2000000, RZ, 0xc0, !PT ;  /* 0x0200000011ff7812 */ /* 0x040fe400078ac0ff */
[----:B------:R-:W-:Y:S01]  /*b1380*/  LOP3.LUT P3, RZ, R17, 0x8000000, RZ, 0xc0, !PT ;  /* 0x0800000011ff7812 */ /* 0x000fe2000786c0ff */
[----:B------:R-:W-:Y:S01]  /*b1390*/  ULDC UR15, c[0x0][0x228] ;  /* 0x00008a00000f7ab9 */ /* 0x000fe20000000800 */
[----:B------:R-:W-:Y:S01]  /*b13a0*/  ISETP.LT.AND P5, PT, R20, UR23, !P5 ;  /* 0x0000001714007c0c */ /* 0x000fe2000efa1270 */
[----:B------:R-:W-:Y:S01]  /*b13b0*/  ULDC UR23, c[0x0][0x228] ;  /* 0x00008a0000177ab9 */ /* 0x000fe20000000800 */
[----:B------:R-:W-:Y:S02]  /*b13c0*/  @P1 LOP3.LUT R14, R14, 0x20000, RZ, 0xfc, !PT ;  /* 0x000200000e0e1812 */ /* 0x000fe400078efcff */
[----:B------:R-:W-:-:S04]  /*b13d0*/  LOP3.LUT P1, RZ, R27, 0x80, RZ, 0xc0, !PT ;  /* 0x000000801bff7812 */ /* 0x000fc8000782c0ff */
[C---:B------:R-:W-:Y:S02]  /*b13e0*/  ISETP.LT.AND P1, PT, R20.reuse, UR23, !P1 ;  /* 0x0000001714007c0c */ /* 0x040fe4000cf21270 */
[----:B------:R-:W-:Y:S01]  /*b13f0*/  ISETP.LT.AND P4, PT, R20, UR19, !P4 ;  /* 0x0000001314007c0c */ /* 0x000fe2000e781270 */
[----:B------:R-:W-:Y:S01]  /*b1400*/  ULDC UR19, c[0x0][0x228] ;  /* 0x00008a0000137ab9 */ /* 0x000fe20000000800 */
[----:B------:R-:W-:Y:S02]  /*b1410*/  LOP3.LUT R28, R28, 0xffffbfff, RZ, 0xc0, !PT ;  /* 0xffffbfff1c1c7812 */ /* 0x000fe400078ec0ff */
[----:B------:R-:W-:Y:S02]  /*b1420*/  ISETP.LT.AND P0, PT, R20, UR19, !P0 ;  /* 0x0000001314007c0c */ /* 0x000fe4000c701270 */
[----:B------:R-:W-:Y:S02]  /*b1430*/  LOP3.LUT R27, R27, 0xfffffffe, RZ, 0xc0, !PT ;  /* 0xfffffffe1b1b7812 */ /* 0x000fe400078ec0ff */
[----:B------:R-:W-:-:S02]  /*b1440*/  LOP3.LUT R14, R14, 0xffffbfff, RZ, 0xc0, !PT ;  /* 0xffffbfff0e0e7812 */ /* 0x000fc400078ec0ff */
[----:B------:R-:W-:Y:S02]  /*b1450*/  ISETP.LT.AND P3, PT, R20, UR15, !P3 ;  /* 0x0000000f14007c0c */ /* 0x000fe4000df61270 */
[----:B------:R-:W-:Y:S01]  /*b1460*/  LOP3.LUT P2, RZ, R17, 0x10000000, RZ, 0xc0, !PT ;  /* 0x1000000011ff7812 */ /* 0x000fe2000784c0ff */
[----:B------:R-:W-:Y:S01]  /*b1470*/  ULDC UR23, c[0x0][0x228] ;  /* 0x00008a0000177ab9 */ /* 0x000fe20000000800 */
[----:B------:R-:W-:Y:S02]  /*b1480*/  @P1 LOP3.LUT R15, R15, 0x80000000, RZ, 0xfc, !PT ;  /* 0x800000000f0f1812 */ /* 0x000fe400078efcff */
[----:B------:R-:W-:Y:S01]  /*b1490*/  @P6 LOP3.LUT R28, R28, 0x4000, RZ, 0xfc, !PT ;  /* 0x000040001c1c6812 */ /* 0x000fe200078efcff */
[----:B------:R-:W-:Y:S01]  /*b14a0*/  ULDC UR15, c[0x0][0x228] ;  /* 0x00008a00000f7ab9 */ /* 0x000fe20000000800 */
[----:B------:R-:W-:Y:S01]  /*b14b0*/  ULDC UR19, c[0x0][0x228] ;  /* 0x00008a0000137ab9 */ /* 0x000fe20000000800 */
        /* <DEDUP_REMOVED lines=26> */
[----:B------:R-:W-:Y:S02]  /*b1660*/  LOP3.LUT R27, R27, 0xfffffffd, RZ, 0xc0, !PT ;  /* 0xfffffffd1b1b7812 */ /* 0x000fe400078ec0ff */
[----:B------:R-:W-:-:S09]  /*b1670*/  LOP3.LUT P6, RZ, R17, 0x1000000, RZ, 0xc0, !PT ;  /* 0x0100000011ff7812 */ /* 0x000fd200078cc0ff */
[----:B------:R-:W-:Y:S02]  /*b1680*/  @P0 LOP3.LUT R27, R27, 0x2, RZ, 0xfc, !PT ;  /* 0x000000021b1b0812 */ /* 0x000fe400078efcff */
[----:B------:R-:W-:Y:S02]  /*b1690*/  LOP3.LUT P0, RZ, R16, 0x40, RZ, 0xc0, !PT ;  /* 0x0000004010ff7812 */ /* 0x000fe4000780c0ff */
[----:B------:R-:W-:Y:S01]  /*b16a0*/  ISETP.LT.AND P6, PT, R20, UR11, !P6 ;  /* 0x0000000b14007c0c */ /* 0x000fe2000f7c1270 */
[----:B------:R-:W-:Y:S01]  /*b16b0*/  ULDC UR11, c[0x0][0x228] ;  /* 0x00008a00000b7ab9 */ /* 0x000fe20000000800 */
[----:B------:R-:W-:-:S09]  /*b16c0*/  LOP3.LUT R27, R27, 0xfffffffb, RZ, 0xc0, !PT ;  /* 0xfffffffb1b1b7812 */ /* 0x000fd200078ec0ff */
[----:B------:R-:W-:Y:S02]  /*b16d0*/  @P0 LOP3.LUT R27, R27, 0x4, RZ, 0xfc, !PT ;  /* 0x000000041b1b0812 */ /* 0x000fe400078efcff */
[----:B------:R-:W-:Y:S02]  /*b16e0*/  LOP3.LUT P0, RZ, R16, 0x20, RZ, 0xc0, !PT ;  /* 0x0000002010ff7812 */ /* 0x000fe4000780c0ff */
[----:B------:R-:W-:Y:S02]  /*b16f0*/  @P6 LOP3.LUT R14, R14, 0x4000, RZ, 0xfc, !PT ;  /* 0x000040000e0e6812 */ /* 0x000fe400078efcff */
[----:B------:R-:W-:Y:S02]  /*b1700*/  LOP3.LUT R27, R27, 0xfffffff7, RZ, 0xc0, !PT ;  /* 0xfffffff71b1b7812 */ /* 0x000fe400078ec0ff */
[----:B------:R-:W-:-:S04]  /*b1710*/  LOP3.LUT R14, R14, 0xfffff7ff, RZ, 0xc0, !PT ;  /* 0xfffff7ff0e0e7812 */ /* 0x000fc800078ec0ff */
[----:B------:R-:W-:-:S03]  /*b1720*/  @P5 LOP3.LUT R14, R14, 0x800, RZ, 0xfc, !PT ;  /* 0x000008000e0e5812 */ /* 0x000fc600078efcff */
[----:B------:R-:W-:Y:S02]  /*b1730*/  @P0 LOP3.LUT R27, R27, 0x8, RZ, 0xfc, !PT ;  /* 0x000000081b1b0812 */ /* 0x000fe400078efcff */
[----:B------:R-:W-:Y:S02]  /*b1740*/  LOP3.LUT P0, RZ, R16, 0x10, RZ, 0xc0, !PT ;  /* 0x0000001010ff7812 */ /* 0x000fe4000780c0ff */
[----:B------:R-:W-:Y:S02]  /*b1750*/  LOP3.LUT R14, R14, 0xfffffeff, RZ, 0xc0, !PT ;  /* 0xfffffeff0e0e7812 */ /* 0x000fe400078ec0ff */
[----:B------:R-:W-:Y:S02]  /*b1760*/  LOP3.LUT R27, R27, 0xffffffef, RZ, 0xc0, !PT ;  /* 0xffffffef1b1b7812 */ /* 0x000fe400078ec0ff */
[----:B------:R-:W-:Y:S02]  /*b1770*/  @P4 LOP3.LUT R14, R14, 0x100, RZ, 0xfc, !PT ;  /* 0x000001000e0e4812 */ /* 0x000fe400078efcff */
[----:B------:R-:W-:-:S02]  /*b1780*/  ISETP.LT.AND P2, PT, R20, UR11, !P2 ;  /* 0x0000000b14007c0c */ /* 0x000fc4000d741270 */
[----:B------:R-:W-:Y:S01]  /*b1790*/  LOP3.LUT P1, RZ, R16, 0x1, RZ, 0xc0, !PT ;  /* 0x0000000110ff7812 */ /* 0x000fe2000782c0ff */
[----:B------:R-:W-:Y:S01]  /*b17a0*/  ULDC UR11, c[0x0][0x228] ;  /* 0x00008a00000b7ab9 */ /* 0x000fe20000000800 */
[----:B------:R-:W-:Y:S02]  /*b17b0*/  LOP3.LUT R14, R14, 0xffffffdf, RZ, 0xc0, !PT ;  /* 0xffffffdf0e0e7812 */ /* 0x000fe400078ec0ff */
[----:B------:R-:W-:Y:S02]  /*b17c0*/  @P0 LOP3.LUT R27, R27, 0x10, RZ, 0xfc, !PT ;  /* 0x000000101b1b0812 */ /* 0x000fe400078efcff */
[----:B------:R-:W-:Y:S02]  /*b17d0*/  LOP3.LUT P0, RZ, R16, 0x8, RZ, 0xc0, !PT ;  /* 0x0000000810ff7812 */ /* 0x000fe4000780c0ff */
[----:B------:R-:W-:Y:S02]  /*b17e0*/  @P3 LOP3.LUT R14, R14, 0x20, RZ, 0xfc, !PT ;  /* 0x000000200e0e3812 */ /* 0x000fe400078efcff */
[----:B------:R-:W-:-:S02]  /*b17f0*/  LOP3.LUT R27, R27, 0xffffffdf, RZ, 0xc0, !PT ;  /* 0xffffffdf1b1b7812 */ /* 0x000fc400078ec0ff */
[----:B------:R-:W-:-:S04]  /*b1800*/  LOP3.LUT R14, R14, 0xfffffffb, RZ, 0xc0, !PT ;  /* 0xfffffffb0e0e7812 */ /* 0x000fc800078ec0ff */
[----:B------:R-:W-:Y:S02]  /*b1810*/  @P2 LOP3.LUT R14, R14, 0x4, RZ, 0xfc, !PT ;  /* 0x000000040e0e2812 */ /* 0x000fe400078efcff */
[----:B------:R-:W-:Y:S02]  /*b1820*/  LOP3.LUT P2, RZ, R17, 0x80000000, RZ, 0xc0, !PT ;  /* 0x8000000011ff7812 */ /* 0x000fe4000784c0ff */
[----:B------:R-:W-:Y:S02]  /*b1830*/  @P0 LOP3.LUT R27, R27, 0x20, RZ, 0xfc, !PT ;  /* 0x000000201b1b0812 */ /* 0x000fe400078efcff */
[----:B------:R-:W-:Y:S02]  /*b1840*/  LOP3.LUT P0, RZ, R16, 0x4, RZ, 0xc0, !PT ;  /* 0x0000000410ff7812 */ /* 0x000fe4000780c0ff */
[C---:B------:R-:W-:Y:S02]  /*b1850*/  ISETP.LT.AND P2, PT, R20.reuse, UR15, !P2 ;  /* 0x0000000f14007c0c */ /* 0x040fe4000d741270 */
[----:B------:R-:W-:-:S02]  /*b1860*/  ISETP.LT.AND P1, PT, R20, UR11, !P1 ;  /* 0x0000000b14007c0c */ /* 0x000fc4000cf21270 */
[----:B------:R-:W-:Y:S02]  /*b1870*/  LOP3.LUT R27, R27, 0xffffffbf, RZ, 0xc0, !PT ;  /* 0xffffffbf1b1b7812 */ /* 0x000fe400078ec0ff */
[----:B------:R-:W-:Y:S01]  /*b1880*/  LOP3.LUT R15, R15, 0xfdffffff, RZ, 0xc0, !PT ;  /* 0xfdffffff0f0f7812 */ /* 0x000fe200078ec0ff */
[----:B------:R-:W-:Y:S01]  /*b1890*/  ULDC UR15, c[0x0][0x228] ;  /* 0x00008a00000f7ab9 */ /* 0x000fe20000000800 */
[----:B------:R-:W-:-:S03]  /*b18a0*/  ULDC UR11, c[0x0][0x228] ;  /* 0x00008a00000b7ab9 */ /* 0x000fc60000000800 */
[----:B------:R-:W-:Y:S02]  /*b18b0*/  @P0 LOP3.LUT R27, R27, 0x40, RZ, 0xfc, !PT ;  /* 0x000000401b1b0812 */ /* 0x000fe400078efcff */
[----:B------:R-:W-:Y:S02]  /*b18c0*/  LOP3.LUT P0, RZ, R16, 0x2, RZ, 0xc0, !PT ;  /* 0x0000000210ff7812 */ /* 0x000fe4000780c0ff */
[----:B------:R-:W-:Y:S02]  /*b18d0*/  @P2 LOP3.LUT R15, R15, 0x2000000, RZ, 0xfc, !PT ;  /* 0x020000000f0f2812 */ /* 0x000fe400078efcff */
[----:B------:R-:W-:Y:S02]  /*b18e0*/  ISETP.LT.AND P0, PT, R20, UR23, !P0 ;  /* 0x0000001714007c0c */ /* 0x000fe4000c701270 */
[----:B------:R-:W-:Y:S01]  /*b18f0*/  LOP3.LUT R15, R15, 0xffbfffff, RZ, 0xc0, !PT ;  /* 0xffbfffff0f0f7812 */ /* 0x000fe200078ec0ff */
[----:B------:R-:W-:-:S03]  /*b1900*/  ULDC UR23, c[0x0][0x228] ;  /* 0x00008a0000177ab9 */ /* 0x000fc60000000800 */
        /* <DEDUP_REMOVED lines=21> */
[C---:B------:R-:W-:Y:S02]  /*b1a60*/  LOP3.LUT P6, RZ, R16.reuse, 0x10000, RZ, 0xc0, !PT ;  /* 0x0001000010ff7812 */ /* 0x040fe400078cc0ff */
[C---:B------:R-:W-:Y:S02]  /*b1a70*/  LOP3.LUT P5, RZ, R16.reuse, 0x40000, RZ, 0xc0, !PT ;  /* 0x0004000010ff7812 */ /* 0x040fe400078ac0ff */
[C---:B------:R-:W-:Y:S02]  /*b1a80*/  LOP3.LUT P4, RZ, R16.reuse, 0x80000, RZ, 0xc0, !PT ;  /* 0x0008000010ff7812 */ /* 0x040fe4000788c0ff */
[----:B------:R-:W-:-:S02]  /*b1a90*/  LOP3.LUT P3, RZ, R16, 0x100000, RZ, 0xc0, !PT ;  /* 0x0010000010ff7812 */ /* 0x000fc4000786c0ff */
[C---:B------:R-:W-:Y:S02]  /*b1aa0*/  LOP3.LUT P2, RZ, R16.reuse, 0x200000, RZ, 0xc0, !PT ;  /* 0x0020000010ff7812 */ /* 0x040fe4000784c0ff */
[----:B------:R-:W-:Y:S02]  /*b1ab0*/  LOP3.LUT P1, RZ, R16, 0x400000, RZ, 0xc0, !PT ;  /* 0x0040000010ff7812 */ /* 0x000fe4000782c0ff */
[----:B------:R-:W-:Y:S02]  /*b1ac0*/  LOP3.LUT R17, R17, 0xffdfffff, RZ, 0xc0, !PT ;  /* 0xffdfffff11117812 */ /* 0x000fe400078ec0ff */
[----:B--2---:R-:W-:Y:S01]  /*b1ad0*/  LOP3.LUT R29, R29, 0xfdffffff, RZ, 0xc0, !PT ;  /* 0xfdffffff1d1d7812 */ /* 0x004fe200078ec0ff */
[----:B------:R-:W-:Y:S01]  /*b1ae0*/  ULDC UR23, c[0x0][0x228] ;  /* 0x00008a0000177ab9 */ /* 0x000fe20000000800 */
[----:B------:R-:W-:Y:S02]  /*b1af0*/  @P0 LOP3.LUT R15, R15, 0x80, RZ, 0xfc, !PT ;  /* 0x000000800f0f0812 */ /* 0x000fe400078efcff */
[----:B------:R-:W-:-:S04]  /*b1b00*/  LOP3.LUT P0, RZ, R27, 0x4, RZ, 0xc0, !PT ;  /* 0x000000041bff7812 */ /* 0x000fc8000780c0ff */
[----:B------:R-:W-:Y:S02]  /*b1b10*/  ISETP.LT.AND P0, PT, R20, UR19, !P0 ;  /* 0x0000001314007c0c */ /* 0x000fe4000c701270 */
[----:B------:R-:W-:Y:S02]  /*b1b20*/  LOP3.LUT R15, R15, 0xffffffef, RZ, 0xc0, !PT ;  /* 0xffffffef0f0f7812 */ /* 0x000fe400078ec0ff */
[----:B------:R-:W-:Y:S02]  /*b1b30*/  LOP3.LUT R16, R16, 0xbfffffff, RZ, 0xc0, !PT ;  /* 0xbfffffff10107812 */ /* 0x000fe400078ec0ff */
[C---:B------:R-:W-:Y:S02]  /*b1b40*/  ISETP.LT.AND P6, PT, R20.reuse, UR34, !P6 ;  /* 0x0000002214007c0c */ /* 0x040fe4000f7c1270 */
[C---:B------:R-:W-:Y:S02]  /*b1b50*/  ISETP.LT.AND P4, PT, R20.reuse, UR46, !P4 ;  /* 0x0000002e14007c0c */ /* 0x040fe4000e781270 */
[----:B------:R-:W-:Y:S01]  /*b1b60*/  ISETP.LT.AND P3, PT, R20, UR50, !P3 ;  /* 0x0000003214007c0c */ /* 0x000fe2000df61270 */
[----:B------:R-:W-:-:S02]  /*b1b70*/  ULDC UR19, c[0x0][0x228] ;  /* 0x00008a0000137ab9 */ /* 0x000fc40000000800 */
        /* <DEDUP_REMOVED lines=15> */
[----:B------:R-:W-:Y:S02]  /*b1c70*/  @P3 LOP3.LUT R11, R11, 0x4000000, RZ, 0xfc, !PT ;  /* 0x040000000b0b3812 */ /* 0x000fe400078efcff */
[----:B------:R-:W-:Y:S02]  /*b1c80*/  LOP3.LUT R12, R12, 0xdfffffff, RZ, 0xc0, !PT ;  /* 0xdfffffff0c0c7812 */ /* 0x000fe400078ec0ff */
[----:B------:R-:W-:Y:S02]  /*b1c90*/  LOP3.LUT P4, RZ, R13, 0x10, RZ, 0xc0, !PT ;  /* 0x000000100dff7812 */ /* 0x000fe4000788c0ff */
[----:B------:R-:W-:-:S02]  /*b1ca0*/  LOP3.LUT R14, R14, 0x7fffffff, RZ, 0xc0, !PT ;  /* 0x7fffffff0e0e7812 */ /* 0x000fc400078ec0ff */
[----:B------:R-:W-:Y:S02]  /*b1cb0*/  LOP3.LUT R15, R15, 0xbfffffff, RZ, 0xc0, !PT ;  /* 0xbfffffff0f0f7812 */ /* 0x000fe400078ec0ff */
[----:B---3--:R-:W-:Y:S01]  /*b1cc0*/  LOP3.LUT R0, R0, 0xfdffffff, RZ, 0xc0, !PT ;  /* 0xfdffffff00007812 */ /* 0x008fe200078ec0ff */
[----:B------:R-:W-:Y:S01]  /*b1cd0*/  ULDC UR4, c[0x0][0x228] ;  /* 0x00008a0000047ab9 */ /* 0x000fe20000000800 */
[----:B------:R-:W-:Y:S02]  /*b1ce0*/  @P0 LOP3.LUT R16, R16, 0x8000000, RZ, 0xfc, !PT ;  /* 0x0800000010100812 */ /* 0x000fe400078efcff */
[----:B------:R-:W-:-:S04]  /*b1cf0*/  LOP3.LUT P0, RZ, R28, 0x40000000, RZ, 0xc0, !PT ;  /* 0x400000001cff7812 */ /* 0x000fc8000780c0ff */
[----:B------:R-:W-:Y:S02]  /*b1d00*/  ISETP.LT.AND P0, PT, R20, UR8, !P0 ;  /* 0x0000000814007c0c */ /* 0x000fe4000c701270 */
[----:B------:R-:W-:-:S11]  /*b1d10*/  LOP3.LUT R16, R16, 0xfeffffff, RZ, 0xc0, !PT ;  /* 0xfeffffff10107812 */ /* 0x000fd600078ec0ff */
[----:B------:R-:W-:Y:S02]  /*b1d20*/  @P0 LOP3.LUT R16, R16, 0x1000000, RZ, 0xfc, !PT ;  /* 0x0100000010100812 */ /* 0x000fe400078efcff */
[----:B------:R-:W-:-:S04]  /*b1d30*/  LOP3.LUT P0, RZ, R28, 0x20000000, RZ, 0xc0, !PT ;  /* 0x200000001cff7812 */ /* 0x000fc8000780c0ff */
[----:B------:R-:W-:-:S13]  /*b1d40*/  ISETP.LT.AND P0, PT, R20, UR12, !P0 ;  /* 0x0000000c14007c0c */ /* 0x000fda000c701270 */
[----:B------:R-:W-:Y:S02]  /*b1d50*/  @P0 LOP3.LUT R17, R17, 0x200000, RZ, 0xfc, !PT ;  /* 0x0020000011110812 */ /* 0x000fe400078efcff */
[----:B------:R-:W-:-:S04]  /*b1d60*/  LOP3.LUT P0, RZ, R28, 0x10000000, RZ, 0xc0, !PT ;  /* 0x100000001cff7812 */ /* 0x000fc8000780c0ff */
[----:B------:R-:W-:Y:S02]  /*b1d70*/  ISETP.LT.AND P0, PT, R20, UR16, !P0 ;  /* 0x0000001014007c0c */ /* 0x000fe4000c701270 */
[----:B------:R-:W-:-:S11]  /*b1d80*/  LOP3.LUT R17, R17, 0xfffbffff, RZ, 0xc0, !PT ;  /* 0xfffbffff11117812 */ /* 0x000fd600078ec0ff */
        /* <DEDUP_REMOVED lines=24> */
[----:B------:R-:W-:Y:S02]  /*b1f10*/  LOP3.LUT R11, R11, 0xff7fffff, RZ, 0xc0, !PT ;  /* 0xff7fffff0b0b7812 */ /* 0x000fe400078ec0ff */
[----:B------:R-:W-:Y:S02]  /*b1f20*/  LOP3.LUT P6, RZ, R13, 0x40, RZ, 0xc0, !PT ;  /* 0x000000400dff7812 */ /* 0x000fe400078cc0ff */
[----:B------:R-:W-:-:S07]  /*b1f30*/  LOP3.LUT R28, R28, 0xff7fffff, RZ, 0xc0, !PT ;  /* 0xff7fffff1c1c7812 */ /* 0x000fce00078ec0ff */
        /* <DEDUP_REMOVED lines=20> */
[C---:B------:R-:W-:Y:S02]  /*b2080*/  LOP3.LUT P6, RZ, R13.reuse, 0x1000, RZ, 0xc0, !PT ;  /* 0x000010000dff7812 */ /* 0x040fe400078cc0ff */
        /* <DEDUP_REMOVED lines=45> */
[C---:B------:R-:W-:Y:S02]  /*b2360*/  ISETP.LT.AND P6, PT, R19.reuse, UR23, !P6 ;  /* 0x0000001713007c0c */ /* 0x040fe4000f7c1270 */
[----:B------:R-:W-:Y:S02]  /*b2370*/  LOP3.LUT R12, R12, 0xfbffffff, RZ, 0xc0, !PT ;  /* 0xfbffffff0c0c7812 */ /* 0x000fe400078ec0ff */
[----:B------:R-:W-:Y:S02]  /*b2380*/  ISETP.LT.AND P5, PT, R19, UR11, !P5 ;  /* 0x0000000b13007c0c */ /* 0x000fe4000efa1270 */
[----:B------:R-:W-:Y:S01]  /*b2390*/  ISETP.LT.AND P2, PT, R20, UR58, !P1 ;  /* 0x0000003a14007c0c */ /* 0x000fe2000cf41270 */
[----:B------:R-:W-:Y:S01]  /*b23a0*/  ULDC UR23, c[0x0][0x228] ;  /* 0x00008a0000177ab9 */ /* 0x000fe20000000800 */
[----:B------:R-:W-:-:S05]  /*b23b0*/  LOP3.LUT P3, RZ, R13, 0x8, RZ, 0xc0, !PT ;  /* 0x000000080dff7812 */ /* 0x000fca000786c0ff */
[----:B------:R-:W-:Y:S02]  /*b23c0*/  @P6 LOP3.LUT R12, R12, 0x4000000, RZ, 0xfc, !PT ;  /* 0x040000000c0c6812 */ /* 0x000fe400078efcff */
[----:B------:R-:W-:Y:S02]  /*b23d0*/  LOP3.LUT P6, RZ, R28, 0x10000, RZ, 0xc0, !PT ;  /* 0x000100001cff7812 */ /* 0x000fe400078cc0ff */
[----:B------:R-:W-:Y:S01]  /*b23e0*/  LOP3.LUT R11, R11, 0xffefffff, RZ, 0xc0, !PT ;  /* 0xffefffff0b0b7812 */ /* 0x000fe200078ec0ff */
[----:B------:R-:W-:Y:S01]  /*b23f0*/  ULDC UR11, c[0x0][0x228] ;  /* 0x00008a00000b7ab9 */ /* 0x000fe20000000800 */
[C---:B------:R-:W-:Y:S02]  /*b2400*/  ISETP.LT.AND P6, PT, R19.reuse, UR19, !P6 ;  /* 0x0000001313007c0c */ /* 0x040fe4000f7c1270 */
[----:B------:R-:W-:Y:S02]  /*b2410*/  LOP3.LUT R12, R12, 0xff7fffff, RZ, 0xc0, !PT ;  /* 0xff7fffff0c0c7812 */ /* 0x000fe400078ec0ff */
[----:B------:R-:W-:-:S02]  /*b2420*/  ISETP.LT.AND P4, PT, R19, UR23, !P4 ;  /* 0x0000001713007c0c */ /* 0x000fc4000e781270 */
[----:B------:R-:W-:Y:S01]  /*b2430*/  LOP3.LUT P1, RZ, R16, 0x800000, RZ, 0xc0, !PT ;  /* 0x0080000010ff7812 */ /* 0x000fe2000782c0ff */
[----:B------:R-:W-:Y:S01]  /*b2440*/  ULDC UR19, c[0x0][0x228] ;  /* 0x00008a0000137ab9 */ /* 0x000fe20000000800 */
[----:B------:R-:W-:Y:S02]  /*b2450*/  @P2 LOP3.LUT R11, R11, 0x100000, RZ, 0xfc, !PT ;  /* 0x001000000b0b2812 */ /* 0x000fe400078efcff */
[----:B------:R-:W-:-:S03]  /*b2460*/  LOP3.LUT P0, RZ, R13, 0x1, RZ, 0xc0, !PT ;  /* 0x000000010dff7812 */ /* 0x000fc6000780c0ff */
[----:B------:R-:W-:Y:S02]  /*b2470*/  @P6 LOP3.LUT R12, R12, 0x800000, RZ, 0xfc, !PT ;  /* 0x008000000c0c6812 */ /* 0x000fe400078efcff */
[----:B------:R-:W-:Y:S01]  /*b2480*/  LOP3.LUT P6, RZ, R28, 0x8000, RZ, 0xc0, !PT ;  /* 0x000080001cff7812 */ /* 0x000fe200078cc0ff */
[----:B------:R-:W-:-:S03]  /*b2490*/  ULDC UR23, c[0x0][0x228] ;  /* 0x00008a0000177ab9 */ /* 0x000fc60000000800 */
[C---:B------:R-:W-:Y:S02]  /*b24a0*/  ISETP.LT.AND P6, PT, R19.reuse, UR15, !P6 ;  /* 0x0000000f13007c0c */ /* 0x040fe4000f7c1270 */
[----:B------:R-:W-:Y:S02]  /*b24b0*/  LOP3.LUT R12, R12, 0xffefffff, RZ, 0xc0, !PT ;  /* 0xffefffff0c0c7812 */ /* 0x000fe400078ec0ff */
[----:B------:R-:W-:Y:S02]  /*b24c0*/  ISETP.LT.AND P1, PT, R20, UR7, !P1 ;  /* 0x0000000714007c0c */ /* 0x000fe4000cf21270 */
[----:B------:R-:W-:Y:S02]  /*b24d0*/  ISETP.LT.AND P3, PT, R19, UR19, !P3 ;  /* 0x0000001313007c0c */ /* 0x000fe4000df61270 */
[----:B------:R-:W-:Y:S01]  /*b24e0*/  LOP3.LUT P2, RZ, R13, 0x4, RZ, 0xc0, !PT ;  /* 0x000000040dff7812 */ /* 0x000fe2000784c0ff */
[----:B------:R-:W-:Y:S01]  /*b24f0*/  ULDC UR15, c[0x0][0x228] ;  /* 0x00008a00000f7ab9 */ /* 0x000fe20000000800 */
[----:B------:R-:W-:-:S02]  /*b2500*/  LOP3.LUT R11, R11, 0xfffdffff, RZ, 0xc0, !PT ;  /* 0xfffdffff0b0b7812 */ /* 0x000fc400078ec0ff */
[C---:B------:R-:W-:Y:S02]  /*b2510*/  ISETP.LT.AND P0, PT, R19.reuse, UR23, !P0 ;  /* 0x0000001713007c0c */ /* 0x040fe4000c701270 */
        /* <DEDUP_REMOVED lines=8> */
[----:B------:R-:W-:-:S04]  /*b25a0*/  @P5 LOP3.LUT R12, R12, 0x20000, RZ, 0xfc, !PT ;  /* 0x000200000c0c5812 */ /* 0x000fc800078efcff */
[----:B------:R-:W-:-:S04]  /*b25b0*/  LOP3.LUT R12, R12, 0xffffbfff, RZ, 0xc0, !PT ;  /* 0xffffbfff0c0c7812 */ /* 0x000fc800078ec0ff */
[----:B------:R-:W-:Y:S02]  /*b25c0*/  @P4 LOP3.LUT R12, R12, 0x4000, RZ, 0xfc, !PT ;  /* 0x000040000c0c4812 */ /* 0x000fe400078efcff */
[----:B------:R-:W-:Y:S02]  /*b25d0*/  LOP3.LUT P1, RZ, R13, 0x2, RZ, 0xc0, !PT ;  /* 0x000000020dff7812 */ /* 0x000fe4000782c0ff */
[----:B------:R-:W-:Y:S02]  /*b25e0*/  LOP3.LUT R12, R12, 0xfffff7ff, RZ, 0xc0, !PT ;  /* 0xfffff7ff0c0c7812 */ /* 0x000fe400078ec0ff */
[----:B------:R-:W-:Y:S02]  /*b25f0*/  ISETP.LT.AND P1, PT, R19, UR11, !P1 ;  /* 0x0000000b13007c0c */ /* 0x000fe4000cf21270 */
[C---:B------:R-:W-:Y:S02]  /*b2600*/  LOP3.LUT P6, RZ, R28.reuse, 0x4000, RZ, 0xc0, !PT ;  /* 0x000040001cff7812 */ /* 0x040fe400078cc0ff */
[----:B------:R-:W-:-:S02]  /*b2610*/  LOP3.LUT P5, RZ, R28, 0x2000, RZ, 0xc0, !PT ;  /* 0x000020001cff7812 */ /* 0x000fc400078ac0ff */
[----:B------:R-:W-:Y:S02]  /*b2620*/  @P3 LOP3.LUT R12, R12, 0x800, RZ, 0xfc, !PT ;  /* 0x000008000c0c3812 */ /* 0x000fe400078efcff */
[----:B------:R-:W-:Y:S01]  /*b2630*/  LOP3.LUT P4, RZ, R28, 0x1000, RZ, 0xc0, !PT ;  /* 0x000010001cff7812 */ /* 0x000fe2000788c0ff */
[----:B------:R-:W-:Y:S01]  /*b2640*/  ULDC UR11, c[0x0][0x228] ;  /* 0x00008a00000b7ab9 */ /* 0x000fe20000000800 */
        /* <DEDUP_REMOVED lines=10> */
[----:B------:R-:W-:Y:S02]  /*b26f0*/  @P1 LOP3.LUT R29, R29, 0x400, RZ, 0xfc, !PT ;  /* 0x000004001d1d1812 */ /* 0x000fe400078efcff */
[----:B------:R-:W-:-:S02]  /*b2700*/  LOP3.LUT P1, RZ, R17, 0x20000000, RZ, 0xc0, !PT ;  /* 0x2000000011ff7812 */ /* 0x000fc4000782c0ff */
[----:B------:R-:W-:Y:S01]  /*b2710*/  LOP3.LUT R28, R28, 0xfffffeff, RZ, 0xc0, !PT ;  /* 0xfffffeff1c1c7812 */ /* 0x000fe200078ec0ff */
[----:B------:R-:W-:Y:S02]  /*b2720*/  ULDC UR19, c[0x0][0x228] ;  /* 0x00008a0000137ab9 */ /* 0x000fe40000000800 */
[----:B------:R-:W-:Y:S02]  /*b2730*/  @P0 LOP3.LUT R14, R14, 0x80000000, RZ, 0xfc, !PT ;  /* 0x800000000e0e0812 */ /* 0x000fe400078efcff */
[----:B------:R-:W-:Y:S02]  /*b2740*/  ISETP.LT.AND P0, PT, R19, UR15, !P2 ;  /* 0x0000000f13007c0c */ /* 0x000fe4000d701270 */
[----:B------:R-:W-:Y:S01]  /*b2750*/  LOP3.LUT R29, R29, 0xfffff7ff, RZ, 0xc0, !PT ;  /* 0xfffff7ff1d1d7812 */ /* 0x000fe200078ec0ff */
[----:B------:R-:W-:Y:S01]  /*b2760*/  ULDC UR15, c[0x0][0x228] ;  /* 0x00008a00000f7ab9 */ /* 0x000fe20000000800 */
[----:B------:R-:W-:Y:S02]  /*b2770*/  LOP3.LUT R14, R14, 0xefffffff, RZ, 0xc0, !PT ;  /* 0xefffffff0e0e7812 */ /* 0x000fe400078ec0ff */
[----:B------:R-:W-:-:S02]  /*b2780*/  @P1 LOP3.LUT R28, R28, 0x100, RZ, 0xfc, !PT ;  /* 0x000001001c1c1812 */ /* 0x000fc400078efcff */
[----:B------:R-:W-:Y:S02]  /*b2790*/  ISETP.LT.AND P1, PT, R19, UR11, !P3 ;  /* 0x0000000b13007c0c */ /* 0x000fe4000df21270 */
[----:B------:R-:W-:Y:S01]  /*b27a0*/  @P2 LOP3.LUT R29, R29, 0x800, RZ, 0xfc, !PT ;  /* 0x000008001d1d2812 */ /* 0x000fe200078efcff */
[----:B------:R-:W-:Y:S02]  /*b27b0*/  ULDC UR11, c[0x0][0x228] ;  /* 0x00008a00000b7ab9 */ /* 0x000fe40000000800 */
[----:B------:R-:W-:-:S04]  /*b27c0*/  @P0 LOP3.LUT R14, R14, 0x10000000, RZ, 0xfc, !PT ;  /* 0x100000000e0e0812 */ /* 0x000fc800078efcff */
[----:B------:R-:W-:-:S04]  /*b27d0*/  LOP3.LUT R14, R14, 0xfdffffff, RZ, 0xc0, !PT ;  /* 0xfdffffff0e0e7812 */ /* 0x000fc800078ec0ff */
        /* <DEDUP_REMOVED lines=137> */
[----:B------:R-:W-:Y:S01]  /*b3070*/  LOP3.LUT R11, R11, 0x7fffffff, RZ, 0xc0, !PT ;  /* 0x7fffffff0b0b7812 */ /* 0x000fe200078ec0ff */
[----:B------:R-:W-:Y:S01]  /*b3080*/  ULDC UR23, c[0x0][0x228] ;  /* 0x00008a0000177ab9 */ /* 0x000fe20000000800 */
[----:B------:R-:W-:Y:S02]  /*b3090*/  @P0 LOP3.LUT R15, R15, 0x40, RZ, 0xfc, !PT ;  /* 0x000000400f0f0812 */ /* 0x000fe400078efcff */
[----:B------:R-:W-:-:S04]  /*b30a0*/  LOP3.LUT P0, RZ, R28, 0x8, RZ, 0xc0, !PT ;  /* 0x000000081cff7812 */ /* 0x000fc8000780c0ff */
[----:B------:R-:W-:Y:S02]  /*b30b0*/  ISETP.LT.AND P0, PT, R19, UR19, !P0 ;  /* 0x0000001313007c0c */ /* 0x000fe4000c701270 */
[----:B------:R-:W-:Y:S02]  /*b30c0*/  LOP3.LUT R15, R15, 0xfffffff7, RZ, 0xc0, !PT ;  /* 0xfffffff70f0f7812 */ /* 0x000fe400078ec0ff */
[----:B------:R-:W-:Y:S02]  /*b30d0*/  LOP3.LUT R16, R16, 0xdfffffff, RZ, 0xc0, !PT ;  /* 0xdfffffff10107812 */ /* 0x000fe400078ec0ff */
[C---:B------:R-:W-:Y:S02]  /*b30e0*/  ISETP.LT.AND P6, PT, R19.reuse, UR35, !P6 ;  /* 0x0000002313007c0c */ /* 0x040fe4000f7c1270 */
[----:B------:R-:W-:Y:S01]  /*b30f0*/  ISETP.LT.AND P5, PT, R19, UR43, !P5 ;  /* 0x0000002b13007c0c */ /* 0x000fe2000efa1270 */
[----:B------:R-:W-:-:S04]  /*b3100*/  ULDC UR19, c[0x0][0x228] ;  /* 0x00008a0000137ab9 */ /* 0x000fc80000000800 */
        /* <DEDUP_REMOVED lines=42> */
[----:B------:R-:W-:-:S05]  /*b33b0*/  ISETP.LT.AND P6, PT, R19, UR39, !P0 ;  /* 0x0000002713007c0c */ /* 0x000fca000c7c1270 */
[----:B------:R-:W-:Y:S02]  /*b33c0*/  @P0 LOP3.LUT R0, R0, 0x2000000, RZ, 0xfc, !PT ;  /* 0x0200000000000812 */ /* 0x000fe400078efcff */
[----:B------:R-:W-:Y:S02]  /*b33d0*/  ISETP.LT.AND P0, PT, R19, UR47, !P4 ;  /* 0x0000002f13007c0c */ /* 0x000fe4000e701270 */
[----:B------:R-:W-:-:S11]  /*b33e0*/  LOP3.LUT R29, R29, 0xffbfffff, RZ, 0xc0, !PT ;  /* 0xffbfffff1d1d7812 */ /* 0x000fd600078ec0ff */
[----:B------:R-:W-:Y:S02]  /*b33f0*/  @P0 LOP3.LUT R11, R11, 0x10000000, RZ, 0xfc, !PT ;  /* 0x100000000b0b0812 */ /* 0x000fe400078efcff */
[----:B------:R-:W-:Y:S02]  /*b3400*/  ISETP.LT.AND P0, PT, R19, UR59, !P1 ;  /* 0x0000003b13007c0c */ /* 0x000fe4000cf01270 */
[----:B------:R-:W-:-:S13]  /*b3410*/  LOP3.LUT P1, RZ, R13, 0x2000, RZ, 0xc0, !PT ;  /* 0x000020000dff7812 */ /* 0x000fda000782c0ff */
[----:B------:R-:W-:Y:S02]  /*b3420*/  @P1 LOP3.LUT R29, R29, 0x400000, RZ, 0xfc, !PT ;  /* 0x004000001d1d1812 */ /* 0x000fe400078efcff */
[----:B------:R-:W-:Y:S02]  /*b3430*/  LOP3.LUT P1, RZ, R13, 0x4000, RZ, 0xc0, !PT ;  /* 0x000040000dff7812 */ /* 0x000fe4000782c0ff */
[----:B------:R-:W-:Y:S02]  /*b3440*/  LOP3.LUT R29, R29, 0xff7fffff, RZ, 0xc0, !PT ;  /* 0xff7fffff1d1d7812 */ /* 0x000fe400078ec0ff */
[----:B------:R-:W-:-:S09]  /*b3450*/  LOP3.LUT R17, R17, 0xfffffffb, RZ, 0xc0, !PT ;  /* 0xfffffffb11117812 */ /* 0x000fd200078ec0ff */
[----:B------:R-:W-:Y:S02]  /*b3460*/  @P1 LOP3.LUT R29, R29, 0x800000, RZ, 0xfc, !PT ;  /* 0x008000001d1d1812 */ /* 0x000fe400078efcff */
[----:B------:R-:W-:Y:S02]  /*b3470*/  LOP3.LUT P1, RZ, R13, 0x8000, RZ, 0xc0, !PT ;  /* 0x000080000dff7812 */ /* 0x000fe4000782c0ff */
[----:B------:R-:W-:Y:S02]  /*b3480*/  @P6 LOP3.LUT R17, R17, 0x4, RZ, 0xfc, !PT ;  /* 0x0000000411116812 */ /* 0x000fe400078efcff */
[----:B------:R-:W-:Y:S02]  /*b3490*/  LOP3.LUT P6, RZ, R13, 0x40, RZ, 0xc0, !PT ;  /* 0x000000400dff7812 */ /* 0x000fe400078cc0ff */
[----:B------:R-:W-:-:S07]  /*b34a0*/  LOP3.LUT R29, R29, 0xfeffffff, RZ, 0xc0, !PT ;  /* 0xfeffffff1d1d7812 */ /* 0x000fce00078ec0ff */
[----:B------:R-:W-:-:S04]  /*b34b0*/  @P1 LOP3.LUT R29, R29, 0x1000000, RZ, 0xfc, !PT ;  /* 0x010000001d1d1812 */ /* 0x000fc800078efcff */
[----:B------:R-:W-:-:S04]  /*b34c0*/  LOP3.LUT R29, R29, 0xfffeffff, RZ, 0xc0, !PT ;  /* 0xfffeffff1d1d7812 */ /* 0x000fc800078ec0ff */
[----:B------:R-:W-:Y:S02]  /*b34d0*/  @P6 LOP3.LUT R29, R29, 0x10000, RZ, 0xfc, !PT ;  /* 0x000100001d1d6812 */ /* 0x000fe400078efcff */
[----:B------:R-:W-:Y:S02]  /*b34e0*/  LOP3.LUT P6, RZ, R13, 0x80, RZ, 0xc0, !PT ;  /* 0x000000800dff7812 */ /* 0x000fe400078cc0ff */
[----:B------:R-:W-:Y:S02]  /*b34f0*/  LOP3.LUT R29, R29, 0xfffdffff, RZ, 0xc0, !PT ;  /* 0xfffdffff1d1d7812 */ /* 0x000fe400078ec0ff */
[----:B------:R-:W-:-:S09]  /*b3500*/  ISETP.LT.AND P4, PT, R19, UR51, !P3 ;  /* 0x0000003313007c0c */ /* 0x000fd2000df81270 */
[----:B------:R-:W-:Y:S02]  /*b3510*/  @P6 LOP3.LUT R29, R29, 0x20000, RZ, 0xfc, !PT ;  /* 0x000200001d1d6812 */ /* 0x000fe400078efcff */
[----:B------:R-:W-:Y:S02]  /*b3520*/  LOP3.LUT P6, RZ, R13, 0x100, RZ, 0xc0, !PT ;  /* 0x000001000dff7812 */ /* 0x000fe400078cc0ff */
[----:B------:R-:W-:Y:S02]  /*b3530*/  LOP3.LUT R29, R29, 0xfffbffff, RZ, 0xc0, !PT ;  /* 0xfffbffff1d1d7812 */ /* 0x000fe400078ec0ff */
[----:B------:R-:W-:Y:S02]  /*b3540*/  ISETP.LT.AND P3, PT, R19, UR55, !P2 ;  /* 0x0000003713007c0c */ /* 0x000fe4000d761270 */
[----:B------:R-:W-:-:S07]  /*b3550*/  LOP3.LUT R11, R11, 0xfdffffff, RZ, 0xc0, !PT ;  /* 0xfdffffff0b0b7812 */ /* 0x000fce00078ec0ff */
        /* <DEDUP_REMOVED lines=9> */
[----:B------:R-:W-:Y:S02]  /*b35f0*/  LOP3.LUT P2, RZ, R16, 0x800000, RZ, 0xc0, !PT ;  /* 0x0080000010ff7812 */ /* 0x000fe4000784c0ff */
[----:B------:R-:W-:Y:S02]  /*b3600*/  LOP3.LUT R29, R29, 0xffefffff, RZ, 0xc0, !PT ;  /* 0xffefffff1d1d7812 */ /* 0x000fe400078ec0ff */
[----:B------:R-:W-:-:S02]  /*b3610*/  @P0 LOP3.LUT R11, R11, 0x80000, RZ, 0xfc, !PT ;  /* 0x000800000b0b0812 */ /* 0x000fc400078efcff */
[----:B------:R-:W-:Y:S02]  /*b3620*/  ISETP.LT.AND P0, PT, R19, UR4, !P2 ;  /* 0x0000000413007c0c */ /* 0x000fe4000d701270 */
[C---:B------:R-:W-:Y:S02]  /*b3630*/  LOP3.LUT P1, RZ, R13.reuse, 0x10000, RZ, 0xc0, !PT ;  /* 0x000100000dff7812 */ /* 0x040fe4000782c0ff */
[----:B------:R-:W-:Y:S02]  /*b3640*/  LOP3.LUT P5, RZ, R13, 0x20, RZ, 0xc0, !PT ;  /* 0x000000200dff7812 */ /* 0x000fe400078ac0ff */
[----:B------:R-:W-:Y:S02]  /*b3650*/  @P6 LOP3.LUT R29, R29, 0x100000, RZ, 0xfc, !PT ;  /* 0x001000001d1d6812 */ /* 0x000fe400078efcff */
[----:B------:R-:W-:Y:S02]  /*b3660*/  LOP3.LUT P6, RZ, R13, 0x800, RZ, 0xc0, !PT ;  /* 0x000008000dff7812 */ /* 0x000fe400078cc0ff */
[----:B------:R-:W-:-:S02]  /*b3670*/  ISETP.LT.AND P1, PT, R18, UR23, !P1 ;  /* 0x0000001712007c0c */ /* 0x000fc4000cf21270 */
[----:B------:R-:W-:Y:S02]  /*b3680*/  LOP3.LUT R11, R11, 0xfffeffff, RZ, 0xc0, !PT ;  /* 0xfffeffff0b0b7812 */ /* 0x000fe400078ec0ff */
[----:B------:R-:W-:Y:S01]  /*b3690*/  LOP3.LUT R29, R29, 0xffdfffff, RZ, 0xc0, !PT ;  /* 0xffdfffff1d1d7812 */ /* 0x000fe200078ec0ff */
[----:B------:R-:W-:Y:S01]  /*b36a0*/  ULDC UR23, c[0x0][0x228] ;  /* 0x00008a0000177ab9 */ /* 0x000fe20000000800 */
[----:B------:R-:W-:Y:S02]  /*b36b0*/  LOP3.LUT P4, RZ, R13, 0x10, RZ, 0xc0, !PT ;  /* 0x000000100dff7812 */ /* 0x000fe4000788c0ff */
[----:B------:R-:W-:Y:S02]  /*b36c0*/  @P0 LOP3.LUT R11, R11, 0x10000, RZ, 0xfc, !PT ;  /* 0x000100000b0b0812 */ /* 0x000fe400078efcff */
[----:B------:R-:W-:Y:S02]  /*b36d0*/  LOP3.LUT P3, RZ, R13, 0x8, RZ, 0xc0, !PT ;  /* 0x000000080dff7812 */ /* 0x000fe4000786c0ff */
[----:B------:R-:W-:Y:S01]  /*b36e0*/  LOP3.LUT R0, R0, 0xfbffffff, RZ, 0xc0, !PT ;  /* 0xfbffffff00007812 */ /* 0x000fe200078ec0ff */
[----:B------:R-:W-:Y:S01]  /*b36f0*/  STL [R1+0x2e1c], R10 ;  /* 0x002e1c0a01007387 */ /* 0x000fe20000100800 */
[----:B------:R-:W-:Y:S01]  /*b3700*/  LOP3.LUT R11, R11, 0xffff7fff, RZ, 0xc0, !PT ;  /* 0xffff7fff0b0b7812 */ /* 0x000fe200078ec0ff */
[----:B------:R-:W-:Y:S01]  /*b3710*/  ULDC UR4, c[0x0][0x228] ;  /* 0x00008a0000047ab9 */ /* 0x000fe20000000800 */
[----:B------:R-:W-:-:S02]  /*b3720*/  @P6 LOP3.LUT R29, R29, 0x200000, RZ, 0xfc, !PT ;  /* 0x002000001d1d6812 */ /* 0x000fc400078efcff */
[----:B------:R-:W-:Y:S02]  /*b3730*/  @P1 LOP3.LUT R11, R11, 0x8000, RZ, 0xfc, !PT ;  /* 0x000080000b0b1812 */ /* 0x000fe400078efcff */
[----:B------:R-:W-:-:S04]  /*b3740*/  LOP3.LUT P1, RZ, R29, 0x1000000, RZ, 0xc0, !PT ;  /* 0x010000001dff7812 */ /* 0x000fc8000782c0ff */
[----:B------:R-:W-:Y:S02]  /*b3750*/  ISETP.LT.AND P1, PT, R18, UR19, !P1 ;  /* 0x0000001312007c0c */ /* 0x000fe4000cf21270 */
[----:B------:R-:W-:Y:S02]  /*b3760*/  LOP3.LUT R11, R11, 0xffffbfff, RZ, 0xc0, !PT ;  /* 0xffffbfff0b0b7812 */ /* 0x000fe400078ec0ff */
[----:B------:R-:W-:Y:S01]  /*b3770*/  LOP3.LUT P6, RZ, R13, 0x1000, RZ, 0xc0, !PT ;  /* 0x000010000dff7812 */ /* 0x000fe200078cc0ff */
[----:B------:R-:W-:-:S08]  /*b3780*/  ULDC UR19, c[0x0][0x228] ;  /* 0x00008a0000137ab9 */ /* 0x000fd00000000800 */
[----:B------:R-:W-:Y:S02]  /*b3790*/  @P1 LOP3.LUT R11, R11, 0x4000, RZ, 0xfc, !PT ;  /* 0x000040000b0b1812 */ /* 0x000fe400078efcff */
[----:B------:R-:W-:-:S04]  /*b37a0*/  LOP3.LUT P1, RZ, R29, 0x800000, RZ, 0xc0, !PT ;  /* 0x008000001dff7812 */ /* 0x000fc8000782c0ff */
[C---:B------:R-:W-:Y:S02]  /*b37b0*/  ISETP.LT.AND P1, PT, R18.reuse, UR15, !P1 ;  /* 0x0000000f12007c0c */ /* 0x040fe4000cf21270 */
[----:B------:R-:W-:Y:S02]  /*b37c0*/  LOP3.LUT R11, R11, 0xffffdfff, RZ, 0xc0, !PT ;  /* 0xffffdfff0b0b7812 */ /* 0x000fe400078ec0ff */
[----:B------:R-:W-:Y:S01]  /*b37d0*/  ISETP.LT.AND P6, PT, R18, UR23, !P6 ;  /* 0x0000001712007c0c */ /* 0x000fe2000f7c1270 */
[----:B------:R-:W-:Y:S01]  /*b37e0*/  ULDC UR15, c[0x0][0x228] ;  /* 0x00008a00000f7ab9 */ /* 0x000fe20000000800 */
[----:B------:R-:W-:-:S07]  /*b37f0*/  ULDC UR23, c[0x0][0x228] ;  /* 0x00008a0000177ab9 */ /* 0x000fce0000000800 */
[----:B------:R-:W-:Y:S02]  /*b3800*/  @P1 LOP3.LUT R11, R11, 0x2000, RZ, 0xfc, !PT ;  /* 0x000020000b0b1812 */ /* 0x000fe400078efcff */
[----:B------:R-:W-:-:S04]  /*b3810*/  LOP3.LUT P1, RZ, R29, 0x400000, RZ, 0xc0, !PT ;  /* 0x004000001dff7812 */ /* 0x000fc8000782c0ff */
[----:B------:R-:W-:Y:S02]  /*b3820*/  ISETP.LT.AND P1, PT, R18, UR11, !P1 ;  /* 0x0000000b12007c0c */ /* 0x000fe4000cf21270 */
[----:B------:R-:W-:Y:S01]  /*b3830*/  LOP3.LUT R11, R11, 0xffffefff, RZ, 0xc0, !PT ;  /* 0xffffefff0b0b7812 */ /* 0x000fe200078ec0ff */
[----:B------:R-:W-:-:S10]  /*b3840*/  ULDC UR11, c[0x0][0x228] ;  /* 0x00008a00000b7ab9 */ /* 0x000fd40000000800 */
        /* <DEDUP_REMOVED lines=19> */
[C---:B------:R-:W-:Y:S02]  /*b3980*/  ISETP.LT.AND P6, PT, R18.reuse, UR23, !P6 ;  /* 0x0000001712007c0c */ /* 0x040fe4000f7c1270 */
[----:B------:R-:W-:Y:S02]  /*b3990*/  LOP3.LUT R11, R11, 0xffffff7f, RZ, 0xc0, !PT ;  /* 0xffffff7f0b0b7812 */ /* 0x000fe400078ec0ff */
[----:B------:R-:W-:Y:S01]  /*b39a0*/  ISETP.LT.AND P5, PT, R18, UR11, !P5 ;  /* 0x0000000b12007c0c */ /* 0x000fe2000efa1270 */
[----:B------:R-:W-:Y:S01]  /*b39b0*/  ULDC UR23, c[0x0][0x228] ;  /* 0x00008a0000177ab9 */ /* 0x000fe20000000800 */
[----:B------:R-:W-:-:S07]  /*b39c0*/  LOP3.LUT P2, RZ, R13, 0x4, RZ, 0xc0, !PT ;  /* 0x000000040dff7812 */ /* 0x000fce000784c0ff */
[----:B------:R-:W-:Y:S02]  /*b39d0*/  @P6 LOP3.LUT R11, R11, 0x80, RZ, 0xfc, !PT ;  /* 0x000000800b0b6812 */ /* 0x000fe400078efcff */
[----:B------:R-:W-:Y:S02]  /*b39e0*/  LOP3.LUT P6, RZ, R29, 0x20000, RZ, 0xc0, !PT ;  /* 0x000200001dff7812 */ /* 0x000fe400078cc0ff */
[----:B------:R-:W-:Y:S01]  /*b39f0*/  LOP3.LUT P0, RZ, R13, 0x2, RZ, 0xc0, !PT ;  /* 0x000000020dff7812 */ /* 0x000fe2000780c0ff */
[----:B------:R-:W-:Y:S01]  /*b3a00*/  ULDC UR11, c[0x0][0x228] ;  /* 0x00008a00000b7ab9 */ /* 0x000fe20000000800 */
[C---:B------:R-:W-:Y:S02]  /*b3a10*/  ISETP.LT.AND P6, PT, R18.reuse, UR19, !P6 ;  /* 0x0000001312007c0c */ /* 0x040fe4000f7c1270 */
[----:B------:R-:W-:Y:S02]  /*b3a20*/  LOP3.LUT R11, R11, 0xffffffbf, RZ, 0xc0, !PT ;  /* 0xffffffbf0b0b7812 */ /* 0x000fe400078ec0ff */
[C---:B------:R-:W-:Y:S01]  /*b3a30*/  ISETP.LT.AND P4, PT, R18.reuse, UR23, !P4 ;  /* 0x0000001712007c0c */ /* 0x040fe2000e781270 */
[----:B------:R-:W-:Y:S01]  /*b3a40*/  ULDC UR19, c[0x0][0x228] ;  /* 0x00008a0000137ab9 */ /* 0x000fe20000000800 */
[----:B------:R-:W-:-:S07]  /*b3a50*/  ISETP.LT.AND P0, PT, R18, UR11, !P0 ;  /* 0x0000000b12007c0c */ /* 0x000fce000c701270 */
[----:B------:R-:W-:Y:S02]  /*b3a60*/  @P6 LOP3.LUT R11, R11, 0x40, RZ, 0xfc, !PT ;  /* 0x000000400b0b6812 */ /* 0x000fe400078efcff */
[----:B------:R-:W-:Y:S02]  /*b3a70*/  LOP3.LUT P6, RZ, R29, 0x10000, RZ, 0xc0, !PT ;  /* 0x000100001dff7812 */ /* 0x000fe400078cc0ff */
[C---:B------:R-:W-:Y:S02]  /*b3a80*/  ISETP.LT.AND P3, PT, R18.reuse, UR19, !P3 ;  /* 0x0000001312007c0c */ /* 0x040fe4000df61270 */
[----:B------:R-:W-:Y:S01]  /*b3a90*/  LOP3.LUT P1, RZ, R13, 0x1, RZ, 0xc0, !PT ;  /* 0x000000010dff7812 */ /* 0x000fe2000782c0ff */
[----:B------:R-:W-:Y:S01]  /*b3aa0*/  ULDC UR23, c[0x0][0x228] ;  /* 0x00008a0000177ab9 */ /* 0x000fe20000000800 */
[----:B------:R-:W-:Y:S02]  /*b3ab0*/  ISETP.LT.AND P6, PT, R18, UR15, !P6 ;  /* 0x0000000f12007c0c */ /* 0x000fe4000f7c1270 */
[----:B------:R-:W-:Y:S01]  /*b3ac0*/  LOP3.LUT R11, R11, 0xffffffdf, RZ, 0xc0, !PT ;  /* 0xffffffdf0b0b7812 */ /* 0x000fe200078ec0ff */
[----:B------:R-:W-:Y:S01]  /*b3ad0*/  ULDC UR15, c[0x0][0x228] ;  /* 0x00008a00000f7ab9 */ /* 0x000fe20000000800 */
[----:B------:R-:W-:Y:S01]  /*b3ae0*/  ULDC UR19, c[0x0][0x228] ;  /* 0x00008a0000137ab9 */ /* 0x000fe20000000800 */
[----:B------:R-:W-:-:S08]  /*b3af0*/  ULDC UR11, c[0x0][0x228] ;  /* 0x00008a00000b7ab9 */ /* 0x000fd00000000800 */
[----:B------:R-:W-:-:S04]  /*b3b00*/  @P6 LOP3.LUT R11, R11, 0x20, RZ, 0xfc, !PT ;  /* 0x000000200b0b6812 */ /* 0x000fc800078efcff */
[----:B------:R-:W-:-:S04]  /*b3b10*/  LOP3.LUT R11, R11, 0xffffffef, RZ, 0xc0, !PT ;  /* 0xffffffef0b0b7812 */ /* 0x000fc800078ec0ff */
[----:B------:R-:W-:-:S04]  /*b3b20*/  @P5 LOP3.LUT R11, R11, 0x10, RZ, 0xfc, !PT ;  /* 0x000000100b0b5812 */ /* 0x000fc800078efcff */
[----:B------:R-:W-:Y:S02]  /*b3b30*/  LOP3.LUT R11, R11, 0xfffffff7, RZ, 0xc0, !PT ;  /* 0xfffffff70b0b7812 */ /* 0x000fe400078ec0ff */
[C---:B------:R-:W-:Y:S02]  /*b3b40*/  ISETP.LT.AND P2, PT, R18.reuse, UR15, !P2 ;  /* 0x0000000f12007c0c */ /* 0x040fe4000d741270 */
[----:B------:R-:W-:Y:S02]  /*b3b50*/  ISETP.LT.AND P1, PT, R18, UR23, !P1 ;  /* 0x0000001712007c0c */ /* 0x000fe4000cf21270 */
[----:B------:R-:W-:Y:S02]  /*b3b60*/  LOP3.LUT P6, RZ, R29, 0x8000, RZ, 0xc0, !PT ;  /* 0x000080001dff7812 */ /* 0x000fe400078cc0ff */
[----:B------:R-:W-:Y:S02]  /*b3b70*/  @P4 LOP3.LUT R11, R11, 0x8, RZ, 0xfc, !PT ;  /* 0x000000080b0b4812 */ /* 0x000fe400078efcff */
[----:B------:R-:W-:-:S02]  /*b3b80*/  LOP3.LUT P5, RZ, R29, 0x4000, RZ, 0xc0, !PT ;  /* 0x000040001dff7812 */ /* 0x000fc400078ac0ff */
[----:B------:R-:W-:Y:S01]  /*b3b90*/  LOP3.LUT R13, R13, 0x7fffffff, RZ, 0xc0, !PT ;  /* 0x7fffffff0d0d7812 */ /* 0x000fe200078ec0ff */
[----:B------:R-:W-:Y:S01]  /*b3ba0*/  ULDC UR15, c[0x0][0x228] ;  /* 0x00008a00000f7ab9 */ /* 0x000fe20000000800 */
[----:B------:R-:W-:Y:S01]  /*b3bb0*/  LOP3.LUT R11, R11, 0xfffffffb, RZ, 0xc0, !PT ;  /* 0xfffffffb0b0b7812 */ /* 0x000fe200078ec0ff */
[----:B------:R-:W-:-:S03]  /*b3bc0*/  ULDC UR23, c[0x0][0x228] ;  /* 0x00008a0000177ab9 */ /* 0x000fc60000000800 */
[----:B------:R-:W-:-:S04]  /*b3bd0*/  @P3 LOP3.LUT R11, R11, 0x4, RZ, 0xfc, !PT ;  /* 0x000000040b0b3812 */ /* 0x000fc800078efcff */
[----:B------:R-:W-:-:S04]  /*b3be0*/  LOP3.LUT R11, R11, 0xfffffffd, RZ, 0xc0, !PT ;  /* 0xfffffffd0b0b7812 */ /* 0x000fc800078ec0ff */
[----:B------:R-:W-:-:S04]  /*b3bf0*/  @P2 LOP3.LUT R11, R11, 0x2, RZ, 0xfc, !PT ;  /* 0x000000020b0b2812 */ /* 0x000fc800078efcff */
[----:B------:R-:W-:-:S04]  /*b3c00*/  LOP3.LUT R11, R11, 0xfffffffe, RZ, 0xc0, !PT ;  /* 0xfffffffe0b0b7812 */ /* 0x000fc800078ec0ff */
[----:B------:R-:W-:Y:S02]  /*b3c10*/  @P0 LOP3.LUT R11, R11, 0x1, RZ, 0xfc, !PT ;  /* 0x000000010b0b0812 */ /* 0x000fe400078efcff */
[----:B------:R-:W-:Y:S02]  /*b3c20*/  LOP3.LUT P0, RZ, R17, 0x80000000, RZ, 0xc0, !PT ;  /* 0x8000000011ff7812 */ /* 0x000fe4000780c0ff */
[C---:B------:R-:W-:Y:S02]  /*b3c30*/  LOP3.LUT P4, RZ, R29.reuse, 0x2000, RZ, 0xc0, !PT ;  /* 0x000020001dff7812 */ /* 0x040fe4000788c0ff */
[C---:B------:R-:W-:Y:S02]  /*b3c40*/  LOP3.LUT P3, RZ, R29.reuse, 0x1000, RZ, 0xc0, !PT ;  /* 0x000010001dff7812 */ /* 0x040fe4000786c0ff */
[C---:B------:R-:W-:Y:S02]  /*b3c50*/  LOP3.LUT P2, RZ, R29.reuse, 0x800, RZ, 0xc0, !PT ;  /* 0x000008001dff7812 */ /* 0x040fe4000784c0ff */
[----:B------:R-:W-:-:S02]  /*b3c60*/  LOP3.LUT R29, R29, 0xfffffdff, RZ, 0xc0, !PT ;  /* 0xfffffdff1d1d7812 */ /* 0x000fc400078ec0ff */
[----:B------:R-:W-:-:S03]  /*b3c70*/  @P1 LOP3.LUT R13, R13, 0x80000000, RZ, 0xfc, !PT ;  /* 0x800000000d0d1812 */ /* 0x000fc600078efcff */
[----:B------:R-:W-:-:S04]  /*b3c80*/  @P0 LOP3.LUT R29, R29, 0x200, RZ, 0xfc, !PT ;  /* 0x000002001d1d0812 */ /* 0x000fc800078efcff */
[----:B------:R-:W-:-:S04]  /*b3c90*/  LOP3.LUT P1, RZ, R29, 0x400, RZ, 0xc0, !PT ;  /* 0x000004001dff7812 */ /* 0x000fc8000782c0ff */
[C---:B------:R-:W-:Y:S02]  /*b3ca0*/  ISETP.LT.AND P1, PT, R18.reuse, UR19, !P1 ;  /* 0x0000001312007c0c */ /* 0x040fe4000cf21270 */
[C---:B------:R-:W-:Y:S02]  /*b3cb0*/  ISETP.LT.AND P2, PT, R18.reuse, UR15, !P2 ;  /* 0x0000000f12007c0c */ /* 0x040fe4000d741270 */
[----:B------:R-:W-:Y:S02]  /*b3cc0*/  LOP3.LUT R13, R13, 0xbfffffff, RZ, 0xc0, !PT ;  /* 0xbfffffff0d0d7812 */ /* 0x000fe400078ec0ff */
[C---:B------:R-:W-:Y:S02]  /*b3cd0*/  ISETP.LT.AND P3, PT, R18.reuse, UR11, !P3 ;  /* 0x0000000b12007c0c */ /* 0x040fe4000df61270 */
[----:B------:R-:W-:Y:S01]  /*b3ce0*/  ISETP.LT.AND P4, PT, R18, UR23, !P4 ;  /* 0x0000001712007c0c */ /* 0x000fe2000e781270 */
[----:B------:R-:W-:Y:S01]  /*b3cf0*/  ULDC UR19, c[0x0][0x228] ;  /* 0x00008a0000137ab9 */ /* 0x000fe20000000800 */
[----:B------:R-:W-:-:S03]  /*b3d00*/  ULDC UR15, c[0x0][0x228] ;  /* 0x00008a00000f7ab9 */ /* 0x000fc60000000800 */
[----:B------:R-:W-:Y:S02]  /*b3d10*/  @P1 LOP3.LUT R13, R13, 0x40000000, RZ, 0xfc, !PT ;  /* 0x400000000d0d1812 */ /* 0x000fe400078efcff */
[----:B------:R-:W-:Y:S01]  /*b3d20*/  LOP3.LUT P0, RZ, R17, 0x1000000, RZ, 0xc0, !PT ;  /* 0x0100000011ff7812 */ /* 0x000fe2000780c0ff */
[----:B------:R-:W-:Y:S01]  /*b3d30*/  ULDC UR11, c[0x0][0x228] ;  /* 0x00008a00000b7ab9 */ /* 0x000fe20000000800 */
[----:B------:R-:W-:Y:S01]  /*b3d40*/  ULDC UR23, c[0x0][0x228] ;  /* 0x00008a0000177ab9 */ /* 0x000fe20000000800 */
[----:B------:R-:W-:-:S04]  /*b3d50*/  LOP3.LUT R13, R13, 0xdfffffff, RZ, 0xc0, !PT ;  /* 0xdfffffff0d0d7812 */ /* 0x000fc800078ec0ff */
[----:B------:R-:W-:-:S04]  /*b3d60*/  @P2 LOP3.LUT R13, R13, 0x20000000, RZ, 0xfc, !PT ;  /* 0x200000000d0d2812 */ /* 0x000fc800078efcff */
[----:B------:R-:W-:Y:S02]  /*b3d70*/  LOP3.LUT R13, R13, 0xefffffff, RZ, 0xc0, !PT ;  /* 0xefffffff0d0d7812 */ /* 0x000fe400078ec0ff */
[C---:B------:R-:W-:Y:S02]  /*b3d80*/  ISETP.LT.AND P5, PT, R18.reuse, UR19, !P5 ;  /* 0x0000001312007c0c */ /* 0x040fe4000efa1270 */
[C---:B------:R-:W-:Y:S02]  /*b3d90*/  ISETP.LT.AND P6, PT, R18.reuse, UR15, !P6 ;  /* 0x0000000f12007c0c */ /* 0x040fe4000f7c1270 */
[----:B------:R-:W-:Y:S02]  /*b3da0*/  ISETP.LT.AND P0, PT, R18, UR11, !P0 ;  /* 0x0000000b12007c0c */ /* 0x000fe4000c701270 */
[----:B------:R-:W-:Y:S01]  /*b3db0*/  @P3 LOP3.LUT R13, R13, 0x10000000, RZ, 0xfc, !PT ;  /* 0x100000000d0d3812 */ /* 0x000fe200078efcff */
[----:B------:R-:W-:Y:S01]  /*b3dc0*/  ULDC UR19, c[0x0][0x228] ;  /* 0x00008a0000137ab9 */ /* 0x000fe20000000800 */
[----:B------:R-:W-:Y:S01]  /*b3dd0*/  ULDC UR15, c[0x0][0x228] ;  /* 0x00008a00000f7ab9 */ /* 0x000fe20000000800 */
[----:B------:R-:W-:-:S02]  /*b3de0*/  LOP3.LUT P2, RZ, R17, 0x20000000, RZ, 0xc0, !PT ;  /* 0x2000000011ff7812 */ /* 0x000fc4000784c0ff */
        /* <DEDUP_REMOVED lines=12> */
[----:B------:R-:W-:Y:S01]  /*b3eb0*/  @P0 LOP3.LUT R13, R13, 0x1000000, RZ, 0xfc, !PT ;  /* 0x010000000d0d0812 */ /* 0x000fe200078efcff */
[----:B------:R-:W-:Y:S01]  /*b3ec0*/  ULDC UR23, c[0x0][0x228] ;  /* 0x00008a0000177ab9 */ /* 0x000fe20000000800 */
[C---:B------:R-:W-:Y:S02]  /*b3ed0*/  ISETP.LT.AND P5, PT, R18.reuse, UR19, !P5 ;  /* 0x0000001312007c0c */ /* 0x040fe4000efa1270 */
[----:B------:R-:W-:Y:S02]  /*b3ee0*/  ISETP.LT.AND P4, PT, R18, UR15, !P4 ;  /* 0x0000000f12007c0c */ /* 0x000fe4000e781270 */
[----:B------:R-:W-:Y:S02]  /*b3ef0*/  LOP3.LUT R13, R13, 0xff7fffff, RZ, 0xc0, !PT ;  /* 0xff7fffff0d0d7812 */ /* 0x000fe400078ec0ff */
[----:B------:R-:W-:Y:S01]  /*b3f00*/  LOP3.LUT P0, RZ, R29, 0x200, RZ, 0xc0, !PT ;  /* 0x000002001dff7812 */ /* 0x000fe2000780c0ff */
[----:B------:R-:W-:Y:S01]  /*b3f10*/  ULDC UR15, c[0x0][0x228] ;  /* 0x00008a00000f7ab9 */ /* 0x000fe20000000800 */
[----:B------:R-:W-:-:S02]  /*b3f20*/  LOP3.LUT P3, RZ, R17, 0x10000000, RZ, 0xc0, !PT ;  /* 0x1000000011ff7812 */ /* 0x000fc4000786c0ff */
[----:B------:R-:W-:Y:S01]  /*b3f30*/  LOP3.LUT P1, RZ, R17, 0x40000000, RZ, 0xc0, !PT ;  /* 0x4000000011ff7812 */ /* 0x000fe2000782c0ff */
[----:B------:R-:W-:Y:S01]  /*b3f40*/  ULDC UR19, c[0x0][0x228] ;  /* 0x00008a0000137ab9 */ /* 0x000fe20000000800 */
[----:B------:R-:W-:-:S04]  /*b3f50*/  @P6 LOP3.LUT R13, R13, 0x800000, RZ, 0xfc, !PT ;  /* 0x008000000d0d6812 */ /* 0x000fc800078efcff */
[----:B------:R-:W-:-:S04]  /*b3f60*/  LOP3.LUT R13, R13, 0xffbfffff, RZ, 0xc0, !PT ;  /* 0xffbfffff0d0d7812 */ /* 0x000fc800078ec0ff */
[----:B------:R-:W-:-:S04]  /*b3f70*/  @P5 LOP3.LUT R13, R13, 0x400000, RZ, 0xfc, !PT ;  /* 0x004000000d0d5812 */ /* 0x000fc800078efcff */
[----:B------:R-:W-:-:S04]  /*b3f80*/  LOP3.LUT R13, R13, 0xffdfffff, RZ, 0xc0, !PT ;  /* 0xffdfffff0d0d7812 */ /* 0x000fc800078ec0ff */
[----:B------:R-:W-:Y:S02]  /*b3f90*/  @P4 LOP3.LUT R13, R13, 0x200000, RZ, 0xfc, !PT ;  /* 0x002000000d0d4812 */ /* 0x000fe400078efcff */
[C---:B------:R-:W-:Y:S02]  /*b3fa0*/  ISETP.LT.AND P4, PT, R18.reuse, UR23, !P2 ;  /* 0x0000001712007c0c */ /* 0x040fe4000d781270 */
[----:B------:R-:W-:Y:S02]  /*b3fb0*/  ISETP.LT.AND P2, PT, R18, UR15, !P0 ;  /* 0x0000000f12007c0c */ /* 0x000fe4000c741270 */
[----:B------:R-:W-:Y:S02]  /*b3fc0*/  LOP3.LUT P0, RZ, R16, 0x10000, RZ, 0xc0, !PT ;  /* 0x0001000010ff7812 */ /* 0x000fe4000780c0ff */
[----:B------:R-:W-:Y:S02]  /*b3fd0*/  LOP3.LUT R29, R29, 0xfffffffe, RZ, 0xc0, !PT ;  /* 0xfffffffe1d1d7812 */ /* 0x000fe400078ec0ff */
[----:B------:R-:W-:-:S02]  /*b3fe0*/  ISETP.LT.AND P3, PT, R18, UR11, !P3 ;  /* 0x0000000b12007c0c */ /* 0x000fc4000df61270 */
[----:B------:R-:W-:Y:S01]  /*b3ff0*/  LOP3.LUT R13, R13, 0xffefffff, RZ, 0xc0, !PT ;  /* 0xffefffff0d0d7812 */ /* 0x000fe200078ec0ff */
[----:B------:R-:W-:Y:S01]  /*b4000*/  ULDC UR11, c[0x0][0x228] ;  /* 0x00008a00000b7ab9 */ /* 0x000fe20000000800 */
[----:B------:R-:W-:Y:S01]  /*b4010*/  ULDC UR23, c[0x0][0x228] ;  /* 0x00008a0000177ab9 */ /* 0x000fe20000000800 */
[----:B------:R-:W-:-:S04]  /*b4020*/  ULDC UR15, c[0x0][0x228] ;  /* 0x00008a00000f7ab9 */ /* 0x000fc80000000800 */
        /* <DEDUP_REMOVED lines=35> */
[----:B------:R-:W-:-:S09]  /*b4260*/  @P3 LOP3.LUT R13, R13, 0x100000, RZ, 0xfc, !PT ;  /* 0x001000000d0d3812 */ /* 0x000fd200078efcff */
[----:B------:R-:W-:Y:S02]  /*b4270*/  @P0 LOP3.LUT R29, R29, 0x40, RZ, 0xfc, !PT ;  /* 0x000000401d1d0812 */ /* 0x000fe400078efcff */
[----:B------:R-:W-:Y:S02]  /*b4280*/  LOP3.LUT P0, RZ, R16, 0x8, RZ, 0xc0, !PT ;  /* 0x0000000810ff7812 */ /* 0x000fe4000780c0ff */
[----:B------:R-:W-:Y:S02]  /*b4290*/  ISETP.LT.AND P3, PT, R18, UR19, !P1 ;  /* 0x0000001312007c0c */ /* 0x000fe4000cf61270 */
[----:B------:R-:W-:Y:S02]  /*b42a0*/  LOP3.LUT R13, R13, 0xfff7ffff, RZ, 0xc0, !PT ;  /* 0xfff7ffff0d0d7812 */ /* 0x000fe400078ec0ff */
[----:B------:R-:W-:Y:S01]  /*b42b0*/  LOP3.LUT R29, R29, 0xffffff7f, RZ, 0xc0, !PT ;  /* 0xffffff7f1d1d7812 */ /* 0x000fe200078ec0ff */
[----:B------:R-:W-:Y:S01]  /*b42c0*/  ULDC UR19, c[0x0][0x228] ;  /* 0x00008a0000137ab9 */ /* 0x000fe20000000800 */
[----:B------:R-:W-:-:S05]  /*b42d0*/  @P4 LOP3.LUT R13, R13, 0x80000, RZ, 0xfc, !PT ;  /* 0x000800000d0d4812 */ /* 0x000fca00078efcff */
[----:B------:R-:W-:Y:S02]  /*b42e0*/  @P0 LOP3.LUT R29, R29, 0x80, RZ, 0xfc, !PT ;  /* 0x000000801d1d0812 */ /* 0x000fe400078efcff */
[C---:B------:R-:W-:Y:S02]  /*b42f0*/  LOP3.LUT P0, RZ, R16.reuse, 0x4, RZ, 0xc0, !PT ;  /* 0x0000000410ff7812 */ /* 0x040fe4000780c0ff */
[----:B------:R-:W-:Y:S02]  /*b4300*/  LOP3.LUT R13, R13, 0xfffbffff, RZ, 0xc0, !PT ;  /* 0xfffbffff0d0d7812 */ /* 0x000fe400078ec0ff */
[----:B------:R-:W-:Y:S02]  /*b4310*/  LOP3.LUT P1, RZ, R16, 0x1, RZ, 0xc0, !PT ;  /* 0x0000000110ff7812 */ /* 0x000fe4000782c0ff */
[----:B------:R-:W-:Y:S02]  /*b4320*/  LOP3.LUT R29, R29, 0xfffffeff, RZ, 0xc0, !PT ;  /* 0xfffffeff1d1d7812 */ /* 0x000fe400078ec0ff */
[----:B------:R-:W-:-:S02]  /*b4330*/  @P3 LOP3.LUT R13, R13, 0x40000, RZ, 0xfc, !PT ;  /* 0x000400000d0d3812 */ /* 0x000fc400078efcff */
[----:B------:R-:W-:Y:S01]  /*b4340*/  ISETP.LT.AND P3, PT, R18, UR11, !P1 ;  /* 0x0000000b12007c0c */ /* 0x000fe2000cf61270 */
[----:B------:R-:W-:Y:S01]  /*b4350*/  ULDC UR11, c[0x0][0x228] ;  /* 0x00008a00000b7ab9 */ /* 0x000fe20000000800 */
[----:B------:R-:W-:Y:S02]  /*b4360*/  LOP3.LUT R13, R13, 0xfffdffff, RZ, 0xc0, !PT ;  /* 0xfffdffff0d0d7812 */ /* 0x000fe400078ec0ff */
[----:B------:R-:W-:Y:S02]  /*b4370*/  @P0 LOP3.LUT R29, R29, 0x100, RZ, 0xfc, !PT ;  /* 0x000001001d1d0812 */ /* 0x000fe400078efcff */
[----:B------:R-:W-:Y:S02]  /*b4380*/  LOP3.LUT P0, RZ, R16, 0x2, RZ, 0xc0, !PT ;  /* 0x0000000210ff7812 */ /* 0x000fe4000780c0ff */
[----:B------:R-:W-:Y:S02]  /*b4390*/  @P2 LOP3.LUT R13, R13, 0x20000, RZ, 0xfc, !PT ;  /* 0x000200000d0d2812 */ /* 0x000fe400078efcff */
[----:B------:R-:W-:-:S02]  /*b43a0*/  ISETP.LT.AND P0, PT, R18, UR23, !P0 ;  /* 0x0000001712007c0c */ /* 0x000fc4000c701270 */
        /* <DEDUP_REMOVED lines=54> */
[----:B------:R-:W-:Y:S01]  /*b4710*/  LOP3.LUT R13, R13, 0xfffffff7, RZ, 0xc0, !PT ;  /* 0xfffffff70d0d7812 */ /* 0x000fe200078ec0ff */
[----:B------:R-:W-:Y:S04]  /*b4720*/  STL [R1+0x2e20], R12 ;  /* 0x002e200c01007387 */ /* 0x000fe80000100800 */
[----:B------:R-:W-:Y:S06]  /*b4730*/  STL [R1+0x2e24], R14 ;  /* 0x002e240e01007387 */ /* 0x000fec0000100800 */
[----:B------:R-:W-:-:S02]  /*b4740*/  @P0 LOP3.LUT R13, R13, 0x8, RZ, 0xfc, !PT ;  /* 0x000000080d0d0812 */ /* 0x000fc400078efcff */
[----:B------:R-:W-:-:S04]  /*b4750*/  LOP3.LUT P0, RZ, R0, 0x10000000, RZ, 0xc0, !PT ;  /* 0x1000000000ff7812 */ /* 0x000fc8000780c0ff */
[----:B------:R-:W-:Y:S01]  /*b4760*/  ISETP.LT.AND P0, PT, R18, UR26, !P0 ;  /* 0x0000001a12007c0c */ /* 0x000fe2000c701270 */
[----:B------:R-:W-:Y:S04]  /*b4770*/  STL [R1+0x2e28], R15 ;  /* 0x002e280f01007387 */ /* 0x000fe80000100800 */
[----:B------:R-:W2:Y:S04]  /*b4780*/  LDL.LU R20, [R1+0x138c] ;  /* 0x00138c0001147983 */ /* 0x000ea80000300800 */
[----:B------:R-:W3:Y:S01]  /*b4790*/  LDL.LU R19, [R1+0x1318] ;  /* 0x0013180001137983 */ /* 0x000ee20000300800 */
[----:B------:R-:W-:-:S03]  /*b47a0*/  LOP3.LUT R13, R13, 0xfffffffb, RZ, 0xc0, !PT ;  /* 0xfffffffb0d0d7812 */ /* 0x000fc600078ec0ff */
[----:B------:R-:W4:Y:S04]  /*b47b0*/  LDL.LU R26, [R1+0x1bc] ;  /* 0x0001bc00011a7983 */ /* 0x000f280000300800 */
[----:B-1----:R-:W4:Y:S04]  /*b47c0*/  LDL.LU R9, [R1+0x1224] ;  /* 0x0012240001097983 */ /* 0x002f280000300800 */
[----:B------:R-:W4:Y:S04]  /*b47d0*/  LDL.LU R8, [R1+0x12d8] ;  /* 0x0012d80001087983 */ /* 0x000f280000300800 */
[----:B------:R-:W4:Y:S04]  /*b47e0*/  LDL.LU R25, [R1+0x12e4] ;  /* 0x0012e40001197983 */ /* 0x000f280000300800 */
[----:B------:R-:W4:Y:S04]  /*b47f0*/  LDL.LU R4, [R1+0x12fc] ;  /* 0x0012fc0001047983 */ /* 0x000f280000300800 */
[----:B------:R-:W4:Y:S04]  /*b4800*/  LDL.LU R6, [R1+0x12e0] ;  /* 0x0012e00001067983 */ /* 0x000f280000300800 */
[----:B------:R-:W4:Y:S04]  /*b4810*/  LDL.LU R7, [R1+0x1b0] ;  /* 0x0001b00001077983 */ /* 0x000f280000300800 */
[----:B------:R-:W4:Y:S01]  /*b4820*/  LDL.LU R3, [R1+0x1b4] ;  /* 0x0001b40001037983 */ /* 0x000f220000300800 */
[----:B------:R-:W-:-:S02]  /*b4830*/  @P0 LOP3.LUT R13, R13, 0x4, RZ, 0xfc, !PT ;  /* 0x000000040d0d0812 */ /* 0x000fc400078efcff */
[----:B------:R-:W-:Y:S01]  /*b4840*/  LOP3.LUT P0, RZ, R0, 0x8000000, RZ, 0xc0, !PT ;  /* 0x0800000000ff7812 */ /* 0x000fe2000780c0ff */
[----:B------:R-:W4:Y:S04]  /*b4850*/  LDL.LU R2, [R1+0x122c] ;  /* 0x00122c0001027983 */ /* 0x000f280000300800 */
[----:B------:R-:W4:Y:S01]  /*b4860*/  LDL.LU R22, [R1+0x13f4] ;  /* 0x0013f40001167983 */ /* 0x000f220000300800 */
[----:B------:R-:W-:Y:S02]  /*b4870*/  ISETP.LT.AND P0, PT, R18, UR30, !P0 ;  /* 0x0000001e12007c0c */ /* 0x000fe4000c701270 */
[----:B------:R-:W-:-:S11]  /*b4880*/  LOP3.LUT R13, R13, 0xfffffffd, RZ, 0xc0, !PT ;  /* 0xfffffffd0d0d7812 */ /* 0x000fd600078ec0ff */
[----:B------:R-:W-:Y:S02]  /*b4890*/  @P0 LOP3.LUT R13, R13, 0x2, RZ, 0xfc, !PT ;  /* 0x000000020d0d0812 */ /* 0x000fe400078efcff */
[----:B------:R-:W-:-:S04]  /*b48a0*/  LOP3.LUT P0, RZ, R0, 0x4000000, RZ, 0xc0, !PT ;  /* 0x0400000000ff7812 */ /* 0x000fc8000780c0ff */
[----:B------:R-:W-:Y:S02]  /*b48b0*/  ISETP.LT.AND P0, PT, R18, UR36, !P0 ;  /* 0x0000002412007c0c */ /* 0x000fe4000c701270 */
[----:B------:R-:W-:Y:S01]  /*b48c0*/  LOP3.LUT R13, R13, 0xfffffffe, RZ, 0xc0, !PT ;  /* 0xfffffffe0d0d7812 */ /* 0x000fe200078ec0ff */
[----:B------:R-:W-:Y:S04]  /*b48d0*/  STL [R1+0x2e2c], R11 ;  /* 0x002e2c0b01007387 */ /* 0x000fe80000100800 */
[----:B------:R-:W-:Y:S04]  /*b48e0*/  STL [R1+0x2e30], R17 ;  /* 0x002e301101007387 */ /* 0x000fe80000100800 */
[----:B------:R0:W-:Y:S04]  /*b48f0*/  STL [R1], R0 ;  /* 0x0000000001007387 */ /* 0x0001e80000100800 */
[----:B------:R-:W-:Y:S01]  /*b4900*/  STL [R1+0x2e34], R16 ;  /* 0x002e341001007387 */ /* 0x000fe20000100800 */
[----:B------:R-:W-:-:S02]  /*b4910*/  @P0 LOP3.LUT R13, R13, 0x1, RZ, 0xfc, !PT ;  /* 0x000000010d0d0812 */ /* 0x000fc400078efcff */
[----:B------:R-:W-:-:S03]  /*b4920*/  LOP3.LUT P0, RZ, R0, 0x2000000, RZ, 0xc0, !PT ;  /* 0x0200000000ff7812 */ /* 0x000fc6000780c0ff */
[----:B------:R-:W-:Y:S04]  /*b4930*/  STL [R1+0x2e38], R13 ;  /* 0x002e380d01007387 */ /* 0x000fe80000100800 */
[----:B------:R-:W4:Y:S04]  /*b4940*/  LDL.LU R21, [R1+0x14c4] ;  /* 0x0014c40001157983 */ /* 0x000f280000300800 */
[----:B------:R-:W4:Y:S04]  /*b4950*/  LDL.LU R24, [R1+0x14d8] ;  /* 0x0014d80001187983 */ /* 0x000f280000300800 */
[----:B------:R-:W4:Y:S04]  /*b4960*/  LDL.LU R23, [R1+0x14e8] ;  /* 0x0014e80001177983 */ /* 0x000f280000300800 */
[----:B0-----:R-:W4:Y:S01]  /*b4970*/  LDL.LU R0, [R1+0x1220] ;  /* 0x0012200001007983 */ /* 0x001f220000300800 */
[----:B------:R-:W-:-:S02]  /*b4980*/  LOP3.LUT P1, RZ, R16, 0x40000, RZ, 0xc0, !PT ;  /* 0x0004000010ff7812 */ /* 0x000fc4000782c0ff */
[C---:B------:R-:W-:Y:S02]  /*b4990*/  LOP3.LUT P2, RZ, R16.reuse, 0x80000, RZ, 0xc0, !PT ;  /* 0x0008000010ff7812 */ /* 0x040fe4000784c0ff */
[C---:B------:R-:W-:Y:S02]  /*b49a0*/  LOP3.LUT P3, RZ, R16.reuse, 0x100000, RZ, 0xc0, !PT ;  /* 0x0010000010ff7812 */ /* 0x040fe4000786c0ff */
[C---:B------:R-:W-:Y:S02]  /*b49b0*/  LOP3.LUT P4, RZ, R16.reuse, 0x200000, RZ, 0xc0, !PT ;  /* 0x0020000010ff7812 */ /* 0x040fe4000788c0ff */
[C---:B------:R-:W-:Y:S02]  /*b49c0*/  LOP3.LUT P5, RZ, R16.reuse, 0x400000, RZ, 0xc0, !PT ;  /* 0x0040000010ff7812 */ /* 0x040fe400078ac0ff */
[----:B------:R-:W-:Y:S02]  /*b49d0*/  LOP3.LUT P6, RZ, R16, 0x800000, RZ, 0xc0, !PT ;  /* 0x0080000010ff7812 */ /* 0x000fe400078cc0ff */
[----:B------:R-:W-:-:S02]  /*b49e0*/  ISETP.LT.AND P0, PT, R18, UR40, !P0 ;  /* 0x0000002812007c0c */ /* 0x000fc4000c701270 */
[C---:B------:R-:W-:Y:S02]  /*b49f0*/  ISETP.LT.AND P1, PT, R18.reuse, UR44, !P1 ;  /* 0x0000002c12007c0c */ /* 0x040fe4000cf21270 */
[C---:B------:R-:W-:Y:S02]  /*b4a00*/  ISETP.LT.AND P2, PT, R18.reuse, UR48, !P2 ;  /* 0x0000003012007c0c */ /* 0x040fe4000d741270 */
[C---:B------:R-:W-:Y:S02]  /*b4a10*/  ISETP.LT.AND P3, PT, R18.reuse, UR52, !P3 ;  /* 0x0000003412007c0c */ /* 0x040fe4000df61270 */
[C---:B------:R-:W-:Y:S02]  /*b4a20*/  ISETP.LT.AND P4, PT, R18.reuse, UR56, !P4 ;  /* 0x0000003812007c0c */ /* 0x040fe4000e781270 */
[C---:B------:R-:W-:Y:S02]  /*b4a30*/  ISETP.LT.AND P5, PT, R18.reuse, UR60, !P5 ;  /* 0x0000003c12007c0c */ /* 0x040fe4000efa1270 */
[----:B------:R-:W-:Y:S01]  /*b4a40*/  ISETP.LT.AND P6, PT, R18, UR4, !P6 ;  /* 0x0000000412007c0c */ /* 0x000fe2000f7c1270 */
[----:B------:R-:W4:Y:S01]  /*b4a50*/  LDL.LU R5, [R1+0x1214] ;  /* 0x0012140001057983 */ /* 0x000f220000300800 */
[----:B--2---:R-:W-:-:S02]  /*b4a60*/  LOP3.LUT R20, R20, 0xffff, RZ, 0xc0, !PT ;  /* 0x0000ffff14147812 */ /* 0x004fc400078ec0ff */
[----:B---3--:R-:W-:Y:S02]  /*b4a70*/  LOP3.LUT R28, R19, 0xffff, RZ, 0xc0, !PT ;  /* 0x0000ffff131c7812 */ /* 0x008fe400078ec0ff */
[----:B------:R-:W-:Y:S02]  /*b4a80*/  SHF.R.U32.HI R19, RZ, 0x8, R20 ;  /* 0x00000008ff137819 */ /* 0x000fe40000011614 */
[----:B------:R-:W-:Y:S02]  /*b4a90*/  SHF.R.U32.HI R18, RZ, 0x8, R28 ;  /* 0x00000008ff127819 */ /* 0x000fe4000001161c */
[----:B------:R-:W-:Y:S02]  /*b4aa0*/  LOP3.LUT R19, R19, 0xffff, RZ, 0xc0, !PT ;  /* 0x0000ffff13137812 */ /* 0x000fe400078ec0ff */
[----:B------:R-:W-:-:S04]  /*b4ab0*/  LOP3.LUT R18, R18, 0xffff, RZ, 0xc0, !PT ;  /* 0x0000ffff12127812 */ /* 0x000fc800078ec0ff */
[----:B------:R-:W-:Y:S02]  /*b4ac0*/  PRMT R10, R19, 0x3340, R18 ;  /* 0x00003340130a7816 */ /* 0x000fe40000000012 */
[----:B----4-:R-:W-:-:S03]  /*b4ad0*/  PRMT R19, R6, 0x3340, R1 ;  /* 0x0000334006137816 */ /* 0x010fc60000000001 */
[----:B------:R-:W-:Y:S04]  /*b4ae0*/  STL [R1+0xdc], R10 ;  /* 0x0000dc0a01007387 */ /* 0x000fe80000100800 */
[----:B------:R-:W2:Y:S01]  /*b4af0*/  LDL.LU R6, [R1+0x1338] ;  /* 0x0013380001067983 */ /* 0x000ea20000300800 */
[----:B------:R-:W-:Y:S02]  /*b4b00*/  PRMT R28, R20, 0x3340, R28 ;  /* 0x00003340141c7816 */ /* 0x000fe4000000001c */
[----:B------:R-:W-:Y:S02]  /*b4b10*/  PRMT R27, R3, 0x3340, R7 ;  /* 0x00003340031b7816 */ /* 0x000fe40000000007 */
[----:B------:R-:W-:Y:S02]  /*b4b20*/  PRMT R25, R25, 0x3340, R8 ;  /* 0x0000334019197816 */ /* 0x000fe40000000008 */
[--C-:B------:R-:W-:Y:S01]  /*b4b30*/  PRMT R20, R4, 0x3340, R1.reuse ;  /* 0x0000334004147816 */ /* 0x100fe20000000001 */
[----:B------:R-:W3:Y:S01]  /*b4b40*/  LDL.LU R7, [R1+0x1a4] ;  /* 0x0001a40001077983 */ /* 0x000ee20000300800 */
[----:B------:R-:W-:-:S03]  /*b4b50*/  PRMT R18, R2, 0x3340, R1 ;  /* 0x0000334002127816 */ /* 0x000fc60000000001 */
[----:B------:R-:W4:Y:S04]  /*b4b60*/  LDL.LU R3, [R1+0x1218] ;  /* 0x0012180001037983 */ /* 0x000f280000300800 */
[----:B------:R-:W4:Y:S01]  /*b4b70*/  LDL.LU R2, [R1+0x1480] ;  /* 0x0014800001027983 */ /* 0x000f220000300800 */
[----:B------:R-:W-:Y:S02]  /*b4b80*/  PRMT R26, R9, 0x3340, R26 ;  /* 0x00003340091a7816 */ /* 0x000fe4000000001a */
[----:B------:R-:W-:Y:S02]  /*b4b90*/  PRMT R4, R25, 0x5410, R20 ;  /* 0x0000541019047816 */ /* 0x000fe40000000014 */
[----:B------:R-:W-:-:S03]  /*b4ba0*/  PRMT R8, R26, 0x5410, R19 ;  /* 0x000054101a087816 */ /* 0x000fc60000000013 */
[----:B------:R0:W-:Y:S04]  /*b4bb0*/  STL [R1+0x10c], R4 ;  /* 0x00010c0401007387 */ /* 0x0001e80000100800 */
[----:B------:R-:W-:Y:S01]  /*b4bc0*/  STL [R1+0x108], R8 ;  /* 0x0001080801007387 */ /* 0x000fe20000100800 */
[----:B0-----:R-:W-:Y:S02]  /*b4bd0*/  PRMT R4, R27, 0x5410, R18 ;  /* 0x000054101b047816 */ /* 0x001fe40000000012 */
[----:B------:R-:W-:-:S04]  /*b4be0*/  LOP3.LUT R0, R0, 0xffff, RZ, 0xc0, !PT ;  /* 0x0000ffff00007812 */ /* 0x000fc800078ec0ff */
[----:B------:R-:W-:Y:S01]  /*b4bf0*/  PRMT R18, R0, 0x3340, R1 ;  /* 0x0000334000127816 */ /* 0x000fe20000000001 */
[----:B------:R0:W-:Y:S04]  /*b4c00*/  STL [R1+0x24], R0 ;  /* 0x0000240001007387 */ /* 0x0001e80000100800 */
[----:B------:R1:W-:Y:S04]  /*b4c10*/  STL [R1+0x104], R4 ;  /* 0x0001040401007387 */ /* 0x0003e80000100800 */
        /* <DEDUP_REMOVED lines=9> */
[----:B-1----:R-:W-:-:S03]  /*b4cb0*/  PRMT R4, R28, 0x5410, R18 ;  /* 0x000054101c047816 */ /* 0x002fc60000000012 */
[----:B------:R-:W4:Y:S01]  /*b4cc0*/  LDL.LU R15, [R1+0x12b4] ;  /* 0x0012b400010f7983 */ /* 0x000f220000300800 */
[----:B------:R-:W-:Y:S02]  /*b4cd0*/  LOP3.LUT R14, R5, 0xffff, RZ, 0xc0, !PT ;  /* 0x0000ffff050e7812 */ /* 0x000fe400078ec0ff */
[--C-:B------:R-:W-:Y:S01]  /*b4ce0*/  PRMT R22, R22, 0x3340, R1.reuse ;  /* 0x0000334016167816 */ /* 0x100fe20000000001 */
[----:B------:R-:W4:Y:S04]  /*b4cf0*/  LDL.LU R12, [R1+0x133c] ;  /* 0x00133c00010c7983 */ /* 0x000f280000300800 */
[----:B------:R-:W4:Y:S04]  /*b4d00*/  LDL.LU R28, [R1+0x1ac] ;  /* 0x0001ac00011c7983 */ /* 0x000f280000300800 */
[----:B------:R-:W4:Y:S04]  /*b4d10*/  LDL.LU R10, [R1+0x12a8] ;  /* 0x0012a800010a7983 */ /* 0x000f280000300800 */
[----:B------:R-:W-:Y:S01]  /*b4d20*/  STL [R1+0x110], R4 ;  /* 0x0001100401007387 */ /* 0x000fe20000100800 */
[----:B------:R-:W-:-:S03]  /*b4d30*/  PRMT R18, R14, 0x3340, R1 ;  /* 0x000033400e127816 */ /* 0x000fc60000000001 */
[----:B------:R0:W-:Y:S04]  /*b4d40*/  STL [R1+0x2e98], R14 ;  /* 0x002e980e01007387 */ /* 0x0001e80000100800 */
[----:B0-----:R-:W4:Y:S01]  /*b4d50*/  LDL.LU R14, [R1+0x14b8] ;  /* 0x0014b800010e7983 */ /* 0x001f220000300800 */
[----:B------:R-:W-:Y:S02]  /*b4d60*/  PRMT R21, R21, 0x3340, R1 ;  /* 0x0000334015157816 */ /* 0x000fe40000000001 */
[----:B--2---:R-:W-:Y:S02]  /*b4d70*/  PRMT R5, R6, 0x5410, R22 ;  /* 0x0000541006057816 */ /* 0x004fe40000000016 */
[----:B------:R-:W2:Y:S01]  /*b4d80*/  LDL.LU R22, [R1+0x1a8] ;  /* 0x0001a80001167983 */ /* 0x000ea20000300800 */
[----:B---3--:R-:W-:-:S03]  /*b4d90*/  PRMT R4, R7, 0x5410, R18 ;  /* 0x0000541007047816 */ /* 0x008fc60000000012 */
[----:B------:R-:W-:Y:S01]  /*b4da0*/  STL [R1+0x114], R5 ;  /* 0x0001140501007387 */ /* 0x000fe20000100800 */
[----:B----4-:R-:W-:-:S03]  /*b4db0*/  PRMT R2, R2, 0x5410, R21 ;  /* 0x0000541002027816 */ /* 0x010fc60000000015 */
[----:B------:R0:W-:Y:S04]  /*b4dc0*/  STL [R1+0x1214], R4 ;  /* 0x0012140401007387 */ /* 0x0001e80000100800 */
[----:B------:R-:W3:Y:S04]  /*b4dd0*/  LDL.LU R9, [R1+0x12c4] ;  /* 0x0012c40001097983 */ /* 0x000ee80000300800 */
[----:B------:R-:W4:Y:S04]  /*b4de0*/  LDL.LU R8, [R1+0x125c] ;  /* 0x00125c0001087983 */ /* 0x000f280000300800 */
[----:B------:R1:W-:Y:S01]  /*b4df0*/  STL [R1+0x1218], R2 ;  /* 0x0012180201007387 */ /* 0x0003e20000100800 */
[----:B------:R-:W-:-:S03]  /*b4e00*/  LOP3.LUT R13, R3, 0xffff, RZ, 0xc0, !PT ;  /* 0x0000ffff030d7812 */ /* 0x000fc600078ec0ff */
[----:B0-----:R-:W4:Y:S04]  /*b4e10*/  LDL.LU R4, [R1+0x12e8] ;  /* 0x0012e80001047983 */ /* 0x001f280000300800 */
[----:B------:R-:W3:Y:S04]  /*b4e20*/  LDL.LU R5, [R1+0x1450] ;  /* 0x0014500001057983 */ /* 0x000ee80000300800 */
[----:B------:R-:W3:Y:S04]  /*b4e30*/  LDL.LU R6, [R1+0x1324] ;  /* 0x0013240001067983 */ /* 0x000ee80000300800 */
[----:B------:R-:W3:Y:S04]  /*b4e40*/  LDL.LU R7, [R1+0x139c] ;  /* 0x00139c0001077983 */ /* 0x000ee80000300800 */
[----:B------:R-:W3:Y:S04]  /*b4e50*/  LDL.LU R3, [R1+0x1458] ;  /* 0x0014580001037983 */ /* 0x000ee80000300800 */
[----:B-1----:R-:W3:Y:S01]  /*b4e60*/  LDL.LU R2, [R1+0x1328] ;  /* 0x0013280001027983 */ /* 0x002ee20000300800 */
[----:B------:R-:W-:-:S03]  /*b4e70*/  LOP3.LUT R11, R0, 0xffff, RZ, 0xc0, !PT ;  /* 0x0000ffff000b7812 */ /* 0x000fc600078ec0ff */
[----:B------:R-:W3:Y:S01]  /*b4e80*/  LDL.LU R0, [R1+0x13a8] ;  /* 0x0013a80001007983 */ /* 0x000ee20000300800 */
[--C-:B------:R-:W-:Y:S02]  /*b4e90*/  PRMT R18, R13, 0x3340, R1.reuse ;  /* 0x000033400d127816 */ /* 0x100fe40000000001 */
[--C-:B------:R-:W-:Y:S02]  /*b4ea0*/  PRMT R24, R24, 0x3340, R1.reuse ;  /* 0x0000334018187816 */ /* 0x100fe40000000001 */
[----:B------:R-:W-:Y:S02]  /*b4eb0*/  PRMT R23, R23, 0x3340, R1 ;  /* 0x0000334017177816 */ /* 0x000fe40000000001 */
[----:B------:R-:W-:Y:S02]  /*b4ec0*/  PRMT R19, R19, 0x5410, R26 ;  /* 0x0000541013137816 */ /* 0x000fe4000000001a */
[----:B------:R-:W-:Y:S02]  /*b4ed0*/  PRMT R21, R14, 0x5410, R24 ;  /* 0x000054100e157816 */ /* 0x000fe40000000018 */
[----:B------:R-:W-:-:S02]  /*b4ee0*/  PRMT R14, R27, 0x5410, R23 ;  /* 0x000054101b0e7816 */ /* 0x000fc40000000017 */
[----:B------:R-:W-:Y:S02]  /*b4ef0*/  LOP3.LUT R10, R10, 0xffff, RZ, 0xc0, !PT ;  /* 0x0000ffff0a0a7812 */ /* 0x000fe400078ec0ff */
[----:B--2---:R-:W-:Y:S02]  /*b4f00*/  PRMT R22, R22, 0x5410, R18 ;  /* 0x0000541016167816 */ /* 0x004fe40000000012 */
[----:B------:R-:W-:-:S04]  /*b4f10*/  PRMT R18, R11, 0x3340, R1 ;  /* 0x000033400b127816 */ /* 0x000fc80000000001 */
[----:B------:R-:W-:Y:S01]  /*b4f20*/  PRMT R18, R28, 0x5410, R18 ;  /* 0x000054101c127816 */ /* 0x000fe20000000012 */
[----:B------:R-:W-:Y:S04]  /*b4f30*/  STL [R1+0x121c], R22 ;  /* 0x00121c1601007387 */ /* 0x000fe80000100800 */
[----:B------:R0:W-:Y:S04]  /*b4f40*/  STL [R1+0x1220], R21 ;  /* 0x0012201501007387 */ /* 0x0001e80000100800 */
[----:B------:R1:W-:Y:S04]  /*b4f50*/  STL [R1+0x1224], R18 ;  /* 0x0012241201007387 */ /* 0x0003e80000100800 */
[----:B------:R-:W-:Y:S04]  /*b4f60*/  STL [R1+0x122c], R14 ;  /* 0x00122c0e01007387 */ /* 0x000fe80000100800 */
[----:B------:R2:W-:Y:S01]  /*b4f70*/  STL [R1+0xfdc], R19 ;  /* 0x000fdc1301007387 */ /* 0x0005e20000100800 */
[----:B0-----:R-:W-:-:S02]  /*b4f80*/  LOP3.LUT R21, R17, 0xffff, RZ, 0xc0, !PT ;  /* 0x0000ffff11157812 */ /* 0x001fc400078ec0ff */
[----:B-1----:R-:W-:Y:S02]  /*b4f90*/  PRMT R18, R20, 0x5410, R25 ;  /* 0x0000541014127816 */ /* 0x002fe40000000019 */
[----:B------:R-:W-:Y:S02]  /*b4fa0*/  LOP3.LUT R25, R15, 0xffff, RZ, 0xc0, !PT ;  /* 0x0000ffff0f197812 */ /* 0x000fe400078ec0ff */
[----:B------:R-:W-:Y:S01]  /*b4fb0*/  LOP3.LUT R20, R12, 0xffff, RZ, 0xc0, !PT ;  /* 0x0000ffff0c147812 */ /* 0x000fe200078ec0ff */
[----:B------:R0:W-:Y:S03]  /*b4fc0*/  STL [R1+0xfe4], R18 ;  /* 0x000fe41201007387 */ /* 0x0001e60000100800 */
[----:B--2---:R-:W-:Y:S02]  /*b4fd0*/  PRMT R19, R21, 0x3340, R20 ;  /* 0x0000334015137816 */ /* 0x004fe40000000014 */
[----:B------:R-:W-:-:S02]  /*b4fe0*/  PRMT R14, R16, 0x5410, R29 ;  /* 0x00005410100e7816 */ /* 0x000fc4000000001d */
[----:B------:R-:W-:Y:S02]  /*b4ff0*/  SHF.R.U32.HI R21, RZ, 0x8, R21 ;  /* 0x00000008ff157819 */ /* 0x000fe40000011615 */
[----:B0-----:R-:W-:-:S04]  /*b5000*/  PRMT R18, R25, 0x3340, R1 ;  /* 0x0000334019127816 */ /* 0x001fc80000000001 */
[----:B------:R-:W-:Y:S02]  /*b5010*/  PRMT R12, R19, 0x5410, R18 ;  /* 0x00005410130c7816 */ /* 0x000fe40000000012 */
[----:B------:R-:W-:Y:S02]  /*b5020*/  SHF.R.U32.HI R19, RZ, 0x8, R20 ;  /* 0x00000008ff137819 */ /* 0x000fe40000011614 */
[----:B------:R-:W-:Y:S02]  /*b5030*/  PRMT R18, R10, 0x3340, R1 ;  /* 0x000033400a127816 */ /* 0x000fe40000000001 */
[----:B------:R-:W-:Y:S01]  /*b5040*/  LOP3.LUT R20, R21, 0xffff, RZ, 0xc0, !PT ;  /* 0x0000ffff15147812 */ /* 0x000fe200078ec0ff */
[----:B------:R-:W-:Y:S01]  /*b5050*/  STL [R1+0x1210], R14 ;  /* 0x0012100e01007387 */ /* 0x000fe20000100800 */
[----:B------:R-:W-:-:S03]  /*b5060*/  LOP3.LUT R19, R19, 0xffff, RZ, 0xc0, !PT ;  /* 0x0000ffff13137812 */ /* 0x000fc600078ec0ff */
[----:B------:R0:W-:Y:S01]  /*b5070*/  STL [R1+0x100], R12 ;  /* 0x0001000c01007387 */ /* 0x0001e20000100800 */
[----:B----4-:R-:W-:Y:S02]  /*b5080*/  PRMT R4, R4, 0x5410, R8 ;  /* 0x0000541004047816 */ /* 0x010fe40000000008 */
[----:B---3--:R-:W-:Y:S02]  /*b5090*/  LOP3.LUT R21, R5, 0xffff, RZ, 0xc0, !PT ;  /* 0x0000ffff05157812 */ /* 0x008fe400078ec0ff */
[----:B------:R-:W-:Y:S02]  /*b50a0*/  LOP3.LUT R26, R6, 0xffff, RZ, 0xc0, !PT ;  /* 0x0000ffff061a7812 */ /* 0x000fe400078ec0ff */
[----:B0-----:R-:W-:Y:S02]  /*b50b0*/  PRMT R12, R9, 0x5410, R18 ;  /* 0x00005410090c7816 */ /* 0x001fe40000000012 */
[----:B------:R-:W-:Y:S02]  /*b50c0*/  PRMT R9, R20, 0x3340, R19 ;  /* 0x0000334014097816 */ /* 0x000fe40000000013 */
[----:B------:R-:W-:Y:S01]  /*b50d0*/  LOP3.LUT R20, R7, 0xffff, RZ, 0xc0, !PT ;  /* 0x0000ffff07147812 */ /* 0x000fe200078ec0ff */
[----:B------:R-:W-:Y:S04]  /*b50e0*/  STL [R1+0x123c], R12 ;  /* 0x00123c0c01007387 */ /* 0x000fe80000100800 */
[----:B------:R-:W-:Y:S04]  /*b50f0*/  STL [R1+0x74], R9 ;  /* 0x0000740901007387 */ /* 0x000fe80000100800 */
[----:B------:R0:W-:Y:S04]  /*b5100*/  STL [R1+0xfe0], R4 ;  /* 0x000fe00401007387 */ /* 0x0001e80000100800 */
[----:B------:R-:W2:Y:S01]  /*b5110*/  LDL.LU R29, [R1+0x126c] ;  /* 0x00126c00011d7983 */ /* 0x000ea20000300800 */
[----:B------:R-:W-:-:S02]  /*b5120*/  PRMT R18, R26, 0x3340, R1 ;  /* 0x000033401a127816 */ /* 0x000fc40000000001 */
[----:B------:R-:W-:Y:S01]  /*b5130*/  PRMT R19, R21, 0x3340, R20 ;  /* 0x0000334015137816 */ /* 0x000fe20000000014 */
[----:B------:R-:W2:Y:S01]  /*b5140*/  LDL.LU R16, [R1+0x1320] ;  /* 0x0013200001107983 */ /* 0x000ea20000300800 */
[----:B------:R-:W-:Y:S02]  /*b5150*/  LOP3.LUT R24, R3, 0xffff, RZ, 0xc0, !PT ;  /* 0x0000ffff03187812 */ /* 0x000fe400078ec0ff */
[----:B------:R-:W-:Y:S02]  /*b5160*/  LOP3.LUT R22, R2, 0xffff, RZ, 0xc0, !PT ;  /* 0x0000ffff02167812 */ /* 0x000fe400078ec0ff */
[----:B------:R-:W-:Y:S01]  /*b5170*/  LOP3.LUT R23, R0, 0xffff, RZ, 0xc0, !PT ;  /* 0x0000ffff00177812 */ /* 0x000fe200078ec0ff */
[----:B------:R-:W3:Y:S04]  /*b5180*/  LDL.LU R17, [R1+0x1418] ;  /* 0x0014180001117983 */ /* 0x000ee80000300800 */
[----:B------:R-:W4:Y:S04]  /*b5190*/  LDL.LU R15, [R1+0x12f4] ;  /* 0x0012f400010f7983 */ /* 0x000f280000300800 */
[----:B0-----:R-:W2:Y:S01]  /*b51a0*/  LDL.LU R4, [R1+0x1368] ;  /* 0x0013680001047983 */ /* 0x001ea20000300800 */
[----:B------:R-:W-:-:S02]  /*b51b0*/  PRMT R0, R19, 0x5410, R18 ;  /* 0x0000541013007816 */ /* 0x000fc40000000012 */
[----:B------:R-:W-:Y:S02]  /*b51c0*/  PRMT R18, R22, 0x3340, R1 ;  /* 0x0000334016127816 */ /* 0x000fe40000000001 */
[----:B------:R-:W-:-:S04]  /*b51d0*/  PRMT R19, R24, 0x3340, R23 ;  /* 0x0000334018137816 */ /* 0x000fc80000000017 */
[----:B------:R-:W-:Y:S02]  /*b51e0*/  PRMT R2, R19, 0x5410, R18 ;  /* 0x0000541013027816 */ /* 0x000fe40000000012 */
[----:B------:R-:W-:Y:S01]  /*b51f0*/  SHF.R.U32.HI R18, RZ, 0x8, R25 ;  /* 0x00000008ff127819 */ /* 0x000fe20000011619 */
[----:B------:R0:W-:Y:S03]  /*b5200*/  STL [R1+0x2e3c], R0 ;  /* 0x002e3c0001007387 */ /* 0x0001e60000100800 */
[----:B------:R-:W-:Y:S01]  /*b5210*/  LOP3.LUT R18, R18, 0xffff, RZ, 0xc0, !PT ;  /* 0x0000ffff12127812 */ /* 0x000fe200078ec0ff */
[----:B------:R1:W-:Y:S04]  /*b5220*/  STL [R1+0x2e40], R2 ;  /* 0x002e400201007387 */ /* 0x0003e80000100800 */
[----:B------:R-:W2:Y:S04]  /*b5230*/  LDL.LU R12, [R1+0x1270] ;  /* 0x00127000010c7983 */ /* 0x000ea80000300800 */
[----:B------:R-:W2:Y:S01]  /*b5240*/  LDL.LU R9, [R1+0x131c] ;  /* 0x00131c0001097983 */ /* 0x000ea20000300800 */
[----:B0-----:R-:W-:-:S05]  /*b5250*/  PRMT R0, R18, 0x3340, R1 ;  /* 0x0000334012007816 */ /* 0x001fca0000000001 */
[----:B------:R0:W-:Y:S04]  /*b5260*/  STL [R1+0x5c], R0 ;  /* 0x00005c0001007387 */ /* 0x0001e80000100800 */
[----:B------:R-:W2:Y:S04]  /*b5270*/  LDL.LU R7, [R1+0x1268] ;  /* 0x0012680001077983 */ /* 0x000ea80000300800 */
[----:B------:R-:W2:Y:S01]  /*b5280*/  LDL.LU R3, [R1+0x1314] ;  /* 0x0013140001037983 */ /* 0x000ea20000300800 */
[----:B------:R-:W-:Y:S02]  /*b5290*/  SHF.R.U32.HI R21, RZ, 0x8, R21 ;  /* 0x00000008ff157819 */ /* 0x000fe40000011615 */
[----:B------:R-:W-:-:S02]  /*b52a0*/  SHF.R.U32.HI R19, RZ, 0x8, R20 ;  /* 0x00000008ff137819 */ /* 0x000fc40000011614 */
[----:B------:R-:W-:Y:S02]  /*b52b0*/  LOP3.LUT R20, R21, 0xffff, RZ, 0xc0, !PT ;  /* 0x0000ffff15147812 */ /* 0x000fe400078ec0ff */
[----:B------:R-:W-:Y:S02]  /*b52c0*/  LOP3.LUT R19, R19, 0xffff, RZ, 0xc0, !PT ;  /* 0x0000ffff13137812 */ /* 0x000fe400078ec0ff */
[----:B------:R-:W-:Y:S02]  /*b52d0*/  SHF.R.U32.HI R18, RZ, 0x8, R23 ;  /* 0x00000008ff127819 */ /* 0x000fe40000011617 */
[----:B------:R-:W-:Y:S02]  /*b52e0*/  PRMT R5, R20, 0x3340, R19 ;  /* 0x0000334014057816 */ /* 0x000fe40000000013 */
[----:B------:R-:W-:Y:S02]  /*b52f0*/  SHF.R.U32.HI R19, RZ, 0x8, R24 ;  /* 0x00000008ff137819 */ /* 0x000fe40000011618 */
[----:B------:R-:W-:-:S02]  /*b5300*/  SHF.R.U32.HI R20, RZ, 0x8, R22 ;  /* 0x00000008ff147819 */ /* 0x000fc40000011616 */
[----:B------:R-:W-:Y:S02]  /*b5310*/  LOP3.LUT R18, R18, 0xffff, RZ, 0xc0, !PT ;  /* 0x0000ffff12127812 */ /* 0x000fe400078ec0ff */
[----:B------:R-:W-:Y:S02]  /*b5320*/  LOP3.LUT R19, R19, 0xffff, RZ, 0xc0, !PT ;  /* 0x0000ffff13137812 */ /* 0x000fe400078ec0ff */
[----:B------:R-:W-:Y:S01]  /*b5330*/  LOP3.LUT R20, R20, 0xffff, RZ, 0xc0, !PT ;  /* 0x0000ffff14147812 */ /* 0x000fe200078ec0ff */
[----:B------:R0:W-:Y:S01]  /*b5340*/  STL [R1+0x2e88], R5 ;  /* 0x002e880501007387 */ /* 0x0001e20000100800 */
[----:B------:R-:W-:-:S05]  /*b5350*/  PRMT R8, R19, 0x3340, R18 ;  /* 0x0000334013087816 */ /* 0x000fca0000000012 */
[----:B------:R-:W-:Y:S04]  /*b5360*/  STL [R1+0x2e8c], R8 ;  /* 0x002e8c0801007387 */ /* 0x000fe80000100800 */
[----:B-1----:R-:W2:Y:S04]  /*b5370*/  LDL.LU R2, [R1+0x1260] ;  /* 0x0012600001027983 */ /* 0x002ea80000300800 */
[----:B0-----:R-:W2:Y:S01]  /*b5380*/  LDL.LU R0, [R1+0x1300] ;  /* 0x0013000001007983 */ /* 0x001ea20000300800 */
[----:B------:R-:W-:-:S05]  /*b5390*/  PRMT R5, R20, 0x3340, R1 ;  /* 0x0000334014057816 */ /* 0x000fca0000000001 */
[----:B------:R0:W-:Y:S04]  /*b53a0*/  STL [R1+0x58], R5 ;  /* 0x0000580501007387 */ /* 0x0001e80000100800 */
[----:B------:R-:W2:Y:S04]  /*b53b0*/  LDL.LU R14, [R1+0x143c] ;  /* 0x00143c00010e7983 */ /* 0x000ea80000300800 */
[----:B------:R-:W2:Y:S04]  /*b53c0*/  LDL.LU R28, [R1+0x1308] ;  /* 0x00130800011c7983 */ /* 0x000ea80000300800 */
[----:B------:R-:W2:Y:S01]  /*b53d0*/  LDL.LU R6, [R1+0x1384] ;  /* 0x0013840001067983 */ /* 0x000ea20000300800 */
[----:B---3--:R-:W-:-:S02]  /*b53e0*/  LOP3.LUT R21, R17, 0xffff, RZ, 0xc0, !PT ;  /* 0x0000ffff11157812 */ /* 0x008fc400078ec0ff */
[----:B----4-:R-:W-:Y:S02]  /*b53f0*/  LOP3.LUT R23, R15, 0xffff, RZ, 0xc0, !PT ;  /* 0x0000ffff0f177812 */ /* 0x010fe400078ec0ff */
[----:B--2---:R-:W-:Y:S02]  /*b5400*/  LOP3.LUT R20, R4, 0xffff, RZ, 0xc0, !PT ;  /* 0x0000ffff04147812 */ /* 0x004fe400078ec0ff */
[----:B------:R-:W-:Y:S02]  /*b5410*/  PRMT R18, R23, 0x3340, R1 ;  /* 0x0000334017127816 */ /* 0x000fe40000000001 */
[----:B------:R-:W-:Y:S02]  /*b5420*/  PRMT R19, R21, 0x3340, R20 ;  /* 0x0000334015137816 */ /* 0x000fe40000000014 */
[----:B0-----:R-:W-:Y:S02]  /*b5430*/  PRMT R5, R16, 0x5410, R29 ;  /* 0x0000541010057816 */ /* 0x001fe4000000001d */
[----:B------:R-:W-:-:S02]  /*b5440*/  SHF.R.U32.HI R21, RZ, 0x8, R21 ;  /* 0x00000008ff157819 */ /* 0x000fc40000011615 */
[----:B------:R-:W-:Y:S02]  /*b5450*/  PRMT R4, R19, 0x5410, R18 ;  /* 0x0000541013047816 */ /* 0x000fe40000000012 */
[----:B------:R-:W-:Y:S02]  /*b5460*/  SHF.R.U32.HI R18, RZ, 0x8, R26 ;  /* 0x00000008ff127819 */ /* 0x000fe4000001161a */
[----:B------:R-:W-:Y:S01]  /*b5470*/  SHF.R.U32.HI R19, RZ, 0x8, R20 ;  /* 0x00000008ff137819 */ /* 0x000fe20000011614 */
[----:B------:R0:W-:Y:S04]  /*b5480*/  STL [R1+0xe3c], R5 ;  /* 0x000e3c0501007387 */ /* 0x0001e80000100800 */
[----:B------:R-:W2:Y:S01]  /*b5490*/  LDL.LU R27, [R1+0x1264] ;  /* 0x00126400011b7983 */ /* 0x000ea20000300800 */
[----:B------:R-:W-:-:S03]  /*b54a0*/  LOP3.LUT R18, R18, 0xffff, RZ, 0xc0, !PT ;  /* 0x0000ffff12127812 */ /* 0x000fc600078ec0ff */
[----:B------:R-:W2:Y:S01]  /*b54b0*/  LDL.LU R29, [R1+0x1310] ;  /* 0x00131000011d7983 */ /* 0x000ea20000300800 */
[----:B------:R-:W-:Y:S02]  /*b54c0*/  LOP3.LUT R20, R21, 0xffff, RZ, 0xc0, !PT ;  /* 0x0000ffff15147812 */ /* 0x000fe400078ec0ff */
[----:B------:R-:W-:Y:S02]  /*b54d0*/  LOP3.LUT R19, R19, 0xffff, RZ, 0xc0, !PT ;  /* 0x0000ffff13137812 */ /* 0x000fe400078ec0ff */
[----:B------:R-:W-:Y:S01]  /*b54e0*/  PRMT R8, R18, 0x3340, R1 ;  /* 0x0000334012087816 */ /* 0x000fe20000000001 */
[----:B------:R1:W-:Y:S01]  /*b54f0*/  STL [R1+0x2e44], R4 ;  /* 0x002e440401007387 */ /* 0x0003e20000100800 */
[----:B0-----:R-:W-:-:S03]  /*b5500*/  PRMT R5, R20, 0x3340, R19 ;  /* 0x0000334014057816 */ /* 0x001fc60000000013 */
[----:B------:R-:W-:Y:S01]  /*b5510*/  STL [R1+0x54], R8 ;  /* 0x0000540801007387 */ /* 0x000fe20000100800 */
[----:B------:R-:W-:Y:S02]  /*b5520*/  PRMT R3, R3, 0x5410, R7 ;  /* 0x0000541003037816 */ /* 0x000fe40000000007 */
[----:B-1----:R-:W-:Y:S01]  /*b5530*/  PRMT R4, R9, 0x5410, R12 ;  /* 0x0000541009047816 */ /* 0x002fe2000000000c */
[----:B------:R-:W-:Y:S04]  /*b5540*/  STL [R1+0xc4], R5 ;  /* 0x0000c40501007387 */ /* 0x000fe80000100800 */
[----:B------:R-:W3:Y:S04]  /*b5550*/  LDL.LU R16, [R1+0x1b8] ;  /* 0x0001b80001107983 */ /* 0x000ee80000300800 */
[----:B------:R-:W-:Y:S04]  /*b5560*/  STL [R1+0xe38], R4 ;  /* 0x000e380401007387 */ /* 0x000fe80000100800 */
[----:B------:R-:W3:Y:S04]  /*b5570*/  LDL.LU R17, [R1+0x12f8] ;  /* 0x0012f80001117983 */ /* 0x000ee80000300800 */
[----:B------:R0:W-:Y:S04]  /*b5580*/  STL [R1+0xfd8], R3 ;  /* 0x000fd80301007387 */ /* 0x0001e80000100800 */
[----:B------:R-:W4:Y:S04]  /*b5590*/  LDL.LU R15, [R1+0x1258] ;  /* 0x00125800010f7983 */ /* 0x000f280000300800 */
[----:B------:R-:W4:Y:S04]  /*b55a0*/  LDL.LU R12, [R1+0x12dc] ;  /* 0x0012dc00010c7983 */ /* 0x000f280000300800 */
[----:B------:R-:W4:Y:S04]  /*b55b0*/  LDL.LU R9, [R1+0x1484] ;  /* 0x0014840001097983 */ /* 0x000f280000300800 */
[----:B------:R-:W4:Y:S04]  /*b55c0*/  LDL.LU R7, [R1+0x1348] ;  /* 0x0013480001077983 */ /* 0x000f280000300800 */
[----:B0-----:R-:W4:Y:S01]  /*b55d0*/  LDL.LU R3, [R1+0x13f0] ;  /* 0x0013f00001037983 */ /* 0x001f220000300800 */
[----:B------:R-:W-:-:S02]  /*b55e0*/  LOP3.LUT R22, R14, 0xffff, RZ, 0xc0, !PT ;  /* 0x0000ffff0e167812 */ /* 0x000fc400078ec0ff */
[----:B------:R-:W-:Y:S02]  /*b55f0*/  LOP3.LUT R20, R28, 0xffff, RZ, 0xc0, !PT ;  /* 0x0000ffff1c147812 */ /* 0x000fe400078ec0ff */
[----:B------:R-:W-:Y:S02]  /*b5600*/  LOP3.LUT R21, R6, 0xffff, RZ, 0xc0, !PT ;  /* 0x0000ffff06157812 */ /* 0x000fe400078ec0ff */
[----:B------:R-:W-:Y:S02]  /*b5610*/  PRMT R18, R20, 0x3340, R1 ;  /* 0x0000334014127816 */ /* 0x000fe40000000001 */
[----:B------:R-:W-:Y:S02]  /*b5620*/  PRMT R19, R22, 0x3340, R21 ;  /* 0x0000334016137816 */ /* 0x000fe40000000015 */
[----:B------:R-:W-:Y:S02]  /*b5630*/  SHF.R.U32.HI R20, RZ, 0x8, R20 ;  /* 0x00000008ff147819 */ /* 0x000fe40000011614 */
[----:B------:R-:W-:-:S02]  /*b5640*/  PRMT R6, R19, 0x5410, R18 ;  /* 0x0000541013067816 */ /* 0x000fc40000000012 */
[----:B------:R-:W-:Y:S02]  /*b5650*/  SHF.R.U32.HI R19, RZ, 0x8, R22 ;  /* 0x00000008ff137819 */ /* 0x000fe40000011616 */
[----:B------:R-:W-:Y:S02]  /*b5660*/  SHF.R.U32.HI R18, RZ, 0x8, R21 ;  /* 0x00000008ff127819 */ /* 0x000fe40000011615 */
[----:B------:R-:W-:Y:S02]  /*b5670*/  PRMT R0, R0, 0x5410, R2 ;  /* 0x0000541000007816 */ /* 0x000fe40000000002 */
[----:B------:R-:W-:Y:S02]  /*b5680*/  LOP3.LUT R19, R19, 0xffff, RZ, 0xc0, !PT ;  /* 0x0000ffff13137812 */ /* 0x000fe400078ec0ff */
[----:B------:R-:W-:Y:S02]  /*b5690*/  LOP3.LUT R18, R18, 0xffff, RZ, 0xc0, !PT ;  /* 0x0000ffff12127812 */ /* 0x000fe400078ec0ff */
[----:B------:R-:W-:-:S02]  /*b56a0*/  LOP3.LUT R20, R20, 0xffff, RZ, 0xc0, !PT ;  /* 0x0000ffff14147812 */ /* 0x000fc400078ec0ff */
[----:B------:R-:W-:Y:S02]  /*b56b0*/  PRMT R4, R19, 0x3340, R18 ;  /* 0x0000334013047816 */ /* 0x000fe40000000012 */
[----:B------:R-:W-:Y:S01]  /*b56c0*/  PRMT R2, R20, 0x3340, R1 ;  /* 0x0000334014027816 */ /* 0x000fe20000000001 */
[----:B------:R-:W-:Y:S04]  /*b56d0*/  STL [R1+0x1b0], R0 ;  /* 0x0001b00001007387 */ /* 0x000fe80000100800 */
[----:B------:R-:W-:Y:S04]  /*b56e0*/  STL [R1+0x2e48], R6 ;  /* 0x002e480601007387 */ /* 0x000fe80000100800 */
[----:B------:R0:W-:Y:S04]  /*b56f0*/  STL [R1+0xb0], R4 ;  /* 0x0000b00401007387 */ /* 0x0001e80000100800 */
[----:B0-----:R-:W4:Y:S04]  /*b5700*/  LDL.LU R4, [R1+0x1254] ;  /* 0x0012540001047983 */ /* 0x001f280000300800 */
[----:B------:R0:W-:Y:S04]  /*b5710*/  STL [R1+0x50], R2 ;  /* 0x0000500201007387 */ /* 0x0001e80000100800 */
[----:B------:R-:W4:Y:S01]  /*b5720*/  LDL.LU R8, [R1+0x12f0] ;  /* 0x0012f00001087983 */ /* 0x000f220000300800 */
[----:B--2---:R-:W-:-:S05]  /*b5730*/  PRMT R0, R29, 0x5410, R27 ;  /* 0x000054101d007816 */ /* 0x004fca000000001b */
[----:B------:R1:W-:Y:S04]  /*b5740*/  STL [R1+0x1b4], R0 ;  /* 0x0001b40001007387 */ /* 0x0003e80000100800 */
[----:B------:R-:W2:Y:S04]  /*b5750*/  LDL.LU R24, [R1+0x1250] ;  /* 0x0012500001187983 */ /* 0x000ea80000300800 */
[----:B------:R-:W2:Y:S04]  /*b5760*/  LDL.LU R5, [R1+0x12d4] ;  /* 0x0012d40001057983 */ /* 0x000ea80000300800 */
[----:B------:R-:W2:Y:S04]  /*b5770*/  LDL.LU R25, [R1+0x1248] ;  /* 0x0012480001197983 */ /* 0x000ea80000300800 */
[----:B0-----:R-:W2:Y:S04]  /*b5780*/  LDL.LU R2, [R1+0x12d0] ;  /* 0x0012d00001027983 */ /* 0x001ea80000300800 */
[----:B-1----:R-:W2:Y:S04]  /*b5790*/  LDL.LU R0, [R1+0x1490] ;  /* 0x0014900001007983 */ /* 0x002ea80000300800 */
[----:B------:R-:W2:Y:S04]  /*b57a0*/  LDL.LU R14, [R1+0x134c] ;  /* 0x00134c00010e7983 */ /* 0x000ea80000300800 */
[----:B------:R-:W2:Y:S01]  /*b57b0*/  LDL.LU R28, [R1+0x1400] ;  /* 0x00140000011c7983 */ /* 0x000ea20000300800 */
[----:B---3--:R-:W-:-:S02]  /*b57c0*/  PRMT R16, R17, 0x5410, R16 ;  /* 0x0000541011107816 */ /* 0x008fc40000000010 */
[----:B----4-:R-:W-:Y:S02]  /*b57d0*/  LOP3.LUT R21, R9, 0xffff, RZ, 0xc0, !PT ;  /* 0x0000ffff09157812 */ /* 0x010fe400078ec0ff */
[----:B------:R-:W-:Y:S02]  /*b57e0*/  LOP3.LUT R22, R7, 0xffff, RZ, 0xc0, !PT ;  /* 0x0000ffff07167812 */ /* 0x000fe400078ec0ff */
[----:B------:R-:W-:Y:S02]  /*b57f0*/  PRMT R6, R12, 0x5410, R15 ;  /* 0x000054100c067816 */ /* 0x000fe4000000000f */
[----:B------:R-:W-:Y:S02]  /*b5800*/  LOP3.LUT R20, R3, 0xffff, RZ, 0xc0, !PT ;  /* 0x0000ffff03147812 */ /* 0x000fe400078ec0ff */
[----:B------:R-:W-:Y:S02]  /*b5810*/  PRMT R18, R22, 0x3340, R1 ;  /* 0x0000334016127816 */ /* 0x000fe40000000001 */
[----:B------:R-:W-:Y:S01]  /*b5820*/  PRMT R19, R21, 0x3340, R20 ;  /* 0x0000334015137816 */ /* 0x000fe20000000014 */
[----:B------:R0:W-:Y:S04]  /*b5830*/  STL [R1+0x1b8], R16 ;  /* 0x0001b81001007387 */ /* 0x0001e80000100800 */
[----:B------:R-:W-:Y:S04]  /*b5840*/  STL [R1+0x1bc], R6 ;  /* 0x0001bc0601007387 */ /* 0x000fe80000100800 */
[----:B------:R-:W3:Y:S01]  /*b5850*/  LDL.LU R27, [R1+0x124c] ;  /* 0x00124c00011b7983 */ /* 0x000ee20000300800 */
[----:B------:R-:W-:-:S03]  /*b5860*/  PRMT R3, R19, 0x5410, R18 ;  /* 0x0000541013037816 */ /* 0x000fc60000000012 */
[----:B------:R-:W3:Y:S04]  /*b5870*/  LDL.LU R29, [R1+0x12cc] ;  /* 0x0012cc00011d7983 */ /* 0x000ee80000300800 */
[----:B------:R1:W-:Y:S04]  /*b5880*/  STL [R1+0xfc], R3 ;  /* 0x0000fc0301007387 */ /* 0x0003e80000100800 */
[----:B0-----:R-:W4:Y:S04]  /*b5890*/  LDL.LU R16, [R1+0x1244] ;  /* 0x0012440001107983 */ /* 0x001f280000300800 */
[----:B------:R-:W4:Y:S04]  /*b58a0*/  LDL.LU R17, [R1+0x12c8] ;  /* 0x0012c80001117983 */ /* 0x000f280000300800 */
[----:B------:R-:W4:Y:S04]  /*b58b0*/  LDL.LU R15, [R1+0x1240] ;  /* 0x00124000010f7983 */ /* 0x000f280000300800 */
[----:B------:R-:W4:Y:S04]  /*b58c0*/  LDL.LU R12, [R1+0x12bc] ;  /* 0x0012bc00010c7983 */ /* 0x000f280000300800 */
[----:B------:R-:W4:Y:S04]  /*b58d0*/  LDL.LU R9, [R1+0x1468] ;  /* 0x0014680001097983 */ /* 0x000f280000300800 */
[----:B-1----:R-:W4:Y:S04]  /*b58e0*/  LDL.LU R3, [R1+0x1334] ;  /* 0x0013340001037983 */ /* 0x002f280000300800 */
[----:B------:R-:W4:Y:S01]  /*b58f0*/  LDL.LU R7, [R1+0x13c4] ;  /* 0x0013c40001077983 */ /* 0x000f220000300800 */
[----:B------:R-:W-:-:S02]  /*b5900*/  SHF.R.U32.HI R18, RZ, 0x8, R23 ;  /* 0x00000008ff127819 */ /* 0x000fc40000011617 */
[----:B------:R-:W-:Y:S02]  /*b5910*/  SHF.R.U32.HI R21, RZ, 0x8, R21 ;  /* 0x00000008ff157819 */ /* 0x000fe40000011615 */
[----:B------:R-:W-:Y:S02]  /*b5920*/  SHF.R.U32.HI R19, RZ, 0x8, R20 ;  /* 0x00000008ff137819 */ /* 0x000fe40000011614 */
[----:B------:R-:W-:Y:S02]  /*b5930*/  LOP3.LUT R18, R18, 0xffff, RZ, 0xc0, !PT ;  /* 0x0000ffff12127812 */ /* 0x000fe400078ec0ff */
[----:B------:R-:W-:Y:S02]  /*b5940*/  LOP3.LUT R20, R21, 0xffff, RZ, 0xc0, !PT ;  /* 0x0000ffff15147812 */ /* 0x000fe400078ec0ff */
[----:B------:R-:W-:Y:S02]  /*b5950*/  LOP3.LUT R19, R19, 0xffff, RZ, 0xc0, !PT ;  /* 0x0000ffff13137812 */ /* 0x000fe400078ec0ff */
[----:B------:R-:W-:-:S02]  /*b5960*/  PRMT R21, R18, 0x3340, R1 ;  /* 0x0000334012157816 */ /* 0x000fc40000000001 */
[----:B------:R-:W-:-:S03]  /*b5970*/  PRMT R18, R20, 0x3340, R19 ;  /* 0x0000334014127816 */ /* 0x000fc60000000013 */
[----:B------:R2:W-:Y:S04]  /*b5980*/  STL [R1+0x4c], R21 ;  /* 0x00004c1501007387 */ /* 0x0005e80000100800 */
[----:B------:R0:W-:Y:S01]  /*b5990*/  STL [R1+0xb8], R18 ;  /* 0x0000b81201007387 */ /* 0x0001e20000100800 */
[----:B------:R-:W-:-:S05]  /*b59a0*/  PRMT R6, R8, 0x5410, R4 ;  /* 0x0000541008067816 */ /* 0x000fca0000000004 */
[----:B------:R-:W-:Y:S01]  /*b59b0*/  STL [R1+0x1a4], R6 ;  /* 0x0001a40601007387 */ /* 0x000fe20000100800 */
[----:B--2---:R-:W-:Y:S02]  /*b59c0*/  LOP3.LUT R21, R0, 0xffff, RZ, 0xc0, !PT ;  /* 0x0000ffff00157812 */ /* 0x004fe400078ec0ff */
[----:B------:R-:W-:Y:S02]  /*b59d0*/  LOP3.LUT R23, R14, 0xffff, RZ, 0xc0, !PT ;  /* 0x0000ffff0e177812 */ /* 0x000fe400078ec0ff */
[----:B------:R-:W-:Y:S02]  /*b59e0*/  LOP3.LUT R20, R28, 0xffff, RZ, 0xc0, !PT ;  /* 0x0000ffff1c147812 */ /* 0x000fe400078ec0ff */
[----:B0-----:R-:W-:Y:S02]  /*b59f0*/  PRMT R18, R23, 0x3340, R1 ;  /* 0x0000334017127816 */ /* 0x001fe40000000001 */
[----:B------:R-:W-:Y:S02]  /*b5a00*/  PRMT R19, R21, 0x3340, R20 ;  /* 0x0000334015137816 */ /* 0x000fe40000000014 */
[----:B------:R-:W-:-:S02]  /*b5a10*/  PRMT R4, R5, 0x5410, R24 ;  /* 0x0000541005047816 */ /* 0x000fc40000000018 */
[----:B------:R-:W-:Y:S02]  /*b5a20*/  SHF.R.U32.HI R21, RZ, 0x8, R21 ;  /* 0x00000008ff157819 */ /* 0x000fe40000011615 */
[----:B------:R-:W-:Y:S02]  /*b5a30*/  PRMT R0, R19, 0x5410, R18 ;  /* 0x0000541013007816 */ /* 0x000fe40000000012 */
[----:B------:R-:W-:Y:S02]  /*b5a40*/  SHF.R.U32.HI R18, RZ, 0x8, R22 ;  /* 0x00000008ff127819 */ /* 0x000fe40000011616 */
[----:B------:R-:W-:Y:S02]  /*b5a50*/  SHF.R.U32.HI R19, RZ, 0x8, R20 ;  /* 0x00000008ff137819 */ /* 0x000fe40000011614 */
[----:B------:R-:W-:Y:S02]  /*b5a60*/  PRMT R2, R2, 0x5410, R25 ;  /* 0x0000541002027816 */ /* 0x000fe40000000019 */
[----:B------:R-:W-:-:S02]  /*b5a70*/  LOP3.LUT R20, R21, 0xffff, RZ, 0xc0, !PT ;  /* 0x0000ffff15147812 */ /* 0x000fc400078ec0ff */
[----:B------:R-:W-:Y:S02]  /*b5a80*/  LOP3.LUT R18, R18, 0xffff, RZ, 0xc0, !PT ;  /* 0x0000ffff12127812 */ /* 0x000fe400078ec0ff */
[----:B------:R-:W-:Y:S01]  /*b5a90*/  LOP3.LUT R19, R19, 0xffff, RZ, 0xc0, !PT ;  /* 0x0000ffff13137812 */ /* 0x000fe200078ec0ff */
[----:B------:R-:W-:Y:S04]  /*b5aa0*/  STL [R1+0x1a8], R4 ;  /* 0x0001a80401007387 */ /* 0x000fe80000100800 */
[----:B------:R0:W-:Y:S04]  /*b5ab0*/  STL [R1+0x1ac], R2 ;  /* 0x0001ac0201007387 */ /* 0x0001e80000100800 */
[----:B------:R1:W-:Y:S01]  /*b5ac0*/  STL [R1+0xf8], R0 ;  /* 0x0000f80001007387 */ /* 0x0003e20000100800 */
[----:B0-----:R-:W-:-:S02]  /*b5ad0*/  PRMT R2, R18, 0x3340, R1 ;  /* 0x0000334012027816 */ /* 0x001fc40000000001 */
[----:B-1----:R-:W-:Y:S02]  /*b5ae0*/  PRMT R0, R20, 0x3340, R19 ;  /* 0x0000334014007816 */ /* 0x002fe40000000013 */
[----:B---3--:R-:W-:Y:S01]  /*b5af0*/  PRMT R4, R29, 0x5410, R27 ;  /* 0x000054101d047816 */ /* 0x008fe2000000001b */
[----:B------:R0:W-:Y:S04]  /*b5b00*/  STL [R1+0x48], R2 ;  /* 0x0000480201007387 */ /* 0x0001e80000100800 */
[----:B------:R1:W-:Y:S01]  /*b5b10*/  STL [R1+0xc0], R0 ;  /* 0x0000c00001007387 */ /* 0x0003e20000100800 */
[----:B----4-:R-:W-:-:S03]  /*b5b20*/  LOP3.LUT R22, R9, 0xffff, RZ, 0xc0, !PT ;  /* 0x0000ffff09167812 */ /* 0x010fc600078ec0ff */
[----:B------:R2:W-:Y:S01]  /*b5b30*/  STL [R1+0xa0], R4 ;  /* 0x0000a00401007387 */ /* 0x0005e20000100800 */
[----:B------:R-:W-:Y:S02]  /*b5b40*/  LOP3.LUT R20, R3, 0xffff, RZ, 0xc0, !PT ;  /* 0x0000ffff03147812 */ /* 0x000fe400078ec0ff */
[----:B------:R-:W-:Y:S02]  /*b5b50*/  LOP3.LUT R21, R7, 0xffff, RZ, 0xc0, !PT ;  /* 0x0000ffff07157812 */ /* 0x000fe400078ec0ff */
[----:B0-----:R-:W-:Y:S02]  /*b5b60*/  PRMT R2, R17, 0x5410, R16 ;  /* 0x0000541011027816 */ /* 0x001fe40000000010 */
[----:B-1----:R-:W-:Y:S02]  /*b5b70*/  PRMT R0, R12, 0x5410, R15 ;  /* 0x000054100c007816 */ /* 0x002fe4000000000f */
[----:B------:R-:W-:Y:S02]  /*b5b80*/  PRMT R18, R20, 0x3340, R1 ;  /* 0x0000334014127816 */ /* 0x000fe40000000001 */
[----:B------:R-:W-:Y:S01]  /*b5b90*/  PRMT R19, R22, 0x3340, R21 ;  /* 0x0000334016137816 */ /* 0x000fe20000000015 */
[----:B------:R-:W-:Y:S04]  /*b5ba0*/  STL [R1+0xa4], R2 ;  /* 0x0000a40201007387 */ /* 0x000fe80000100800 */
[----:B------:R0:W-:Y:S04]  /*b5bb0*/  STL [R1+0xac], R0 ;  /* 0x0000ac0001007387 */ /* 0x0001e80000100800 */
[----:B------:R-:W3:Y:S04]  /*b5bc0*/  LDL.LU R6, [R1+0x1234] ;  /* 0x0012340001067983 */ /* 0x000ee80000300800 */
[----:B------:R-:W3:Y:S04]  /*b5bd0*/  LDL.LU R26, [R1+0x12b8] ;  /* 0x0012b800011a7983 */ /* 0x000ee80000300800 */
[----:B--2---:R-:W2:Y:S04]  /*b5be0*/  LDL.LU R4, [R1+0x1230] ;  /* 0x0012300001047983 */ /* 0x004ea80000300800 */
[----:B------:R-:W2:Y:S04]  /*b5bf0*/  LDL.LU R3, [R1+0x12ac] ;  /* 0x0012ac0001037983 */ /* 0x000ea80000300800 */
[----:B------:R-:W4:Y:S04]  /*b5c00*/  LDL.LU R8, [R1+0x1474] ;  /* 0x0014740001087983 */ /* 0x000f280000300800 */
[----:B------:R-:W3:Y:S04]  /*b5c10*/  LDL.LU R14, [R1+0x1340] ;  /* 0x00134000010e7983 */ /* 0x000ee80000300800 */
[----:B------:R-:W3:Y:S04]  /*b5c20*/  LDL.LU R24, [R1+0x13dc] ;  /* 0x0013dc0001187983 */ /* 0x000ee80000300800 */
[----:B------:R-:W3:Y:S04]  /*b5c30*/  LDL.LU R5, [R1+0x1228] ;  /* 0x0012280001057983 */ /* 0x000ee80000300800 */
[----:B------:R-:W3:Y:S01]  /*b5c40*/  LDL.LU R25, [R1+0x12b0] ;  /* 0x0012b00001197983 */ /* 0x000ee20000300800 */
[----:B0-----:R-:W-:-:S05]  /*b5c50*/  PRMT R0, R19, 0x5410, R18 ;  /* 0x0000541013007816 */ /* 0x001fca0000000012 */
[----:B------:R0:W-:Y:S04]  /*b5c60*/  STL [R1+0xf4], R0 ;  /* 0x0000f40001007387 */ /* 0x0001e80000100800 */
[----:B------:R-:W3:Y:S04]  /*b5c70*/  LDL.LU R2, [R1+0x18c] ;  /* 0x00018c0001027983 */ /* 0x000ee80000300800 */
[----:B------:R-:W3:Y:S04]  /*b5c80*/  LDL.LU R15, [R1+0x12a4] ;  /* 0x0012a400010f7983 */ /* 0x000ee80000300800 */
[----:B0-----:R-:W3:Y:S04]  /*b5c90*/  LDL.LU R0, [R1+0x188] ;  /* 0x0001880001007983 */ /* 0x001ee80000300800 */
        /* <DEDUP_REMOVED lines=8> */
[----:B------:R-:W-:-:S03]  /*b5d20*/  SHF.R.U32.HI R19, RZ, 0x8, R22 ;  /* 0x00000008ff137819 */ /* 0x000fc60000011616 */
[----:B------:R-:W4:Y:S01]  /*b5d30*/  LDL.LU R22, [R1+0x12c0] ;  /* 0x0012c00001167983 */ /* 0x000f220000300800 */
[----:B------:R-:W-:-:S03]  /*b5d40*/  SHF.R.U32.HI R18, RZ, 0x8, R21 ;  /* 0x00000008ff127819 */ /* 0x000fc60000011615 */
[----:B------:R-:W4:Y:S01]  /*b5d50*/  LDL.LU R21, [R1+0x1238] ;  /* 0x0012380001157983 */ /* 0x000f220000300800 */
[----:B------:R-:W-:Y:S02]  /*b5d60*/  LOP3.LUT R19, R19, 0xffff, RZ, 0xc0, !PT ;  /* 0x0000ffff13137812 */ /* 0x000fe400078ec0ff */
[----:B------:R-:W-:Y:S02]  /*b5d70*/  LOP3.LUT R18, R18, 0xffff, RZ, 0xc0, !PT ;  /* 0x0000ffff12127812 */ /* 0x000fe400078ec0ff */
[----:B------:R-:W-:Y:S02]  /*b5d80*/  SHF.R.U32.HI R20, RZ, 0x8, R20 ;  /* 0x00000008ff147819 */ /* 0x000fe40000011614 */
[----:B------:R-:W-:Y:S02]  /*b5d90*/  PRMT R18, R19, 0x3340, R18 ;  /* 0x0000334013127816 */ /* 0x000fe40000000012 */
[----:B------:R-:W-:-:S04]  /*b5da0*/  LOP3.LUT R20, R20, 0xffff, RZ, 0xc0, !PT ;  /* 0x0000ffff14147812 */ /* 0x000fc800078ec0ff */
[----:B------:R-:W-:Y:S01]  /*b5db0*/  PRMT R19, R20, 0x3340, R1 ;  /* 0x0000334014137816 */ /* 0x000fe20000000001 */
[----:B------:R4:W-:Y:S04]  /*b5dc0*/  STL [R1+0x84], R18 ;  /* 0x0000841201007387 */ /* 0x0009e80000100800 */
[----:B------:R0:W-:Y:S01]  /*b5dd0*/  STL [R1+0x18], R19 ;  /* 0x0000181301007387 */ /* 0x0001e20000100800 */
[----:B--2---:R-:W-:Y:S02]  /*b5de0*/  PRMT R4, R3, 0x5410, R4 ;  /* 0x0000541003047816 */ /* 0x004fe40000000004 */
[----:B----4-:R-:W-:-:S05]  /*b5df0*/  PRMT R18, R22, 0x5410, R21 ;  /* 0x0000541016127816 */ /* 0x010fca0000000015 */
[----:B------:R1:W-:Y:S04]  /*b5e00*/  STL [R1+0xa8], R18 ;  /* 0x0000a81201007387 */ /* 0x0003e80000100800 */
[----:B------:R-:W2:Y:S01]  /*b5e10*/  LDL.LU R3, [R1+0x145c] ;  /* 0x00145c0001037983 */ /* 0x000ea20000300800 */
[----:B------:R-:W-:Y:S02]  /*b5e20*/  LOP3.LUT R21, R8, 0xffff, RZ, 0xc0, !PT ;  /* 0x0000ffff08157812 */ /* 0x000fe400078ec0ff */
[----:B---3--:R-:W-:Y:S02]  /*b5e30*/  LOP3.LUT R14, R14, 0xffff, RZ, 0xc0, !PT ;  /* 0x0000ffff0e0e7812 */ /* 0x008fe400078ec0ff */
[----:B------:R-:W-:Y:S02]  /*b5e40*/  LOP3.LUT R20, R24, 0xffff, RZ, 0xc0, !PT ;  /* 0x0000ffff18147812 */ /* 0x000fe400078ec0ff */
[----:B------:R-:W-:-:S02]  /*b5e50*/  PRMT R6, R26, 0x5410, R6 ;  /* 0x000054101a067816 */ /* 0x000fc40000000006 */
[----:B0-----:R-:W-:Y:S02]  /*b5e60*/  PRMT R19, R21, 0x3340, R20 ;  /* 0x0000334015137816 */ /* 0x001fe40000000014 */
[----:B-1----:R-:W-:Y:S01]  /*b5e70*/  PRMT R18, R14, 0x3340, R1 ;  /* 0x000033400e127816 */ /* 0x002fe20000000001 */
[----:B------:R-:W-:Y:S04]  /*b5e80*/  STL [R1+0x94], R6 ;  /* 0x0000940601007387 */ /* 0x000fe80000100800 */
[----:B------:R0:W-:Y:S01]  /*b5e90*/  STL [R1+0x98], R4 ;  /* 0x0000980401007387 */ /* 0x0001e20000100800 */
[----:B------:R-:W-:Y:S02]  /*b5ea0*/  SHF.R.U32.HI R21, RZ, 0x8, R21 ;  /* 0x00000008ff157819 */ /* 0x000fe40000011615 */
[----:B0-----:R-:W-:-:S02]  /*b5eb0*/  PRMT R4, R19, 0x5410, R18 ;  /* 0x0000541013047816 */ /* 0x001fc40000000012 */
[----:B------:R-:W-:Y:S02]  /*b5ec0*/  SHF.R.U32.HI R19, RZ, 0x8, R20 ;  /* 0x00000008ff137819 */ /* 0x000fe40000011614 */
[----:B------:R-:W-:Y:S02]  /*b5ed0*/  SHF.R.U32.HI R18, RZ, 0x8, R23 ;  /* 0x00000008ff127819 */ /* 0x000fe40000011617 */
[----:B------:R-:W-:Y:S02]  /*b5ee0*/  LOP3.LUT R20, R21, 0xffff, RZ, 0xc0, !PT ;  /* 0x0000ffff15147812 */ /* 0x000fe400078ec0ff */
[----:B------:R-:W-:Y:S01]  /*b5ef0*/  LOP3.LUT R19, R19, 0xffff, RZ, 0xc0, !PT ;  /* 0x0000ffff13137812 */ /* 0x000fe200078ec0ff */
[----:B------:R0:W-:Y:S01]  /*b5f00*/  STL [R1+0xf0], R4 ;  /* 0x0000f00401007387 */ /* 0x0001e20000100800 */
[----:B------:R-:W-:Y:S02]  /*b5f10*/  LOP3.LUT R18, R18, 0xffff, RZ, 0xc0, !PT ;  /* 0x0000ffff12127812 */ /* 0x000fe400078ec0ff */
[----:B------:R-:W-:-:S02]  /*b5f20*/  PRMT R15, R15, 0x5410, R2 ;  /* 0x000054100f0f7816 */ /* 0x000fc40000000002 */
[----:B------:R-:W-:Y:S02]  /*b5f30*/  LOP3.LUT R22, R16, 0xffff, RZ, 0xc0, !PT ;  /* 0x0000ffff10167812 */ /* 0x000fe400078ec0ff */
[----:B------:R-:W-:Y:S02]  /*b5f40*/  PRMT R6, R18, 0x3340, R1 ;  /* 0x0000334012067816 */ /* 0x000fe40000000001 */
[----:B0-----:R-:W-:Y:S02]  /*b5f50*/  PRMT R4, R20, 0x3340, R19 ;  /* 0x0000334014047816 */ /* 0x001fe40000000013 */
[----:B------:R-:W-:Y:S02]  /*b5f60*/  LOP3.LUT R24, R17, 0xffff, RZ, 0xc0, !PT ;  /* 0x0000ffff11187812 */ /* 0x000fe400078ec0ff */
[----:B------:R-:W-:Y:S02]  /*b5f70*/  LOP3.LUT R20, R12, 0xffff, RZ, 0xc0, !PT ;  /* 0x0000ffff0c147812 */ /* 0x000fe400078ec0ff */
[----:B------:R-:W-:Y:S01]  /*b5f80*/  PRMT R2, R28, 0x5410, R0 ;  /* 0x000054101c027816 */ /* 0x000fe20000000000 */
[----:B------:R0:W-:Y:S01]  /*b5f90*/  STL [R1+0x2e4c], R4 ;  /* 0x002e4c0401007387 */ /* 0x0001e20000100800 */
[----:B------:R-:W-:-:S03]  /*b5fa0*/  PRMT R0, R29, 0x5410, R27 ;  /* 0x000054101d007816 */ /* 0x000fc6000000001b */
[----:B------:R-:W-:Y:S04]  /*b5fb0*/  STL [R1+0x14], R6 ;  /* 0x0000140601007387 */ /* 0x000fe80000100800 */
[----:B------:R1:W-:Y:S01]  /*b5fc0*/  STL [R1+0x2e50], R15 ;  /* 0x002e500f01007387 */ /* 0x0003e20000100800 */
[----:B------:R-:W-:Y:S02]  /*b5fd0*/  PRMT R18, R24, 0x3340, R1 ;  /* 0x0000334018127816 */ /* 0x000fe40000000001 */
[----:B------:R-:W-:Y:S02]  /*b5fe0*/  PRMT R19, R22, 0x3340, R20 ;  /* 0x0000334016137816 */ /* 0x000fe40000000014 */
[----:B0-----:R-:W-:-:S05]  /*b5ff0*/  PRMT R4, R25, 0x5410, R5 ;  /* 0x0000541019047816 */ /* 0x001fca0000000005 */
[----:B------:R0:W-:Y:S04]  /*b6000*/  STL [R1+0x9c], R4 ;  /* 0x00009c0401007387 */ /* 0x0001e80000100800 */
[----:B------:R-:W-:Y:S04]  /*b6010*/  STL [R1+0x8c], R2 ;  /* 0x00008c0201007387 */ /* 0x000fe80000100800 */
[----:B------:R3:W-:Y:S04]  /*b6020*/  STL [R1+0x90], R0 ;  /* 0x0000900001007387 */ /* 0x0007e80000100800 */
[----:B-1----:R-:W4:Y:S01]  /*b6030*/  LDL.LU R15, [R1+0x1290] ;  /* 0x00129000010f7983 */ /* 0x002f220000300800 */
[----:B------:R-:W-:-:S02]  /*b6040*/  LOP3.LUT R23, R9, 0xffff, RZ, 0xc0, !PT ;  /* 0x0000ffff09177812 */ /* 0x000fc400078ec0ff */
[----:B------:R-:W-:Y:S01]  /*b6050*/  LOP3.LUT R25, R7, 0xffff, RZ, 0xc0, !PT ;  /* 0x0000ffff07197812 */ /* 0x000fe200078ec0ff */
[----:B0-----:R-:W4:Y:S04]  /*b6060*/  LDL.LU R4, [R1+0x170] ;  /* 0x0001700001047983 */ /* 0x001f280000300800 */
[----:B------:R-:W4:Y:S01]  /*b6070*/  LDL.LU R12, [R1+0x1a0] ;  /* 0x0001a000010c7983 */ /* 0x000f220000300800 */
[----:B---3--:R-:W-:-:S03]  /*b6080*/  PRMT R0, R19, 0x5410, R18 ;  /* 0x0000541013007816 */ /* 0x008fc60000000012 */
[----:B------:R-:W3:Y:S04]  /*b6090*/  LDL.LU R6, [R1+0x16c] ;  /* 0x00016c0001067983 */ /* 0x000ee80000300800 */
[----:B------:R-:W3:Y:S04]  /*b60a0*/  LDL.LU R26, [R1+0x1280] ;  /* 0x00128000011a7983 */ /* 0x000ee80000300800 */
[----:B------:R0:W-:Y:S04]  /*b60b0*/  STL [R1+0xec], R0 ;  /* 0x0000ec0001007387 */ /* 0x0001e80000100800 */
[----:B------:R-:W3:Y:S01]  /*b60c0*/  LDL.LU R8, [R1+0x168] ;  /* 0x0001680001087983 */ /* 0x000ee20000300800 */
[----:B------:R-:W-:-:S03]  /*b60d0*/  PRMT R18, R25, 0x3340, R1 ;  /* 0x0000334019127816 */ /* 0x000fc60000000001 */
[----:B------:R-:W3:Y:S04]  /*b60e0*/  LDL.LU R5, [R1+0x1284] ;  /* 0x0012840001057983 */ /* 0x000ee80000300800 */
[----:B------:R-:W3:Y:S04]  /*b60f0*/  LDL.LU R2, [R1+0x164] ;  /* 0x0001640001027983 */ /* 0x000ee80000300800 */
[----:B0-----:R-:W3:Y:S04]  /*b6100*/  LDL.LU R0, [R1+0x194] ;  /* 0x0001940001007983 */ /* 0x001ee80000300800 */
[----:B------:R-:W3:Y:S04]  /*b6110*/  LDL.LU R28, [R1+0x158] ;  /* 0x00015800011c7983 */ /* 0x000ee80000300800 */
[----:B------:R-:W3:Y:S04]  /*b6120*/  LDL.LU R16, [R1+0x198] ;  /* 0x0001980001107983 */ /* 0x000ee80000300800 */
[----:B------:R-:W3:Y:S04]  /*b6130*/  LDL.LU R9, [R1+0x1494] ;  /* 0x0014940001097983 */ /* 0x000ee80000300800 */
[----:B------:R-:W3:Y:S04]  /*b6140*/  LDL.LU R27, [R1+0x136c] ;  /* 0x00136c00011b7983 */ /* 0x000ee80000300800 */
[----:B------:R-:W3:Y:S01]  /*b6150*/  LDL.LU R29, [R1+0x1424] ;  /* 0x00142400011d7983 */ /* 0x000ee20000300800 */
[----:B--2---:R-:W-:-:S04]  /*b6160*/  LOP3.LUT R21, R3, 0xffff, RZ, 0xc0, !PT ;  /* 0x0000ffff03157812 */ /* 0x004fc800078ec0ff */
[----:B------:R-:W-:-:S04]  /*b6170*/  PRMT R19, R23, 0x3340, R21 ;  /* 0x0000334017137816 */ /* 0x000fc80000000015 */
[----:B------:R-:W-:Y:S02]  /*b6180*/  PRMT R3, R19, 0x5410, R18 ;  /* 0x0000541013037816 */ /* 0x000fe40000000012 */
[----:B------:R-:W-:-:S03]  /*b6190*/  SHF.R.U32.HI R19, RZ, 0x8, R22 ;  /* 0x00000008ff137819 */ /* 0x000fc60000011616 */
[----:B------:R0:W-:Y:S04]  /*b61a0*/  STL [R1+0xe4], R3 ;  /* 0x0000e40301007387 */ /* 0x0001e80000100800 */
[----:B------:R-:W2:Y:S04]  /*b61b0*/  LDL.LU R17, [R1+0x1498] ;  /* 0x0014980001117983 */ /* 0x000ea80000300800 */
[----:B------:R-:W2:Y:S04]  /*b61c0*/  LDL.LU R7, [R1+0x1370] ;  /* 0x0013700001077983 */ /* 0x000ea80000300800 */
[----:B0-----:R-:W2:Y:S04]  /*b61d0*/  LDL.LU R3, [R1+0x1428] ;  /* 0x0014280001037983 */ /* 0x001ea80000300800 */
[----:B------:R-:W2:Y:S01]  /*b61e0*/  LDL.LU R22, [R1+0x174] ;  /* 0x0001740001167983 */ /* 0x000ea20000300800 */
[----:B------:R-:W-:-:S02]  /*b61f0*/  SHF.R.U32.HI R18, RZ, 0x8, R20 ;  /* 0x00000008ff127819 */ /* 0x000fc40000011614 */
[----:B------:R-:W-:Y:S02]  /*b6200*/  SHF.R.U32.HI R23, RZ, 0x8, R23 ;  /* 0x00000008ff177819 */ /* 0x000fe40000011617 */
[----:B------:R-:W-:Y:S02]  /*b6210*/  SHF.R.U32.HI R20, RZ, 0x8, R21 ;  /* 0x00000008ff147819 */ /* 0x000fe40000011615 */
[----:B------:R-:W-:Y:S02]  /*b6220*/  LOP3.LUT R19, R19, 0xffff, RZ, 0xc0, !PT ;  /* 0x0000ffff13137812 */ /* 0x000fe400078ec0ff */
[----:B------:R-:W-:Y:S02]  /*b6230*/  LOP3.LUT R18, R18, 0xffff, RZ, 0xc0, !PT ;  /* 0x0000ffff12127812 */ /* 0x000fe400078ec0ff */
[----:B------:R-:W-:Y:S02]  /*b6240*/  LOP3.LUT R21, R23, 0xffff, RZ, 0xc0, !PT ;  /* 0x0000ffff17157812 */ /* 0x000fe400078ec0ff */
[----:B------:R-:W-:-:S02]  /*b6250*/  LOP3.LUT R20, R20, 0xffff, RZ, 0xc0, !PT ;  /* 0x0000ffff14147812 */ /* 0x000fc400078ec0ff */
[----:B------:R-:W-:Y:S02]  /*b6260*/  PRMT R19, R19, 0x3340, R18 ;  /* 0x0000334013137816 */ /* 0x000fe40000000012 */
[----:B------:R-:W-:-:S03]  /*b6270*/  PRMT R18, R21, 0x3340, R20 ;  /* 0x0000334015127816 */ /* 0x000fc60000000014 */
[----:B------:R0:W-:Y:S04]  /*b6280*/  STL [R1+0x70], R19 ;  /* 0x0000701301007387 */ /* 0x0001e80000100800 */
[----:B------:R1:W-:Y:S01]  /*b6290*/  STL [R1+0x64], R18 ;  /* 0x0000641201007387 */ /* 0x0003e20000100800 */
[----:B0-----:R-:W-:Y:S02]  /*b62a0*/  SHF.R.U32.HI R19, RZ, 0x8, R24 ;  /* 0x00000008ff137819 */ /* 0x001fe40000011618 */
[----:B-1----:R-:W-:Y:S02]  /*b62b0*/  SHF.R.U32.HI R18, RZ, 0x8, R25 ;  /* 0x00000008ff127819 */ /* 0x002fe40000011619 */
[----:B------:R-:W-:Y:S02]  /*b62c0*/  LOP3.LUT R19, R19, 0xffff, RZ, 0xc0, !PT ;  /* 0x0000ffff13137812 */ /* 0x000fe400078ec0ff */
[----:B------:R-:W-:-:S02]  /*b62d0*/  LOP3.LUT R18, R18, 0xffff, RZ, 0xc0, !PT ;  /* 0x0000ffff12127812 */ /* 0x000fc400078ec0ff */
[----:B----4-:R-:W-:Y:S02]  /*b62e0*/  PRMT R12, R12, 0x5410, R4 ;  /* 0x000054100c0c7816 */ /* 0x010fe40000000004 */
[----:B------:R-:W-:-:S03]  /*b62f0*/  PRMT R4, R19, 0x3340, R1 ;  /* 0x0000334013047816 */ /* 0x000fc60000000001 */
[----:B------:R0:W-:Y:S01]  /*b6300*/  STL [R1+0x2e54], R12 ;  /* 0x002e540c01007387 */ /* 0x0001e20000100800 */
[----:B---3--:R-:W-:Y:S02]  /*b6310*/  PRMT R20, R26, 0x5410, R6 ;  /* 0x000054101a147816 */ /* 0x008fe40000000006 */
[----:B0-----:R-:W-:Y:S02]  /*b6320*/  PRMT R12, R18, 0x3340, R1 ;  /* 0x00003340120c7816 */ /* 0x001fe40000000001 */
[----:B------:R-:W-:Y:S02]  /*b6330*/  PRMT R23, R16, 0x5410, R28 ;  /* 0x0000541010177816 */ /* 0x000fe4000000001c */
[----:B------:R-:W-:Y:S02]  /*b6340*/  LOP3.LUT R26, R9, 0xffff, RZ, 0xc0, !PT ;  /* 0x0000ffff091a7812 */ /* 0x000fe400078ec0ff */
[----:B--2---:R-:W-:-:S05]  /*b6350*/  PRMT R15, R15, 0x5410, R22 ;  /* 0x000054100f0f7816 */ /* 0x004fca0000000016 */
[----:B------:R-:W-:Y:S04]  /*b6360*/  STL [R1+0x88], R15 ;  /* 0x0000880f01007387 */ /* 0x000fe80000100800 */
[----:B------:R-:W-:Y:S04]  /*b6370*/  STL [R1+0x10], R12 ;  /* 0x0000100c01007387 */ /* 0x000fe80000100800 */
[----:B------:R-:W-:Y:S04]  /*b6380*/  STL [R1+0xc], R4 ;  /* 0x00000c0401007387 */ /* 0x000fe80000100800 */
[----:B------:R-:W2:Y:S04]  /*b6390*/  LDL.LU R16, [R1+0x160] ;  /* 0x0001600001107983 */ /* 0x000ea80000300800 */
[----:B------:R-:W2:Y:S01]  /*b63a0*/  LDL.LU R9, [R1+0x19c] ;  /* 0x00019c0001097983 */ /* 0x000ea20000300800 */
[----:B------:R-:W-:-:S02]  /*b63b0*/  LOP3.LUT R28, R27, 0xffff, RZ, 0xc0, !PT ;  /* 0x0000ffff1b1c7812 */ /* 0x000fc400078ec0ff */
[----:B------:R-:W-:Y:S02]  /*b63c0*/  LOP3.LUT R24, R29, 0xffff, RZ, 0xc0, !PT ;  /* 0x0000ffff1d187812 */ /* 0x000fe400078ec0ff */
[----:B------:R-:W-:Y:S02]  /*b63d0*/  LOP3.LUT R27, R17, 0xffff, RZ, 0xc0, !PT ;  /* 0x0000ffff111b7812 */ /* 0x000fe400078ec0ff */
[----:B------:R-:W-:Y:S02]  /*b63e0*/  PRMT R18, R28, 0x3340, R1 ;  /* 0x000033401c127816 */ /* 0x000fe40000000001 */
[----:B------:R-:W-:Y:S02]  /*b63f0*/  PRMT R19, R26, 0x3340, R24 ;  /* 0x000033401a137816 */ /* 0x000fe40000000018 */
[----:B------:R-:W-:Y:S02]  /*b6400*/  LOP3.LUT R29, R7, 0xffff, RZ, 0xc0, !PT ;  /* 0x0000ffff071d7812 */ /* 0x000fe400078ec0ff */
[----:B------:R-:W-:-:S02]  /*b6410*/  LOP3.LUT R25, R3, 0xffff, RZ, 0xc0, !PT ;  /* 0x0000ffff03197812 */ /* 0x000fc400078ec0ff */
[----:B------:R-:W-:Y:S02]  /*b6420*/  PRMT R22, R0, 0x5410, R2 ;  /* 0x0000541000167816 */ /* 0x000fe40000000002 */
[----:B------:R-:W-:Y:S02]  /*b6430*/  PRMT R0, R19, 0x5410, R18 ;  /* 0x0000541013007816 */ /* 0x000fe40000000012 */
[----:B------:R-:W-:Y:S02]  /*b6440*/  PRMT R18, R29, 0x3340, R1 ;  /* 0x000033401d127816 */ /* 0x000fe40000000001 */
[----:B------:R-:W-:Y:S01]  /*b6450*/  PRMT R19, R27, 0x3340, R25 ;  /* 0x000033401b137816 */ /* 0x000fe20000000019 */
[----:B------:R-:W3:Y:S04]  /*b6460*/  LDL.LU R17, [R1+0x15c] ;  /* 0x00015c0001117983 */ /* 0x000ee80000300800 */
[----:B------:R-:W3:Y:S04]  /*b6470*/  LDL.LU R3, [R1+0x190] ;  /* 0x0001900001037983 */ /* 0x000ee80000300800 */
[----:B------:R0:W-:Y:S01]  /*b6480*/  STL [R1+0xe8], R0 ;  /* 0x0000e80001007387 */ /* 0x0001e20000100800 */
[----:B------:R-:W-:-:S03]  /*b6490*/  SHF.R.U32.HI R27, RZ, 0x8, R27 ;  /* 0x00000008ff1b7819 */ /* 0x000fc6000001161b */
[----:B------:R-:W4:Y:S01]  /*b64a0*/  LDL R7, [R1+0x1c4] ;  /* 0x0001c40001077983 */ /* 0x000f220000100800 */
[----:B0-----:R-:W-:Y:S02]  /*b64b0*/  PRMT R0, R19, 0x5410, R18 ;  /* 0x0000541013007816 */ /* 0x001fe40000000012 */
[----:B------:R-:W-:Y:S02]  /*b64c0*/  SHF.R.U32.HI R19, RZ, 0x8, R26 ;  /* 0x00000008ff137819 */ /* 0x000fe4000001161a */
[----:B------:R-:W-:Y:S02]  /*b64d0*/  SHF.R.U32.HI R18, RZ, 0x8, R24 ;  /* 0x00000008ff127819 */ /* 0x000fe40000011618 */
[----:B------:R-:W-:Y:S02]  /*b64e0*/  SHF.R.U32.HI R24, RZ, 0x8, R25 ;  /* 0x00000008ff187819 */ /* 0x000fe40000011619 */
[----:B------:R-:W-:Y:S02]  /*b64f0*/  LOP3.LUT R19, R19, 0xffff, RZ, 0xc0, !PT ;  /* 0x0000ffff13137812 */ /* 0x000fe400078ec0ff */
[----:B------:R-:W-:-:S02]  /*b6500*/  LOP3.LUT R18, R18, 0xffff, RZ, 0xc0, !PT ;  /* 0x0000ffff12127812 */ /* 0x000fc400078ec0ff */
[----:B------:R-:W-:Y:S02]  /*b6510*/  LOP3.LUT R25, R27, 0xffff, RZ, 0xc0, !PT ;  /* 0x0000ffff1b197812 */ /* 0x000fe400078ec0ff */
[----:B------:R-:W-:Y:S02]  /*b6520*/  LOP3.LUT R24, R24, 0xffff, RZ, 0xc0, !PT ;  /* 0x0000ffff18187812 */ /* 0x000fe400078ec0ff */
[----:B------:R-:W-:Y:S01]  /*b6530*/  PRMT R6, R19, 0x3340, R18 ;  /* 0x0000334013067816 */ /* 0x000fe20000000012 */
[----:B------:R-:W-:Y:S01]  /*b6540*/  STL [R1+0xe0], R0 ;  /* 0x0000e00001007387 */ /* 0x000fe20000100800 */
[----:B------:R-:W-:-:S03]  /*b6550*/  PRMT R15, R25, 0x3340, R24 ;  /* 0x00003340190f7816 */ /* 0x000fc60000000018 */
[----:B------:R0:W-:Y:S01]  /*b6560*/  STL [R1+0x2e58], R6 ;  /* 0x002e580601007387 */ /* 0x0001e20000100800 */
[----:B------:R-:W-:-:S03]  /*b6570*/  PRMT R21, R5, 0x5410, R8 ;  /* 0x0000541005157816 */ /* 0x000fc60000000008 */
[----:B0-----:R-:W4:Y:S04]  /*b6580*/  LDL.LU R6, [R1+0x135c] ;  /* 0x00135c0001067983 */ /* 0x001f280000300800 */
[----:B------:R-:W4:Y:S04]  /*b6590*/  LDL.LU R25, [R1+0x17c] ;  /* 0x00017c0001197983 */ /* 0x000f280000300800 */
[----:B------:R-:W4:Y:S04]  /*b65a0*/  LDL.LU R24, [R1+0x24] ;  /* 0x0000240001187983 */ /* 0x000f280000300800 */
[----:B------:R0:W-:Y:S04]  /*b65b0*/  STL [R1+0x2e5c], R15 ;  /* 0x002e5c0f01007387 */ /* 0x0001e80000100800 */
[----:B0-----:R-:W4:Y:S04]  /*b65c0*/  LDL.LU R15, [R1+0x14c] ;  /* 0x00014c00010f7983 */ /* 0x001f280000300800 */
[----:B------:R-:W4:Y:S04]  /*b65d0*/  LDL.LU R27, [R1+0x1358] ;  /* 0x00135800011b7983 */ /* 0x000f280000300800 */
[----:B------:R-:W4:Y:S04]  /*b65e0*/  LDL.LU R26, [R1+0x14ac] ;  /* 0x0014ac00011a7983 */ /* 0x000f280000300800 */
[----:B------:R-:W4:Y:S04]  /*b65f0*/  LDL.LU R8, [R1+0x1330] ;  /* 0x0013300001087983 */ /* 0x000f280000300800 */
[----:B------:R-:W4:Y:S04]  /*b6600*/  LDL.LU R0, [R1+0x132c] ;  /* 0x00132c0001007983 */ /* 0x000f280000300800 */
[----:B------:R-:W4:Y:S04]  /*b6610*/  LDL.LU R5, [R1+0x14b0] ;  /* 0x0014b00001057983 */ /* 0x000f280000300800 */
[----:B------:R-:W4:Y:S01]  /*b6620*/  LDL.LU R2, [R1+0x14a0] ;  /* 0x0014a00001027983 */ /* 0x000f220000300800 */
[----:B--2---:R-:W-:-:S05]  /*b6630*/  PRMT R9, R9, 0x5410, R16 ;  /* 0x0000541009097816 */ /* 0x004fca0000000010 */
[----:B------:R0:W-:Y:S04]  /*b6640*/  STL [R1+0x2e60], R9 ;  /* 0x002e600901007387 */ /* 0x0001e80000100800 */
[----:B0-----:R-:W2:Y:S04]  /*b6650*/  LDL.LU R9, [R1+0x180] ;  /* 0x0001800001097983 */ /* 0x001ea80000300800 */
[----:B------:R0:W-:Y:S04]  /*b6660*/  STL.64 [R1+0x2e90], R10 ;  /* 0x002e900a01007387 */ /* 0x0001e80000100a00 */
[----:B0-----:R-:W2:Y:S04]  /*b6670*/  LDL.LU R11, [R1+0x150] ;  /* 0x00015000010b7983 */ /* 0x001ea80000300800 */
[----:B------:R-:W2:Y:S01]  /*b6680*/  LDL.LU R16, [R1+0x149c] ;  /* 0x00149c0001107983 */ /* 0x000ea20000300800 */
[----:B---3--:R-:W-:-:S03]  /*b6690*/  PRMT R3, R3, 0x5410, R17 ;  /* 0x0000541003037816 */ /* 0x008fc60000000011 */
[----:B------:R-:W3:Y:S01]  /*b66a0*/  LDL R17, [R1+0x1c0] ;  /* 0x0001c00001117983 */ /* 0x000ee20000100800 */
[----:B------:R-:W-:-:S04]  /*b66b0*/  SHF.R.U32.HI R18, RZ, 0x8, R29 ;  /* 0x00000008ff127819 */ /* 0x000fc8000001161d */
[----:B------:R-:W-:Y:S02]  /*b66c0*/  LOP3.LUT R18, R18, 0xffff, RZ, 0xc0, !PT ;  /* 0x0000ffff12127812 */ /* 0x000fe400078ec0ff */
[----:B------:R-:W-:Y:S02]  /*b66d0*/  SHF.R.U32.HI R19, RZ, 0x8, R28 ;  /* 0x00000008ff137819 */ /* 0x000fe4000001161c */
[----:B------:R-:W-:Y:S01]  /*b66e0*/  PRMT R12, R18, 0x3340, R1 ;  /* 0x00003340120c7816 */ /* 0x000fe20000000001 */
[----:B------:R2:W-:Y:S01]  /*b66f0*/  STL [R1+0x2e64], R3 ;  /* 0x002e640301007387 */ /* 0x0005e20000100800 */
[----:B----4-:R-:W-:Y:S02]  /*b6700*/  LOP3.LUT R18, R6, 0xffff, RZ, 0xc0, !PT ;  /* 0x0000ffff06127812 */ /* 0x010fe400078ec0ff */
[----:B------:R-:W-:Y:S02]  /*b6710*/  SHF.R.U32.HI R28, RZ, 0x8, R24 ;  /* 0x00000008ff1c7819 */ /* 0x000fe40000011618 */
[----:B------:R-:W-:-:S02]  /*b6720*/  PRMT R20, R20, 0x5210, R18 ;  /* 0x0000521014147816 */ /* 0x000fc40000000012 */
[----:B------:R-:W-:Y:S02]  /*b6730*/  PRMT R24, R26, 0x4210, R18 ;  /* 0x000042101a187816 */ /* 0x000fe40000000012 */
[----:B------:R-:W-:Y:S02]  /*b6740*/  LOP3.LUT R18, R8, 0xffff, RZ, 0xc0, !PT ;  /* 0x0000ffff08127812 */ /* 0x000fe400078ec0ff */
[----:B------:R-:W-:Y:S02]  /*b6750*/  LOP3.LUT R19, R19, 0xffff, RZ, 0xc0, !PT ;  /* 0x0000ffff13137812 */ /* 0x000fe400078ec0ff */
[----:B------:R-:W-:Y:S02]  /*b6760*/  SHF.R.U32.HI R29, RZ, 0x8, R14 ;  /* 0x00000008ff1d7819 */ /* 0x000fe4000001160e */
[----:B------:R-:W-:Y:S01]  /*b6770*/  PRMT R4, R19, 0x3340, R1 ;  /* 0x0000334013047816 */ /* 0x000fe20000000001 */
[----:B------:R-:W-:Y:S01]  /*b6780*/  STL [R1+0x2e68], R12 ;  /* 0x002e680c01007387 */ /* 0x000fe20000100800 */
[----:B------:R-:W-:-:S02]  /*b6790*/  LOP3.LUT R29, R29, 0xffff, RZ, 0xc0, !PT ;  /* 0x0000ffff1d1d7812 */ /* 0x000fc400078ec0ff */
[----:B------:R-:W-:Y:S01]  /*b67a0*/  LOP3.LUT R28, R28, 0xffff, RZ, 0xc0, !PT ;  /* 0x0000ffff1c1c7812 */ /* 0x000fe200078ec0ff */
[----:B------:R-:W-:Y:S04]  /*b67b0*/  STL [R1+0x2e6c], R4 ;  /* 0x002e6c0401007387 */ /* 0x000fe80000100800 */
[----:B------:R-:W4:Y:S01]  /*b67c0*/  LDL.LU R14, [R1+0x2e98] ;  /* 0x002e9800010e7983 */ /* 0x000f220000300800 */
[--C-:B------:R-:W-:Y:S02]  /*b67d0*/  PRMT R29, R29, 0x3340, R1.reuse ;  /* 0x000033401d1d7816 */ /* 0x100fe40000000001 */
[----:B------:R-:W-:Y:S02]  /*b67e0*/  PRMT R28, R28, 0x3340, R1 ;  /* 0x000033401c1c7816 */ /* 0x000fe40000000001 */
[----:B--2---:R-:W-:-:S02]  /*b67f0*/  PRMT R3, R9, 0x5410, R11 ;  /* 0x0000541009037816 */ /* 0x004fc4000000000b */
[----:B------:R-:W0:Y:S04]  /*b6800*/  LDS.128 R8, [R7] ;  /* 0x0000000007087984 */ /* 0x000e280000000c00 */
[----:B------:R1:W-:Y:S01]  /*b6810*/  STL [R1+0x7c], R3 ;  /* 0x00007c0301007387 */ /* 0x0003e20000100800 */
[----:B------:R-:W-:Y:S01]  /*b6820*/  BAR.SYNC.DEFER_BLOCKING 0x0 ;  /* 0x0000000000007b1d */ /* 0x000fe20000010000 */
[----:B-1----:R-:W-:-:S05]  /*b6830*/  PRMT R3, R25, 0x5410, R15 ;  /* 0x0000541019037816 */ /* 0x002fca000000000f */
[----:B------:R-:W-:Y:S04]  /*b6840*/  STL [R1+0x80], R3 ;  /* 0x0000800301007387 */ /* 0x000fe80000100800 */
[----:B------:R-:W-:Y:S04]  /*b6850*/  STL [R1+0x2e70], R29 ;  /* 0x002e701d01007387 */ /* 0x000fe80000100800 */
[----:B------:R-:W-:Y:S04]  /*b6860*/  STL [R1+0x2e74], R28 ;  /* 0x002e741c01007387 */ /* 0x000fe80000100800 */
[----:B0-----:R-:W-:Y:S04]  /*b6870*/  STL.64 [R1+0x30], R8 ;  /* 0x0000300801007387 */ /* 0x001fe80000100a00 */
[----:B------:R0:W-:Y:S04]  /*b6880*/  STL.64 [R1+0x38], R10 ;  /* 0x0000380a01007387 */ /* 0x0001e80000100a00 */
[----:B0-----:R-:W2:Y:S01]  /*b6890*/  LDL.LU.64 R10, [R1+0x2e90] ;  /* 0x002e9000010a7983 */ /* 0x001ea20000300a00 */
[----:B------:R-:W-:-:S02]  /*b68a0*/  LOP3.LUT R19, R27, 0xffff, RZ, 0xc0, !PT ;  /* 0x0000ffff1b137812 */ /* 0x000fc400078ec0ff */
[----:B------:R-:W-:Y:S02]  /*b68b0*/  LOP3.LUT R0, R0, 0xffff, RZ, 0xc0, !PT ;  /* 0x0000ffff00007812 */ /* 0x000fe400078ec0ff */
[----:B------:R-:W-:Y:S02]  /*b68c0*/  PRMT R26, R2, 0x4210, R18 ;  /* 0x00004210021a7816 */ /* 0x000fe40000000012 */
[----:B------:R-:W-:Y:S02]  /*b68d0*/  PRMT R25, R5, 0x4210, R19 ;  /* 0x0000421005197816 */ /* 0x000fe40000000013 */
[----:B------:R-:W-:-:S05]  /*b68e0*/  PRMT R27, R16, 0x4210, R0 ;  /* 0x00004210101b7816 */ /* 0x000fca0000000000 */
[----:B---3--:R-:W-:Y:S01]  /*b68f0*/  STSM.16.M88.4 [R17], R24 ;  /* 0x0000001811007844 */ /* 0x008fe20000000200 */
[----:B------:R-:W-:Y:S06]  /*b6900*/  BAR.SYNC.DEFER_BLOCKING 0x0 ;  /* 0x0000000000007b1d */ /* 0x000fec0000010000 */
[----:B------:R-:W0:Y:S02]  /*b6910*/  LDS.128 R24, [R7] ;  /* 0x0000000007187984 */ /* 0x000e240000000c00 */
[----:B------:R-:W-:Y:S01]  /*b6920*/  BAR.SYNC.DEFER_BLOCKING 0x0 ;  /* 0x0000000000007b1d */ /* 0x000fe20000010000 */
[----:B------:R-:W-:-:S02]  /*b6930*/  PRMT R21, R21, 0x5210, R19 ;  /* 0x0000521015157816 */ /* 0x000fc40000000013 */
[----:B------:R-:W-:Y:S02]  /*b6940*/  PRMT R22, R22, 0x5210, R18 ;  /* 0x0000521016167816 */ /* 0x000fe40000000012 */
[----:B------:R-:W-:Y:S01]  /*b6950*/  PRMT R23, R23, 0x5210, R0 ;  /* 0x0000521017177816 */ /* 0x000fe20000000000 */
[----:B------:R-:W-:Y:S04]  /*b6960*/  STL [R1+0x2e78], R7 ;  /* 0x002e780701007387 */ /* 0x000fe80000100800 */
[----:B------:R1:W-:Y:S01]  /*b6970*/  STSM.16.M88.4 [R17], R20 ;  /* 0x0000001411007844 */ /* 0x0003e20000000200 */
[----:B------:R-:W-:Y:S06]  /*b6980*/  BAR.SYNC.DEFER_BLOCKING 0x0 ;  /* 0x0000000000007b1d */ /* 0x000fec0000010000 */
[----:B0-----:R0:W-:Y:S04]  /*b6990*/  STL.64 [R1+0x20], R24 ;  /* 0x0000201801007387 */ /* 0x0011e80000100a00 */
[----:B------:R3:W-:Y:S04]  /*b69a0*/  STL.64 [R1+0x28], R26 ;  /* 0x0000281a01007387 */ /* 0x0007e80000100a00 */
[----:B------:R-:W4:Y:S01]  /*b69b0*/  LDL.LU R8, [R1+0x154] ;  /* 0x0001540001087983 */ /* 0x000f220000300800 */
[----:B--2---:R-:W-:-:S03]  /*b69c0*/  SHF.R.U32.HI R18, RZ, 0x8, R10 ;  /* 0x00000008ff127819 */ /* 0x004fc6000001160a */
[----:B------:R-:W4:Y:S04]  /*b69d0*/  LDL.LU R10, [R1+0x184] ;  /* 0x00018400010a7983 */ /* 0x000f280000300800 */
[----:B------:R-:W2:Y:S04]  /*b69e0*/  LDL.LU R5, [R1+0x5c] ;  /* 0x00005c0001057983 */ /* 0x000ea80000300800 */
[----:B-1----:R-:W2:Y:S04]  /*b69f0*/  LDL.LU R23, [R1+0x74] ;  /* 0x0000740001177983 */ /* 0x002ea80000300800 */
[----:B0-----:R-:W2:Y:S04]  /*b6a00*/  LDL.LU R24, [R1+0x58] ;  /* 0x0000580001187983 */ /* 0x001ea80000300800 */
[----:B------:R-:W2:Y:S04]  /*b6a10*/  LDL.LU R25, [R1+0x54] ;  /* 0x0000540001197983 */ /* 0x000ea80000300800 */
[----:B---3--:R-:W3:Y:S04]  /*b6a20*/  LDL.LU R26, [R1+0xb0] ;  /* 0x0000b000011a7983 */ /* 0x008ee80000300800 */
[----:B------:R-:W4:Y:S04]  /*b6a30*/  LDL.LU R27, [R1+0xc4] ;  /* 0x0000c400011b7983 */ /* 0x000f280000300800 */
[----:B----4-:R0:W-:Y:S04]  /*b6a40*/  STL [R1+0x2e84], R27 ;  /* 0x002e841b01007387 */ /* 0x0101e80000100800 */
[----:B0-----:R-:W3:Y:S04]  /*b6a50*/  LDL.LU R27, [R1+0x50] ;  /* 0x00005000011b7983 */ /* 0x001ee80000300800 */
[----:B------:R-:W4:Y:S04]  /*b6a60*/  LDL.LU R7, [R1+0xb8] ;  /* 0x0000b80001077983 */ /* 0x000f280000300800 */
[----:B----4-:R0:W-:Y:S04]  /*b6a70*/  STL [R1+0x2e80], R7 ;  /* 0x002e800701007387 */ /* 0x0101e80000100800 */
[----:B0-----:R-:W4:Y:S04]  /*b6a80*/  LDL.LU R7, [R1+0x4c] ;  /* 0x00004c0001077983 */ /* 0x001f280000300800 */
[----:B------:R-:W3:Y:S01]  /*b6a90*/  LDL.LU R28, [R1+0x18] ;  /* 0x00001800011c7983 */ /* 0x000ee20000300800 */
[----:B------:R-:W-:-:S02]  /*b6aa0*/  SHF.R.U32.HI R20, RZ, 0x8, R13 ;  /* 0x00000008ff147819 */ /* 0x000fc4000001160d */
[----:B------:R-:W-:Y:S02]  /*b6ab0*/  SHF.R.U32.HI R19, RZ, 0x8, R11 ;  /* 0x00000008ff137819 */ /* 0x000fe4000001160b */
[----:B------:R-:W-:Y:S02]  /*b6ac0*/  PRMT R10, R10, 0x5410, R8 ;  /* 0x000054100a0a7816 */ /* 0x000fe40000000008 */
[----:B------:R-:W-:Y:S02]  /*b6ad0*/  SHF.R.U32.HI R21, RZ, 0x8, R14 ;  /* 0x00000008ff157819 */ /* 0x000fe4000001160e */
[----:B--2---:R-:W-:Y:S01]  /*b6ae0*/  PRMT R23, R23, 0x5410, R5 ;  /* 0x0000541017177816 */ /* 0x004fe20000000005 */
        /* <DEDUP_REMOVED lines=17> */
[----:B------:R-:W4:Y:S04]  /*b6c00*/  LDL.LU R8, [R1+0x2e8c] ;  /* 0x002e8c0001087983 */ /* 0x000f280000300800 */
[----:B------:R0:W-:Y:S04]  /*b6c10*/  STL [R1+0x78], R10 ;  /* 0x0000780a01007387 */ /* 0x0001e80000100800 */
[----:B0-----:R-:W3:Y:S04]  /*b6c20*/  LDL.LU R10, [R1+0x14bc] ;  /* 0x0014bc00010a7983 */ /* 0x001ee80000300800 */
[----:B------:R-:W2:Y:S01]  /*b6c30*/  LDL.LU R5, [R1+0x2e88] ;  /* 0x002e880001057983 */ /* 0x000ea20000300800 */
[----:B------:R-:W-:-:S02]  /*b6c40*/  PRMT R26, R26, 0x5410, R27 ;  /* 0x000054101a1a7816 */ /* 0x000fc4000000001b */
[----:B----4-:R-:W-:Y:S02]  /*b6c50*/  PRMT R24, R8, 0x5410, R24 ;  /* 0x0000541008187816 */ /* 0x010fe40000000018 */
[----:B------:R-:W4:Y:S04]  /*b6c60*/  LDL.LU R8, [R1+0x14b4] ;  /* 0x0014b40001087983 */ /* 0x000f280000300800 */
[----:B------:R0:W-:Y:S01]  /*b6c70*/  STL [R1+0x74], R23 ;  /* 0x0000741701007387 */ /* 0x0001e20000100800 */
[----:B--2---:R-:W-:-:S03]  /*b6c80*/  PRMT R25, R5, 0x5410, R25 ;  /* 0x0000541005197816 */ /* 0x004fc60000000019 */
[----:B0-----:R-:W2:Y:S04]  /*b6c90*/  LDL.LU R23, [R1+0x1354] ;  /* 0x0013540001177983 */ /* 0x001ea80000300800 */
[----:B------:R-:W2:Y:S04]  /*b6ca0*/  LDL.LU R5, [R1+0x1350] ;  /* 0x0013500001057983 */ /* 0x000ea80000300800 */
[----:B------:R-:W3:Y:S02]  /*b6cb0*/  LDL.LU R27, [R1+0x2e84] ;  /* 0x002e8400011b7983 */ /* 0x000ee40000300800 */
[----:B---3--:R-:W-:-:S02]  /*b6cc0*/  PRMT R27, R27, 0x5410, R7 ;  /* 0x000054101b1b7816 */ /* 0x008fc40000000007 */
[----:B------:R-:W3:Y:S02]  /*b6cd0*/  LDL.LU R7, [R1+0x2e80] ;  /* 0x002e800001077983 */ /* 0x000ee40000300800 */
[----:B---3--:R-:W-:Y:S02]  /*b6ce0*/  PRMT R7, R7, 0x5410, R28 ;  /* 0x0000541007077816 */ /* 0x008fe4000000001c */
[----:B------:R-:W3:Y:S04]  /*b6cf0*/  LDL.LU R28, [R1+0x2e7c] ;  /* 0x002e7c00011c7983 */ /* 0x000ee80000300800 */
[----:B------:R0:W-:Y:S01]  /*b6d00*/  STL [R1+0x58], R7 ;  /* 0x0000580701007387 */ /* 0x0001e20000100800 */
[----:B------:R-:W-:Y:S02]  /*b6d10*/  PRMT R12, R12, 0x5410, R4 ;  /* 0x000054100c0c7816 */ /* 0x000fe40000000004 */
[----:B------:R-:W-:Y:S01]  /*b6d20*/  PRMT R9, R9, 0x5410, R3 ;  /* 0x0000541009097816 */ /* 0x000fe20000000003 */
[----:B0-----:R-:W2:Y:S01]  /*b6d30*/  LDL.LU R7, [R1+0x2e78] ;  /* 0x002e780001077983 */ /* 0x001ea20000300800 */
[----:B------:R-:W-:-:S02]  /*b6d40*/  PRMT R6, R6, 0x5410, R15 ;  /* 0x0000541006067816 */ /* 0x000fc4000000000f */
[----:B---3--:R-:W-:Y:S02]  /*b6d50*/  PRMT R29, R29, 0x5410, R28 ;  /* 0x000054101d1d7816 */ /* 0x008fe4000000001c */
[----:B------:R-:W3:Y:S04]  /*b6d60*/  LDL.LU R28, [R1+0x2e74] ;  /* 0x002e7400011c7983 */ /* 0x000ee80000300800 */
[----:B------:R0:W-:Y:S04]  /*b6d70*/  STL [R1+0x5c], R29 ;  /* 0x00005c1d01007387 */ /* 0x0001e80000100800 */
[----:B0-----:R-:W4:Y:S04]  /*b6d80*/  LDL.LU R29, [R1+0x2e70] ;  /* 0x002e7000011d7983 */ /* 0x001f280000300800 */
[----:B------:R-:W2:Y:S04]  /*b6d90*/  LDL.LU R4, [R1+0x2e6c] ;  /* 0x002e6c0001047983 */ /* 0x000ea80000300800 */
[----:B------:R0:W-:Y:S04]  /*b6da0*/  STL [R1+0x54], R12 ;  /* 0x0000540c01007387 */ /* 0x0001e80000100800 */
[----:B0-----:R-:W3:Y:S04]  /*b6db0*/  LDL.LU R12, [R1+0x2e68] ;  /* 0x002e6800010c7983 */ /* 0x001ee80000300800 */
[----:B------:R-:W4:Y:S04]  /*b6dc0*/  LDL.LU R3, [R1+0x2e64] ;  /* 0x002e640001037983 */ /* 0x000f280000300800 */
[----:B------:R0:W-:Y:S04]  /*b6dd0*/  STL [R1+0x4c], R9 ;  /* 0x00004c0901007387 */ /* 0x0001e80000100800 */
[----:B0-----:R-:W4:Y:S04]  /*b6de0*/  LDL.LU R9, [R1+0x2e60] ;  /* 0x002e600001097983 */ /* 0x001f280000300800 */
[----:B------:R-:W3:Y:S04]  /*b6df0*/  LDL.LU R15, [R1+0x2e5c] ;  /* 0x002e5c00010f7983 */ /* 0x000ee80000300800 */
[----:B------:R0:W-:Y:S04]  /*b6e00*/  STL [R1+0xc], R6 ;  /* 0x00000c0601007387 */ /* 0x0001e80000100800 */
[----:B0-----:R-:W2:Y:S01]  /*b6e10*/  LDL.LU R6, [R1+0x2e58] ;  /* 0x002e580001067983 */ /* 0x001ea20000300800 */
[----:B---3--:R-:W-:-:S03]  /*b6e20*/  PRMT R15, R15, 0x5410, R12 ;  /* 0x000054100f0f7816 */ /* 0x008fc6000000000c */
[----:B------:R-:W3:Y:S04]  /*b6e30*/  LDL.LU R12, [R1+0x2e54] ;  /* 0x002e5400010c7983 */ /* 0x000ee80000300800 */
[----:B------:R0:W-:Y:S01]  /*b6e40*/  STL [R1+0x8], R15 ;  /* 0x0000080f01007387 */ /* 0x0001e20000100800 */
[----:B--2---:R-:W-:-:S03]  /*b6e50*/  PRMT R6, R6, 0x5410, R4 ;  /* 0x0000541006067816 */ /* 0x004fc60000000004 */
[----:B0-----:R-:W2:Y:S04]  /*b6e60*/  LDL.LU R15, [R1+0x2e50] ;  /* 0x002e5000010f7983 */ /* 0x001ea80000300800 */
[----:B------:R-:W4:Y:S01]  /*b6e70*/  LDL.LU R4, [R1+0x2e4c] ;  /* 0x002e4c0001047983 */ /* 0x000f220000300800 */
[----:B------:R-:W-:Y:S02]  /*b6e80*/  LOP3.LUT R21, R21, 0xffff, RZ, 0xc0, !PT ;  /* 0x0000ffff15157812 */ /* 0x000fe400078ec0ff */
[----:B------:R-:W-:Y:S02]  /*b6e90*/  LOP3.LUT R20, R20, 0xffff, RZ, 0xc0, !PT ;  /* 0x0000ffff14147812 */ /* 0x000fe400078ec0ff */
[--C-:B------:R-:W-:Y:S02]  /*b6ea0*/  PRMT R21, R21, 0x3340, R1.reuse ;  /* 0x0000334015157816 */ /* 0x100fe40000000001 */
[----:B------:R-:W-:Y:S01]  /*b6eb0*/  PRMT R20, R20, 0x3340, R1 ;  /* 0x0000334014147816 */ /* 0x000fe20000000001 */
[----:B------:R0:W-:Y:S01]  /*b6ec0*/  STL [R1+0x4], R6 ;  /* 0x0000040601007387 */ /* 0x0001e20000100800 */
[----:B------:R-:W-:-:S02]  /*b6ed0*/  PRMT R21, R0, 0x5410, R21 ;  /* 0x0000541000157816 */ /* 0x000fc40000000015 */
[----:B------:R-:W-:Y:S02]  /*b6ee0*/  PRMT R28, R2, 0x5410, R28 ;  /* 0x00005410021c7816 */ /* 0x000fe4000000001c */
[----:B------:R-:W-:Y:S01]  /*b6ef0*/  PRMT R20, R13, 0x5410, R20 ;  /* 0x000054100d147816 */ /* 0x000fe20000000014 */
[----:B0-----:R-:W3:Y:S01]  /*b6f00*/  LDL.LU R6, [R1+0x2e48] ;  /* 0x002e480001067983 */ /* 0x001ee20000300800 */
[----:B----4-:R-:W-:-:S03]  /*b6f10*/  PRMT R29, R4, 0x5410, R29 ;  /* 0x00005410041d7816 */ /* 0x010fc6000000001d */
[----:B------:R-:W4:Y:S04]  /*b6f20*/  LDL.LU R4, [R1+0x2e44] ;  /* 0x002e440001047983 */ /* 0x000f280000300800 */
[----:B------:R-:W4:Y:S04]  /*b6f30*/  LDL.LU R2, [R1+0x2e40] ;  /* 0x002e400001027983 */ /* 0x000f280000300800 */
[----:B------:R-:W4:Y:S04]  /*b6f40*/  LDL.LU R0, [R1+0x2e3c] ;  /* 0x002e3c0001007983 */ /* 0x000f280000300800 */
[----:B------:R0:W-:Y:S04]  /*b6f50*/  STL [R1+0x84], R21 ;  /* 0x0000841501007387 */ /* 0x0001e80000100800 */
[----:B0-----:R-:W3:Y:S04]  /*b6f60*/  LDL.LU R21, [R1+0x1380] ;  /* 0x0013800001157983 */ /* 0x001ee80000300800 */
[----:B------:R-:W4:Y:S04]  /*b6f70*/  LDL.LU R13, [R1+0x2e38] ;  /* 0x002e3800010d7983 */ /* 0x000f280000300800 */
[----:B------:R0:W-:Y:S04]  /*b6f80*/  STL [R1+0x1a0], R20 ;  /* 0x0001a01401007387 */ /* 0x0001e80000100800 */
[----:B0-----:R-:W2:Y:S01]  /*b6f90*/  LDL.LU R20, [R1+0x137c] ;  /* 0x00137c0001147983 */ /* 0x001ea20000300800 */
[----:B------:R-:W-:-:S02]  /*b6fa0*/  LOP3.LUT R19, R19, 0xffff, RZ, 0xc0, !PT ;  /* 0x0000ffff13137812 */ /* 0x000fc400078ec0ff */
[----:B------:R-:W-:Y:S02]  /*b6fb0*/  LOP3.LUT R18, R18, 0xffff, RZ, 0xc0, !PT ;  /* 0x0000ffff12127812 */ /* 0x000fe400078ec0ff */
[--C-:B------:R-:W-:Y:S02]  /*b6fc0*/  PRMT R19, R19, 0x3340, R1.reuse ;  /* 0x0000334013137816 */ /* 0x100fe40000000001 */
[----:B------:R-:W-:Y:S02]  /*b6fd0*/  PRMT R18, R18, 0x3340, R1 ;  /* 0x0000334012127816 */ /* 0x000fe40000000001 */
[----:B------:R-:W-:Y:S02]  /*b6fe0*/  PRMT R19, R16, 0x5410, R19 ;  /* 0x0000541010137816 */ /* 0x000fe40000000013 */
[----:B------:R-:W-:Y:S01]  /*b6ff0*/  PRMT R18, R17, 0x5410, R18 ;  /* 0x0000541011127816 */ /* 0x000fe20000000012 */
[----:B------:R-:W4:Y:S04]  /*b7000*/  LDL.LU R16, [R1+0x2e34] ;  /* 0x002e340001107983 */ /* 0x000f280000300800 */
[----:B------:R-:W4:Y:S01]  /*b7010*/  LDL.LU R17, [R1+0x2e30] ;  /* 0x002e300001117983 */ /* 0x000f220000300800 */
[----:B--2---:R-:W-:-:S04]  /*b7020*/  LOP3.LUT R20, R20, 0xffff, RZ, 0xc0, !PT ;  /* 0x0000ffff14147812 */ /* 0x004fc800078ec0ff */
[--C-:B------:R-:W-:Y:S02]  /*b7030*/  PRMT R11, R11, 0x4210, R20.reuse ;  /* 0x000042100b0b7816 */ /* 0x100fe40000000014 */
[----:B------:R-:W-:-:S03]  /*b7040*/  PRMT R20, R15, 0x5210, R20 ;  /* 0x000052100f147816 */ /* 0x000fc60000000014 */
[----:B------:R0:W-:Y:S04]  /*b7050*/  STL [R1+0x70], R11 ;  /* 0x0000700b01007387 */ /* 0x0001e80000100800 */
[----:B0-----:R-:W2:Y:S04]  /*b7060*/  LDL.LU R11, [R1+0x2e2c] ;  /* 0x002e2c00010b7983 */ /* 0x001ea80000300800 */
[----:B------:R-:W2:Y:S04]  /*b7070*/  LDL.LU R15, [R1+0x2e28] ;  /* 0x002e2800010f7983 */ /* 0x000ea80000300800 */
[----:B------:R0:W-:Y:S04]  /*b7080*/  STL [R1+0x50], R20 ;  /* 0x0000501401007387 */ /* 0x0001e80000100800 */
[----:B0-----:R-:W4:Y:S01]  /*b7090*/  LDL.LU R20, [R1+0x1388] ;  /* 0x0013880001147983 */ /* 0x001f220000300800 */
[----:B---3--:R-:W-:-:S04]  /*b70a0*/  LOP3.LUT R21, R21, 0xffff, RZ, 0xc0, !PT ;  /* 0x0000ffff15157812 */ /* 0x008fc800078ec0ff */
[--C-:B------:R-:W-:Y:S02]  /*b70b0*/  PRMT R14, R14, 0x4210, R21.reuse ;  /* 0x000042100e0e7816 */ /* 0x100fe40000000015 */
[----:B------:R-:W-:-:S03]  /*b70c0*/  PRMT R21, R12, 0x5210, R21 ;  /* 0x000052100c157816 */ /* 0x000fc60000000015 */
[----:B------:R0:W-:Y:S04]  /*b70d0*/  STL [R1+0x60], R14 ;  /* 0x0000600e01007387 */ /* 0x0001e80000100800 */
[----:B0-----:R-:W3:Y:S04]  /*b70e0*/  LDL.LU R14, [R1+0x2e24] ;  /* 0x002e2400010e7983 */ /* 0x001ee80000300800 */
[----:B------:R-:W3:Y:S04]  /*b70f0*/  LDL.LU R12, [R1+0x2e20] ;  /* 0x002e2000010c7983 */ /* 0x000ee80000300800 */
[----:B------:R0:W-:Y:S04]  /*b7100*/  STL [R1+0x40], R21 ;  /* 0x0000401501007387 */ /* 0x0001e80000100800 */
[----:B0-----:R-:W2:Y:S01]  /*b7110*/  LDL.LU R21, [R1+0x13ac] ;  /* 0x0013ac0001157983 */ /* 0x001ea20000300800 */
[----:B----4-:R-:W-:-:S04]  /*b7120*/  LOP3.LUT R20, R20, 0xffff, RZ, 0xc0, !PT ;  /* 0x0000ffff14147812 */ /* 0x010fc800078ec0ff */
[--C-:B------:R-:W-:Y:S02]  /*b7130*/  PRMT R10, R10, 0x4210, R20.reuse ;  /* 0x000042100a0a7816 */ /* 0x100fe40000000014 */
[----:B------:R-:W-:-:S03]  /*b7140*/  PRMT R20, R9, 0x5210, R20 ;  /* 0x0000521009147816 */ /* 0x000fc60000000014 */
[----:B------:R0:W-:Y:S04]  /*b7150*/  STL [R1+0x64], R10 ;  /* 0x0000640a01007387 */ /* 0x0001e80000100800 */
[----:B0-----:R-:W4:Y:S04]  /*b7160*/  LDL.LU R10, [R1+0x2e1c] ;  /* 0x002e1c00010a7983 */ /* 0x001f280000300800 */
[----:B------:R-:W3:Y:S04]  /*b7170*/  LDL.LU R9, [R1+0x2e18] ;  /* 0x002e180001097983 */ /* 0x000ee80000300800 */
[----:B------:R0:W-:Y:S04]  /*b7180*/  STL [R1+0x44], R20 ;  /* 0x0000441401007387 */ /* 0x0001e80000100800 */
[----:B0-----:R-:W4:Y:S01]  /*b7190*/  LDL.LU R20, [R1+0x13b0] ;  /* 0x0013b00001147983 */ /* 0x001f220000300800 */
[----:B------:R-:W-:-:S04]  /*b71a0*/  LOP3.LUT R22, R22, 0xffff, RZ, 0xc0, !PT ;  /* 0x0000ffff16167812 */ /* 0x000fc800078ec0ff */
[--C-:B------:R-:W-:Y:S02]  /*b71b0*/  PRMT R8, R8, 0x4210, R22.reuse ;  /* 0x0000421008087816 */ /* 0x100fe40000000016 */
[----:B------:R-:W-:Y:S02]  /*b71c0*/  PRMT R22, R3, 0x5210, R22 ;  /* 0x0000521003167816 */ /* 0x000fe40000000016 */
[----:B--2---:R-:W-:Y:S01]  /*b71d0*/  LOP3.LUT R21, R21, 0xffff, RZ, 0xc0, !PT ;  /* 0x0000ffff15157812 */ /* 0x004fe200078ec0ff */
[----:B------:R0:W-:Y:S01]  /*b71e0*/  STL [R1+0x68], R8 ;  /* 0x0000680801007387 */ /* 0x0001e20000100800 */
[----:B------:R-:W-:-:S03]  /*b71f0*/  LOP3.LUT R5, R5, 0xffff, RZ, 0xc0, !PT ;  /* 0x0000ffff05057812 */ /* 0x000fc600078ec0ff */
[----:B0-----:R-:W2:Y:S04]  /*b7200*/  LDL.LU R8, [R1+0x2e14] ;  /* 0x002e140001087983 */ /* 0x001ea80000300800 */
[----:B------:R-:W3:Y:S04]  /*b7210*/  LDL.LU R3, [R1+0x2e10] ;  /* 0x002e100001037983 */ /* 0x000ee80000300800 */
[----:B------:R0:W-:Y:S02]  /*b7220*/  STL [R1+0x48], R22 ;  /* 0x0000481601007387 */ /* 0x0001e40000100800 */
[----:B0-----:R-:W-:-:S02]  /*b7230*/  LOP3.LUT R22, R23, 0xffff, RZ, 0xc0, !PT ;  /* 0x0000ffff17167812 */ /* 0x001fc400078ec0ff */
[----:B------:R-:W-:Y:S02]  /*b7240*/  PRMT R23, R4, 0x4210, R5 ;  /* 0x0000421004177816 */ /* 0x000fe40000000005 */
[----:B----4-:R-:W-:-:S05]  /*b7250*/  LOP3.LUT R20, R20, 0xffff, RZ, 0xc0, !PT ;  /* 0x0000ffff14147812 */ /* 0x010fca00078ec0ff */
[----:B------:R0:W-:Y:S02]  /*b7260*/  STL [R1+0x6c], R20 ;  /* 0x00006c1401007387 */ /* 0x0001e40000100800 */
[----:B0-----:R-:W-:Y:S02]  /*b7270*/  PRMT R20, R2, 0x4210, R20 ;  /* 0x0000421002147816 */ /* 0x001fe40000000014 */
[----:B------:R-:W4:Y:S04]  /*b7280*/  LDL.LU R2, [R1+0x2e0c] ;  /* 0x002e0c0001027983 */ /* 0x000f280000300800 */
[----:B------:R0:W-:Y:S02]  /*b7290*/  STL [R1+0xb0], R21 ;  /* 0x0000b01501007387 */ /* 0x0001e40000100800 */
[----:B0-----:R-:W-:-:S02]  /*b72a0*/  PRMT R21, R0, 0x4210, R21 ;  /* 0x0000421000157816 */ /* 0x001fc40000000015 */
[----:B------:R-:W2:Y:S04]  /*b72b0*/  LDL.LU R0, [R1+0x2e08] ;  /* 0x002e080001007983 */ /* 0x000ea80000300800 */
[----:B------:R0:W-:Y:S04]  /*b72c0*/  STL [R1+0xb4], R22 ;  /* 0x0000b41601007387 */ /* 0x0001e80000100800 */
[----:B------:R-:W-:Y:S01]  /*b72d0*/  STL [R1+0xb8], R5 ;  /* 0x0000b80501007387 */ /* 0x000fe20000100800 */
[----:B0-----:R-:W-:-:S03]  /*b72e0*/  PRMT R22, R6, 0x4210, R22 ;  /* 0x0000421006167816 */ /* 0x001fc60000000016 */
[----:B------:R-:W0:Y:S04]  /*b72f0*/  LDS.128 R4, [R7] ;  /* 0x0000000007047984 */ /* 0x000e280000000c00 */
[----:B0-----:R-:W-:Y:S04]  /*b7300*/  STL.64 [R1+0x10], R4 ;  /* 0x0000100401007387 */ /* 0x001fe80000100a00 */
[----:B------:R0:W-:Y:S04]  /*b7310*/  STL.64 [R1+0x18], R6 ;  /* 0x0000180601007387 */ /* 0x0001e80000100a00 */
[----:B0-----:R-:W4:Y:S04]  /*b7320*/  LDL.LU.64 R6, [R1+0x2e00] ;  /* 0x002e000001067983 */ /* 0x001f280000300a00 */
[----:B------:R-:W4:Y:S04]  /*b7330*/  LDL.LU.64 R4, [R1+0x2df8] ;  /* 0x002df80001047983 */ /* 0x000f280000300a00 */
[----:B------:R0:W-:Y:S04]  /*b7340*/  STL [R1+0x3138], R29 ;  /* 0x0031381d01007387 */ /* 0x0001e80000100800 */
[----:B0-----:R-:W4:Y:S04]  /*b7350*/  LDL.LU R29, [R1+0xb0] ;  /* 0x0000b000011d7983 */ /* 0x001f280000300800 */
[----:B------:R0:W-:Y:S04]  /*b7360*/  STL [R1+0x312c], R28 ;  /* 0x00312c1c01007387 */ /* 0x0001e80000100800 */
[----:B0-----:R-:W4:Y:S04]  /*b7370*/  LDL.LU R28, [R1+0xb4] ;  /* 0x0000b400011c7983 */ /* 0x001f280000300800 */
[----:B---3--:R0:W-:Y:S04]  /*b7380*/  STL [R1+0x3080], R3 ;  /* 0x0030800301007387 */ /* 0x0081e80000100800 */
[----:B0-----:R-:W3:Y:S01]  /*b7390*/  LDL.LU R3, [R1] ;  /* 0x0000000001037983 */ /* 0x001ee20000300800 */
[----:B--2---:R-:W-:-:S03]  /*b73a0*/  LOP3.LUT R0, R0, 0x7fffffff, RZ, 0xc0, !PT ;  /* 0x7fffffff00007812 */ /* 0x004fc600078ec0ff */
[----:B----4-:R-:W-:Y:S01]  /*b73b0*/  STL [R1+0x306c], R4 ;  /* 0x00306c0401007387 */ /* 0x010fe20000100800 */
[----:B------:R-:W-:-:S03]  /*b73c0*/  @P0 LOP3.LUT R0, R0, 0x80000000, RZ, 0xfc, !PT ;  /* 0x8000000000000812 */ /* 0x000fc600078efcff */
[----:B------:R-:W-:Y:S01]  /*b73d0*/  STL [R1+0x3010], R5 ;  /* 0x0030100501007387 */ /* 0x000fe20000100800 */
[----:B------:R-:W-:Y:S01]  /*b73e0*/  BAR.SYNC.DEFER_BLOCKING 0x0 ;  /* 0x0000000000007b1d */ /* 0x000fe20000010000 */
[----:B------:R-:W-:-:S05]  /*b73f0*/  LOP3.LUT P0, RZ, R0, 0x1000, RZ, 0xc0, !PT ;  /* 0x0000100000ff7812 */ /* 0x000fca000780c0ff */
        /* <DEDUP_REMOVED lines=9> */
[----:B0-----:R-:W2:Y:S04]  /*b7490*/  LDL.LU R14, [R1+0x1c0] ;  /* 0x0001c000010e7983 */ /* 0x001ea80000300800 */
[----:B------:R-:W4:Y:S04]  /*b74a0*/  LDL.LU R4, [R1+0x70] ;  /* 0x0000700001047983 */ /* 0x000f280000300800 */
[----:B------:R-:W4:Y:S01]  /*b74b0*/  LDL.LU R11, [R1+0xb8] ;  /* 0x0000b800010b7983 */ /* 0x000f220000300800 */
[----:B------:R-:W-:-:S03]  /*b74c0*/  IMAD.MOV.U32 R13, RZ, RZ, R29 ;  /* 0x000000ffff0d7224 */ /* 0x000fc600078e001d */
[----:B------:R-:W4:Y:S04]  /*b74d0*/  LDL.LU R29, [R1+0x13c0] ;  /* 0x0013c000011d7983 */ /* 0x000f280000300800 */
[----:B------:R-:W4:Y:S01]  /*b74e0*/  LDL.LU R7, [R1+0x13bc] ;  /* 0x0013bc0001077983 */ /* 0x000f220000300800 */
[----:B------:R-:W-:-:S03]  /*b74f0*/  IMAD.MOV.U32 R12, RZ, RZ, R28 ;  /* 0x000000ffff0c7224 */ /* 0x000fc600078e001c */
[----:B------:R-:W4:Y:S04]  /*b7500*/  LDL.LU R28, [R1+0x1364] ;  /* 0x00136400011c7983 */ /* 0x000f280000300800 */
[----:B------:R-:W4:Y:S04]  /*b7510*/  LDL.LU R10, [R1+0x1360] ;  /* 0x00136000010a7983 */ /* 0x000f280000300800 */
[----:B------:R-:W4:Y:S01]  /*b7520*/  LDL.LU R9, [R1+0xe4] ;  /* 0x0000e40001097983 */ /* 0x000f220000300800 */
[----:B---3--:R-:W-:-:S03]  /*b7530*/  LOP3.LUT R3, R3, 0xffffffdf, RZ, 0xc0, !PT ;  /* 0xffffffdf03037812 */ /* 0x008fc600078ec0ff */
[----:B------:R-:W3:Y:S01]  /*b7540*/  LDL.LU R8, [R1+0xec] ;  /* 0x0000ec0001087983 */ /* 0x000ee20000300800 */
[----:B------:R-:W-:-:S03]  /*b7550*/  @P0 LOP3.LUT R3, R3, 0x20, RZ, 0xfc, !PT ;  /* 0x0000002003030812 */ /* 0x000fc600078efcff */
[----:B------:R-:W3:Y:S01]  /*b7560*/  LDL.LU R6, [R1+0xe0] ;  /* 0x0000e00001067983 */ /* 0x000ee20000300800 */
[----:B------:R-:W-:Y:S02]  /*b7570*/  LOP3.LUT P0, RZ, R0, 0x200, RZ, 0xc0, !PT ;  /* 0x0000020000ff7812 */ /* 0x000fe4000780c0ff */
[----:B------:R-:W-:Y:S01]  /*b7580*/  LOP3.LUT R3, R3, 0xffffffbf, RZ, 0xc0, !PT ;  /* 0xffffffbf03037812 */ /* 0x000fe200078ec0ff */
[----:B------:R-:W3:Y:S10]  /*b7590*/  LDL.LU R5, [R1+0xe8] ;  /* 0x0000e80001057983 */ /* 0x000ef40000300800 */
[----:B------:R-:W-:-:S02]  /*b75a0*/  @P0 LOP3.LUT R3, R3, 0x40, RZ, 0xfc, !PT ;  /* 0x0000004003030812 */ /* 0x000fc400078efcff */
[----:B------:R-:W-:Y:S02]  /*b75b0*/  LOP3.LUT P0, RZ, R0, 0x800, RZ, 0xc0, !PT ;  /* 0x0000080000ff7812 */ /* 0x000fe4000780c0ff */
[----:B------:R-:W-:-:S11]  /*b75c0*/  LOP3.LUT R3, R3, 0xffffff7f, RZ, 0xc0, !PT ;  /* 0xffffff7f03037812 */ /* 0x000fd600078ec0ff */
[----:B------:R-:W-:Y:S02]  /*b75d0*/  @P0 LOP3.LUT R3, R3, 0x80, RZ, 0xfc, !PT ;  /* 0x0000008003030812 */ /* 0x000fe400078efcff */
[C---:B------:R-:W-:Y:S02]  /*b75e0*/  LOP3.LUT P0, RZ, R0.reuse, 0x1000000, RZ, 0xc0, !PT ;  /* 0x0100000000ff7812 */ /* 0x040fe4000780c0ff */
[----:B------:R-:W-:Y:S01]  /*b75f0*/  LOP3.LUT R3, R3, 0xfffffeff, RZ, 0xc0, !PT ;  /* 0xfffffeff03037812 */ /* 0x000fe200078ec0ff */
[----:B------:R0:W-:Y:S04]  /*b7600*/  STL [R1+0x2e78], R15 ;  /* 0x002e780f01007387 */ /* 0x0001e80000100800 */
[----:B0-----:R-:W3:Y:S06]  /*b7610*/  LDL.LU R15, [R1+0x6c] ;  /* 0x00006c00010f7983 */ /* 0x001eec0000300800 */
[----:B------:R-:W-:Y:S01]  /*b7620*/  @P0 LOP3.LUT R3, R3, 0x100, RZ, 0xfc, !PT ;  /* 0x0000010003030812 */ /* 0x000fe200078efcff */
[----:B------:R-:W-:Y:S04]  /*b7630*/  STL [R1+0x2e50], R17 ;  /* 0x002e501101007387 */ /* 0x000fe80000100800 */
[----:B------:R-:W-:Y:S04]  /*b7640*/  STL.64 [R1+0x30e0], R18 ;  /* 0x0030e01201007387 */ /* 0x000fe80000100a00 */
[----:B------:R-:W-:Y:S04]  /*b7650*/  STL [R1+0x30d8], R16 ;  /* 0x0030d81001007387 */ /* 0x000fe80000100800 */
[----:B------:R0:W-:Y:S04]  /*b7660*/  STL.64 [R1+0x30a0], R2 ;  /* 0x0030a00201007387 */ /* 0x0001e80000100a00 */
[----:B0-----:R-:W3:Y:S01]  /*b7670*/  LDL R3, [R1+0x1c4] ;  /* 0x0001c40001037983 */ /* 0x001ee20000100800 */
[----:B------:R-:W-:-:S02]  /*b7680*/  LOP3.LUT P0, RZ, R0, 0x800000, RZ, 0xc0, !PT ;  /* 0x0080000000ff7812 */ /* 0x000fc4000780c0ff */
[----:B------:R-:W-:-:S04]  /*b7690*/  LOP3.LUT R0, R0, 0xbfffffff, RZ, 0xc0, !PT ;  /* 0xbfffffff00007812 */ /* 0x000fc800078ec0ff */
[----:B------:R-:W-:-:S04]  /*b76a0*/  @P1 LOP3.LUT R0, R0, 0x40000000, RZ, 0xfc, !PT ;  /* 0x4000000000001812 */ /* 0x000fc800078efcff */
[C---:B------:R-:W-:Y:S02]  /*b76b0*/  LOP3.LUT P1, RZ, R0.reuse, 0x2000, RZ, 0xc0, !PT ;  /* 0x0000200000ff7812 */ /* 0x040fe4000782c0ff */
[----:B------:R-:W-:-:S04]  /*b76c0*/  LOP3.LUT R0, R0, 0xdfffffff, RZ, 0xc0, !PT ;  /* 0xdfffffff00007812 */ /* 0x000fc800078ec0ff */
[----:B------:R-:W-:-:S04]  /*b76d0*/  @P2 LOP3.LUT R0, R0, 0x20000000, RZ, 0xfc, !PT ;  /* 0x2000000000002812 */ /* 0x000fc800078efcff */
[C---:B------:R-:W-:Y:S02]  /*b76e0*/  LOP3.LUT P2, RZ, R0.reuse, 0x4000, RZ, 0xc0, !PT ;  /* 0x0000400000ff7812 */ /* 0x040fe4000784c0ff */
[----:B------:R-:W-:-:S04]  /*b76f0*/  LOP3.LUT R0, R0, 0xefffffff, RZ, 0xc0, !PT ;  /* 0xefffffff00007812 */ /* 0x000fc800078ec0ff */
[----:B------:R-:W-:-:S04]  /*b7700*/  @P3 LOP3.LUT R0, R0, 0x10000000, RZ, 0xfc, !PT ;  /* 0x1000000000003812 */ /* 0x000fc800078efcff */
[C---:B------:R-:W-:Y:S02]  /*b7710*/  LOP3.LUT P3, RZ, R0.reuse, 0x8000, RZ, 0xc0, !PT ;  /* 0x0000800000ff7812 */ /* 0x040fe4000786c0ff */
[----:B------:R-:W-:Y:S01]  /*b7720*/  LOP3.LUT R0, R0, 0xf7ffffff, RZ, 0xc0, !PT ;  /* 0xf7ffffff00007812 */ /* 0x000fe200078ec0ff */
[----:B--2---:R0:W-:Y:S03]  /*b7730*/  STSM.16.M88.4 [R14], R20 ;  /* 0x000000140e007844 */ /* 0x0041e60000000200 */
[----:B------:R-:W-:-:S04]  /*b7740*/  @P4 LOP3.LUT R0, R0, 0x8000000, RZ, 0xfc, !PT ;  /* 0x0800000000004812 */ /* 0x000fc800078efcff */
[C---:B------:R-:W-:Y:S02]  /*b7750*/  LOP3.LUT P4, RZ, R0.reuse, 0x20000, RZ, 0xc0, !PT ;  /* 0x0002000000ff7812 */ /* 0x040fe4000788c0ff */
[----:B------:R-:W-:-:S04]  /*b7760*/  LOP3.LUT R0, R0, 0xfbffffff, RZ, 0xc0, !PT ;  /* 0xfbffffff00007812 */ /* 0x000fc800078ec0ff */
[----:B------:R-:W-:-:S04]  /*b7770*/  @P5 LOP3.LUT R0, R0, 0x4000000, RZ, 0xfc, !PT ;  /* 0x0400000000005812 */ /* 0x000fc800078efcff */
[C---:B------:R-:W-:Y:S02]  /*b7780*/  LOP3.LUT P5, RZ, R0.reuse, 0x40000, RZ, 0xc0, !PT ;  /* 0x0004000000ff7812 */ /* 0x040fe400078ac0ff */
[----:B------:R-:W-:Y:S02]  /*b7790*/  LOP3.LUT R0, R0, 0xfdffffff, RZ, 0xc0, !PT ;  /* 0xfdffffff00007812 */ /* 0x000fe400078ec0ff */
[----:B0-----:R-:W-:Y:S02]  /*b77a0*/  PRMT R22, R26, 0x5210, R12 ;  /* 0x000052101a167816 */ /* 0x001fe4000000000c */
[----:B------:R-:W-:Y:S02]  /*b77b0*/  @P6 LOP3.LUT R0, R0, 0x2000000, RZ, 0xfc, !PT ;  /* 0x0200000000006812 */ /* 0x000fe400078efcff */
[----:B----4-:R-:W-:Y:S02]  /*b77c0*/  PRMT R23, R27, 0x5210, R11 ;  /* 0x000052101b177816 */ /* 0x010fe4000000000b */
[----:B------:R-:W-:Y:S01]  /*b77d0*/  PRMT R21, R25, 0x5210, R13 ;  /* 0x0000521019157816 */ /* 0x000fe2000000000d */
[----:B------:R0:W-:Y:S04]  /*b77e0*/  STL [R1+0x3130], R0 ;  /* 0x0031300001007387 */ /* 0x0001e80000100800 */
[----:B------:R-:W-:Y:S01]  /*b77f0*/  STL.64 [R1+0x3148], R22 ;  /* 0x0031481601007387 */ /* 0x000fe20000100a00 */
[----:B------:R-:W-:Y:S01]  /*b7800*/  BAR.SYNC.DEFER_BLOCKING 0x0 ;  /* 0x0000000000007b1d */ /* 0x000fe20000010000 */
[----:B------:R-:W-:-:S02]  /*b7810*/  LOP3.LUT P6, RZ, R0, 0x80000, RZ, 0xc0, !PT ;  /* 0x0008000000ff7812 */ /* 0x000fc400078cc0ff */
[----:B------:R-:W-:Y:S02]  /*b7820*/  LOP3.LUT R29, R29, 0xffff, RZ, 0xc0, !PT ;  /* 0x0000ffff1d1d7812 */ /* 0x000fe400078ec0ff */
[----:B------:R-:W-:Y:S02]  /*b7830*/  LOP3.LUT R16, R7, 0xffff, RZ, 0xc0, !PT ;  /* 0x0000ffff07107812 */ /* 0x000fe400078ec0ff */
[----:B------:R-:W-:Y:S02]  /*b7840*/  LOP3.LUT R2, R28, 0xffff, RZ, 0xc0, !PT ;  /* 0x0000ffff1c027812 */ /* 0x000fe400078ec0ff */
[----:B0-----:R-:W-:Y:S02]  /*b7850*/  LOP3.LUT R0, R10, 0xffff, RZ, 0xc0, !PT ;  /* 0x0000ffff0a007812 */ /* 0x001fe400078ec0ff */
[----:B---3--:R-:W-:Y:S02]  /*b7860*/  PRMT R25, R8, 0x4210, R16 ;  /* 0x0000421008197816 */ /* 0x008fe40000000010 */
[----:B------:R-:W-:-:S05]  /*b7870*/  PRMT R20, R24, 0x5210, R15 ;  /* 0x0000521018147816 */ /* 0x000fca000000000f */
[----:B------:R-:W-:Y:S04]  /*b7880*/  STL.64 [R1+0x3140], R20 ;  /* 0x0031401401007387 */ /* 0x000fe80000100a00 */
[----:B------:R-:W2:Y:S04]  /*b7890*/  LDL.LU R18, [R1+0x4c] ;  /* 0x00004c0001127983 */ /* 0x000ea80000300800 */
[----:B------:R-:W3:Y:S04]  /*b78a0*/  LDL.LU R19, [R1+0xc] ;  /* 0x00000c0001137983 */ /* 0x000ee80000300800 */
[----:B------:R-:W4:Y:S04]  /*b78b0*/  LDL.LU R17, [R1+0x8] ;  /* 0x0000080001117983 */ /* 0x000f280000300800 */
[----:B------:R-:W2:Y:S04]  /*b78c0*/  LDL.LU R15, [R1+0x4] ;  /* 0x00000400010f7983 */ /* 0x000ea80000300800 */
[----:B------:R-:W3:Y:S04]  /*b78d0*/  LDL.LU R13, [R1+0x13d8] ;  /* 0x0013d800010d7983 */ /* 0x000ee80000300800 */
[----:B------:R-:W0:Y:S04]  /*b78e0*/  LDS.128 R20, [R3] ;  /* 0x0000000003147984 */ /* 0x000e280000000c00 */
[----:B------:R-:W4:Y:S01]  /*b78f0*/  LDL.LU R12, [R1+0x13d4] ;  /* 0x0013d400010c7983 */ /* 0x000f220000300800 */
[----:B------:R-:W-:-:S03]  /*b7900*/  PRMT R24, R9, 0x4210, R29 ;  /* 0x0000421009187816 */ /* 0x000fc6000000001d */
[----:B------:R-:W2:Y:S04]  /*b7910*/  LDL.LU R7, [R1+0x1378] ;  /* 0x0013780001077983 */ /* 0x000ea80000300800 */
[----:B------:R-:W2:Y:S04]  /*b7920*/  LDL.LU R28, [R1+0x1374] ;  /* 0x00137400011c7983 */ /* 0x000ea80000300800 */
[----:B------:R-:W2:Y:S01]  /*b7930*/  LDL.LU R11, [R1+0xfc] ;  /* 0x0000fc00010b7983 */ /* 0x000ea20000300800 */
[----:B------:R-:W-:-:S03]  /*b7940*/  PRMT R26, R6, 0x4210, R2 ;  /* 0x00004210061a7816 */ /* 0x000fc60000000002 */
[----:B------:R-:W2:Y:S04]  /*b7950*/  LDL.LU R10, [R1+0xf8] ;  /* 0x0000f800010a7983 */ /* 0x000ea80000300800 */
[----:B------:R-:W2:Y:S04]  /*b7960*/  LDL.LU R9, [R1+0xf4] ;  /* 0x0000f40001097983 */ /* 0x000ea80000300800 */
[----:B------:R-:W2:Y:S04]  /*b7970*/  LDL.LU R8, [R1+0xf0] ;  /* 0x0000f00001087983 */ /* 0x000ea80000300800 */
[----:B0-----:R-:W-:Y:S01]  /*b7980*/  STL.64 [R1+0x190], R20 ;  /* 0x0001901401007387 */ /* 0x001fe20000100a00 */
[----:B------:R-:W-:-:S03]  /*b7990*/  IMAD.MOV.U32 R6, RZ, RZ, R23 ;  /* 0x000000ffff067224 */ /* 0x000fc600078e0017 */
[----:B------:R0:W-:Y:S04]  /*b79a0*/  STL [R1+0x198], R22 ;  /* 0x0001981601007387 */ /* 0x0001e80000100800 */
[----:B0-----:R-:W3:Y:S04]  /*b79b0*/  LDL.LU.64 R22, [R1+0x3148] ;  /* 0x0031480001167983 */ /* 0x001ee80000300a00 */
[----:B------:R-:W3:Y:S01]  /*b79c0*/  LDL.LU.64 R20, [R1+0x3140] ;  /* 0x0031400001147983 */ /* 0x000ee20000300a00 */
[----:B------:R-:W-:Y:S01]  /*b79d0*/  BAR.SYNC.DEFER_BLOCKING 0x0 ;  /* 0x0000000000007b1d */ /* 0x000fe20000010000 */
[----:B------:R-:W-:-:S05]  /*b79e0*/  PRMT R27, R5, 0x4210, R0 ;  /* 0x00004210051b7816 */ /* 0x000fca0000000000 */
[----:B------:R4:W-:Y:S04]  /*b79f0*/  STL [R1+0x3134], R6 ;  /* 0x0031340601007387 */ /* 0x0009e80000100800 */
[----:B---3--:R-:W-:Y:S01]  /*b7a00*/  STSM.16.M88.4 [R14], R20 ;  /* 0x000000140e007844 */ /* 0x008fe20000000200 */
[----:B------:R-:W-:Y:S06]  /*b7a10*/  BAR.SYNC.DEFER_BLOCKING 0x0 ;  /* 0x0000000000007b1d */ /* 0x000fec0000010000 */
[----:B------:R-:W0:Y:S02]  /*b7a20*/  LDS.128 R20, [R3] ;  /* 0x0000000003147984 */ /* 0x000e240000000c00 */
[----:B------:R-:W-:Y:S01]  /*b7a30*/  BAR.SYNC.DEFER_BLOCKING 0x0 ;  /* 0x0000000000007b1d */ /* 0x000fe20000010000 */
[----:B------:R-:W-:-:S02]  /*b7a40*/  LOP3.LUT R13, R13, 0xffff, RZ, 0xc0, !PT ;  /* 0x0000ffff0d0d7812 */ /* 0x000fc400078ec0ff */
[----:B----4-:R-:W-:-:S03]  /*b7a50*/  LOP3.LUT R6, R12, 0xffff, RZ, 0xc0, !PT ;  /* 0x0000ffff0c067812 */ /* 0x010fc600078ec0ff */
[----:B------:R1:W-:Y:S01]  /*b7a60*/  STSM.16.M88.4 [R14], R24 ;  /* 0x000000180e007844 */ /* 0x0003e20000000200 */
[----:B--2---:R-:W-:-:S03]  /*b7a70*/  LOP3.LUT R28, R28, 0xffff, RZ, 0xc0, !PT ;  /* 0x0000ffff1c1c7812 */ /* 0x004fc600078ec0ff */
[----:B0-----:R-:W-:Y:S04]  /*b7a80*/  STL [R1+0x184], R21 ;  /* 0x0001841501007387 */ /* 0x001fe80000100800 */
[----:B------:R0:W-:Y:S01]  /*b7a90*/  STL.64 [R1+0x188], R22 ;  /* 0x0001881601007387 */ /* 0x0001e20000100a00 */
[----:B-1----:R-:W-:Y:S02]  /*b7aa0*/  PRMT R24, R11, 0x4210, R13 ;  /* 0x000042100b187816 */ /* 0x002fe4000000000d */
[----:B------:R-:W-:Y:S02]  /*b7ab0*/  PRMT R25, R10, 0x4210, R6 ;  /* 0x000042100a197816 */ /* 0x000fe40000000006 */
[----:B------:R-:W-:Y:S02]  /*b7ac0*/  PRMT R27, R8, 0x4210, R28 ;  /* 0x00004210081b7816 */ /* 0x000fe4000000001c */
[----:B0-----:R-:W-:-:S02]  /*b7ad0*/  PRMT R23, R15, 0x5210, R0 ;  /* 0x000052100f177816 */ /* 0x001fc40000000000 */
[----:B------:R-:W-:-:S04]  /*b7ae0*/  LOP3.LUT R0, R7, 0xffff, RZ, 0xc0, !PT ;  /* 0x0000ffff07007812 */ /* 0x000fc800078ec0ff */
[----:B------:R-:W-:Y:S01]  /*b7af0*/  PRMT R26, R9, 0x4210, R0 ;  /* 0x00004210091a7816 */ /* 0x000fe20000000000 */
[----:B------:R-:W-:Y:S06]  /*b7b00*/  BAR.SYNC.DEFER_BLOCKING 0x0 ;  /* 0x0000000000007b1d */ /* 0x000fec0000010000 */
[----:B------:R-:W0:Y:S01]  /*b7b10*/  LDS.128 R8, [R3] ;  /* 0x0000000003087984 */ /* 0x000e220000000c00 */
[----:B------:R-:W-:Y:S01]  /*b7b20*/  IMAD.MOV.U32 R5, RZ, RZ, R20 ;  /* 0x000000ffff057224 */ /* 0x000fe200078e0014 */
[----:B------:R-:W-:-:S04]  /*b7b30*/  PRMT R20, R18, 0x5210, R29 ;  /* 0x0000521012147816 */ /* 0x000fc8000000001d */
[----:B------:R1:W-:Y:S01]  /*b7b40*/  STL [R1+0x3048], R5 ;  /* 0x0030480501007387 */ /* 0x0003e20000100800 */
[----:B------:R-:W-:-:S03]  /*b7b50*/  PRMT R22, R17, 0x5210, R2 ;  /* 0x0000521011167816 */ /* 0x000fc60000000002 */
[----:B------:R-:W2:Y:S01]  /*b7b60*/  LDL.LU R29, [R1+0x3138] ;  /* 0x00313800011d7983 */ /* 0x000ea20000300800 */
[----:B------:R-:W-:Y:S01]  /*b7b70*/  PRMT R21, R19, 0x5210, R16 ;  /* 0x0000521013157816 */ /* 0x000fe20000000010 */
[----:B------:R-:W-:Y:S06]  /*b7b80*/  BAR.SYNC.DEFER_BLOCKING 0x0 ;  /* 0x0000000000007b1d */ /* 0x000fec0000010000 */
[----:B------:R-:W-:Y:S04]  /*b7b90*/  STL [R1+0x4], R13 ;  /* 0x0000040d01007387 */ /* 0x000fe80000100800 */
[----:B-1----:R-:W3:Y:S04]  /*b7ba0*/  LDL.LU R5, [R1+0x13ec] ;  /* 0x0013ec0001057983 */ /* 0x002ee80000300800 */
[----:B------:R-:W4:Y:S04]  /*b7bb0*/  LDL.LU R12, [R1+0x13e8] ;  /* 0x0013e800010c7983 */ /* 0x000f280000300800 */
[----:B------:R-:W3:Y:S04]  /*b7bc0*/  LDL.LU R2, [R1+0x1394] ;  /* 0x0013940001027983 */ /* 0x000ee80000300800 */
[----:B------:R-:W3:Y:S04]  /*b7bd0*/  LDL.LU R16, [R1+0x1390] ;  /* 0x0013900001107983 */ /* 0x000ee80000300800 */
[----:B------:R-:W3:Y:S04]  /*b7be0*/  LDL.LU R18, [R1+0x10c] ;  /* 0x00010c0001127983 */ /* 0x000ee80000300800 */
[----:B------:R-:W3:Y:S04]  /*b7bf0*/  LDL.LU R19, [R1+0x108] ;  /* 0x0001080001137983 */ /* 0x000ee80000300800 */
[----:B------:R-:W3:Y:S04]  /*b7c00*/  LDL.LU R17, [R1+0x104] ;  /* 0x0001040001117983 */ /* 0x000ee80000300800 */
[----:B------:R-:W3:Y:S04]  /*b7c10*/  LDL.LU R7, [R1+0x100] ;  /* 0x0001000001077983 */ /* 0x000ee80000300800 */
[----:B0-----:R-:W-:Y:S04]  /*b7c20*/  STL.64 [R1+0x170], R8 ;  /* 0x0001700801007387 */ /* 0x001fe80000100a00 */
[----:B------:R0:W-:Y:S04]  /*b7c30*/  STSM.16.M88.4 [R14], R20 ;  /* 0x000000140e007844 */ /* 0x0001e80000000200 */
[----:B------:R-:W-:Y:S01]  /*b7c40*/  STL.64 [R1+0x178], R10 ;  /* 0x0001780a01007387 */ /* 0x000fe20000100a00 */
[----:B------:R-:W-:Y:S06]  /*b7c50*/  BAR.SYNC.DEFER_BLOCKING 0x0 ;  /* 0x0000000000007b1d */ /* 0x000fec0000010000 */
[----:B0-----:R-:W2:Y:S04]  /*b7c60*/  LDL.LU R20, [R1+0x4] ;  /* 0x0000040001147983 */ /* 0x001ea80000300800 */
[----:B------:R-:W2:Y:S04]  /*b7c70*/  LDL.LU R21, [R1+0x58] ;  /* 0x0000580001157983 */ /* 0x000ea80000300800 */
[----:B------:R-:W3:Y:S04]  /*b7c80*/  LDL.LU R22, [R1+0x54] ;  /* 0x0000540001167983 */ /* 0x000ee80000300800 */
[----:B------:R-:W3:Y:S04]  /*b7c90*/  LDL.LU R23, [R1+0x5c] ;  /* 0x00005c0001177983 */ /* 0x000ee80000300800 */
[----:B------:R-:W0:Y:S04]  /*b7ca0*/  LDS.128 R8, [R3] ;  /* 0x0000000003087984 */ /* 0x000e280000000c00 */
[----:B------:R-:W3:Y:S04]  /*b7cb0*/  LDL.LU R15, [R1+0x7c] ;  /* 0x00007c00010f7983 */ /* 0x000ee80000300800 */
[----:B------:R-:W3:Y:S01]  /*b7cc0*/  LDL.LU R13, [R1+0x13a0] ;  /* 0x0013a000010d7983 */ /* 0x000ee20000300800 */
[----:B------:R-:W-:Y:S06]  /*b7cd0*/  BAR.SYNC.DEFER_BLOCKING 0x0 ;  /* 0x0000000000007b1d */ /* 0x000fec0000010000 */
[----:B0-----:R-:W-:Y:S04]  /*b7ce0*/  STL.64 [R1+0x160], R8 ;  /* 0x0001600801007387 */ /* 0x001fe80000100a00 */
[----:B------:R0:W-:Y:S04]  /*b7cf0*/  STL.64 [R1+0x168], R10 ;  /* 0x0001680a01007387 */ /* 0x0001e80000100a00 */
[----:B0-----:R-:W3:Y:S04]  /*b7d00*/  LDL.LU R11, [R1+0x80] ;  /* 0x00008000010b7983 */ /* 0x001ee80000300800 */
[----:B------:R-:W3:Y:S04]  /*b7d10*/  LDL.LU R10, [R1+0x78] ;  /* 0x00007800010a7983 */ /* 0x000ee80000300800 */
[----:B------:R-:W3:Y:S04]  /*b7d20*/  LDL.LU R9, [R1+0x74] ;  /* 0x0000740001097983 */ /* 0x000ee80000300800 */
[----:B------:R-:W3:Y:S04]  /*b7d30*/  LDL.LU R8, [R1+0x110] ;  /* 0x0001100001087983 */ /* 0x000ee80000300800 */
[----:B------:R0:W-:Y:S01]  /*b7d40*/  STSM.16.M88.4 [R14], R24 ;  /* 0x000000180e007844 */ /* 0x0001e20000000200 */
[----:B----4-:R-:W-:-:S02]  /*b7d50*/  LOP3.LUT R12, R12, 0xffff, RZ, 0xc0, !PT ;  /* 0x0000ffff0c0c7812 */ /* 0x010fc400078ec0ff */
[----:B--2---:R-:W-:Y:S02]  /*b7d60*/  PRMT R20, R21, 0x5210, R20 ;  /* 0x0000521015147816 */ /* 0x004fe40000000014 */
[----:B---3--:R-:W-:Y:S02]  /*b7d70*/  PRMT R21, R22, 0x5210, R6 ;  /* 0x0000521016157816 */ /* 0x008fe40000000006 */
[----:B------:R-:W2:Y:S01]  /*b7d80*/  LDL.LU R6, [R1+0x3134] ;  /* 0x0031340001067983 */ /* 0x000ea20000300800 */
[----:B------:R-:W-:Y:S02]  /*b7d90*/  PRMT R22, R23, 0x5210, R0 ;  /* 0x0000521017167816 */ /* 0x000fe40000000000 */
[----:B------:R-:W-:Y:S01]  /*b7da0*/  PRMT R23, R29, 0x5210, R28 ;  /* 0x000052101d177816 */ /* 0x000fe2000000001c */
[----:B------:R-:W-:Y:S01]  /*b7db0*/  BAR.SYNC.DEFER_BLOCKING 0x0 ;  /* 0x0000000000007b1d */ /* 0x000fe20000010000 */
[----:B------:R-:W-:Y:S02]  /*b7dc0*/  LOP3.LUT R29, R5, 0xffff, RZ, 0xc0, !PT ;  /* 0x0000ffff051d7812 */ /* 0x000fe400078ec0ff */
[----:B------:R-:W-:-:S02]  /*b7dd0*/  LOP3.LUT R5, R2, 0xffff, RZ, 0xc0, !PT ;  /* 0x0000ffff02057812 */ /* 0x000fc400078ec0ff */
[----:B------:R-:W-:Y:S02]  /*b7de0*/  LOP3.LUT R2, R16, 0xffff, RZ, 0xc0, !PT ;  /* 0x0000ffff10027812 */ /* 0x000fe400078ec0ff */
[----:B0-----:R-:W-:Y:S01]  /*b7df0*/  PRMT R24, R18, 0x4210, R29 ;  /* 0x0000421012187816 */ /* 0x001fe2000000001d */
[----:B------:R-:W3:Y:S01]  /*b7e00*/  LDL.LU R0, [R1+0x3130] ;  /* 0x0031300001007983 */ /* 0x000ee20000300800 */
[----:B------:R-:W-:Y:S02]  /*b7e10*/  PRMT R25, R19, 0x4210, R12 ;  /* 0x0000421013197816 */ /* 0x000fe4000000000c */
[----:B------:R-:W-:Y:S01]  /*b7e20*/  PRMT R26, R17, 0x4210, R5 ;  /* 0x00004210111a7816 */ /* 0x000fe20000000005 */
[----:B------:R-:W4:Y:S04]  /*b7e30*/  LDL.LU R28, [R1+0x312c] ;  /* 0x00312c00011c7983 */ /* 0x000f280000300800 */
[----:B------:R-:W0:Y:S01]  /*b7e40*/  LDS.128 R16, [R3] ;  /* 0x0000000003107984 */ /* 0x000e220000000c00 */
[----:B------:R-:W-:Y:S01]  /*b7e50*/  BAR.SYNC.DEFER_BLOCKING 0x0 ;  /* 0x0000000000007b1d */ /* 0x000fe20000010000 */
[----:B------:R-:W-:-:S05]  /*b7e60*/  PRMT R27, R7, 0x4210, R2 ;  /* 0x00004210071b7816 */ /* 0x000fca0000000002 */
[----:B------:R1:W-:Y:S04]  /*b7e70*/  STSM.16.M88.4 [R14], R20 ;  /* 0x000000140e007844 */ /* 0x0003e80000000200 */
[----:B0-----:R-:W-:Y:S01]  /*b7e80*/  STL [R1+0x154], R17 ;  /* 0x0001541101007387 */ /* 0x001fe20000100800 */
[----:B------:R-:W-:-:S03]  /*b7e90*/  IMAD.MOV.U32 R7, RZ, RZ, R16 ;  /* 0x000000ffff077224 */ /* 0x000fc600078e0010 */
[----:B------:R-:W-:Y:S01]  /*b7ea0*/  STL.64 [R1+0x158], R18 ;  /* 0x0001581201007387 */ /* 0x000fe20000100a00 */
[----:B------:R-:W-:Y:S06]  /*b7eb0*/  BAR.SYNC.DEFER_BLOCKING 0x0 ;  /* 0x0000000000007b1d */ /* 0x000fec0000010000 */
[----:B------:R-:W0:Y:S02]  /*b7ec0*/  LDS.128 R16, [R3] ;  /* 0x0000000003107984 */ /* 0x000e240000000c00 */
[----:B------:R-:W-:Y:S01]  /*b7ed0*/  BAR.SYNC.DEFER_BLOCKING 0x0 ;  /* 0x0000000000007b1d */ /* 0x000fe20000010000 */
[----:B-1----:R-:W-:-:S05]  /*b7ee0*/  PRMT R23, R9, 0x5210, R2 ;  /* 0x0000521009177816 */ /* 0x002fca0000000002 */
[----:B------:R1:W-:Y:S01]  /*b7ef0*/  STSM.16.M88.4 [R14], R24 ;  /* 0x000000180e007844 */ /* 0x0003e20000000200 */
[----:B------:R-:W-:Y:S02]  /*b7f00*/  PRMT R21, R11, 0x5210, R12 ;  /* 0x000052100b157816 */ /* 0x000fe4000000000c */
[----:B------:R-:W-:Y:S02]  /*b7f10*/  PRMT R22, R10, 0x5210, R5 ;  /* 0x000052100a167816 */ /* 0x000fe40000000005 */
[----:B-1----:R-:W-:-:S04]  /*b7f20*/  LOP3.LUT R24, R13, 0xffff, RZ, 0xc0, !PT ;  /* 0x0000ffff0d187812 */ /* 0x002fc800078ec0ff */
[----:B------:R-:W-:Y:S01]  /*b7f30*/  PRMT R2, R8, 0x4210, R24 ;  /* 0x0000421008027816 */ /* 0x000fe20000000018 */
[----:B------:R-:W-:Y:S01]  /*b7f40*/  BAR.SYNC.DEFER_BLOCKING 0x0 ;  /* 0x0000000000007b1d */ /* 0x000fe20000010000 */
[----:B------:R-:W-:-:S05]  /*b7f50*/  PRMT R20, R15, 0x5210, R29 ;  /* 0x000052100f147816 */ /* 0x000fca000000001d */
[----:B------:R-:W1:Y:S02]  /*b7f60*/  LDS.128 R8, [R3] ;  /* 0x0000000003087984 */ /* 0x000e640000000c00 */
[----:B------:R-:W-:Y:S06]  /*b7f70*/  BAR.SYNC.DEFER_BLOCKING 0x0 ;  /* 0x0000000000007b1d */ /* 0x000fec0000010000 */
[----:B------:R0:W-:Y:S02]  /*b7f80*/  STSM.16.M88.4 [R14], R20 ;  /* 0x000000140e007844 */ /* 0x0001e40000000200 */
[----:B0-----:R-:W-:-:S02]  /*b7f90*/  IMAD.MOV.U32 R23, RZ, RZ, R2 ;  /* 0x000000ffff177224 */ /* 0x001fc400078e0002 */
[----:B--2---:R-:W-:Y:S04]  /*b7fa0*/  STL.64 [R1+0x2ff0], R6 ;  /* 0x002ff00601007387 */ /* 0x004fe80000100a00 */
[----:B------:R-:W-:Y:S04]  /*b7fb0*/  STL.64 [R1+0x140], R16 ;  /* 0x0001401001007387 */ /* 0x000fe80000100a00 */
[----:B------:R-:W-:Y:S01]  /*b7fc0*/  STL.64 [R1+0x148], R18 ;  /* 0x0001481201007387 */ /* 0x000fe20000100a00 */
[----:B------:R-:W-:Y:S06]  /*b7fd0*/  BAR.SYNC.DEFER_BLOCKING 0x0 ;  /* 0x0000000000007b1d */ /* 0x000fec0000010000 */
[----:B------:R-:W2:Y:S04]  /*b7fe0*/  LDL.LU R25, [R1+0x1404] ;  /* 0x0014040001197983 */ /* 0x000ea80000300800 */
[----:B------:R-:W0:Y:S04]  /*b7ff0*/  LDS.128 R16, [R3] ;  /* 0x0000000003107984 */ /* 0x000e280000000c00 */
[----:B-1----:R-:W-:Y:S04]  /*b8000*/  STL.64 [R1+0x130], R8 ;  /* 0x0001300801007387 */ /* 0x002fe80000100a00 */
[----:B------:R1:W-:Y:S04]  /*b8010*/  STL.64 [R1+0x138], R10 ;  /* 0x0001380a01007387 */ /* 0x0003e80000100a00 */
[----:B------:R-:W3:Y:S04]  /*b8020*/  LDL.LU R26, [R1+0x13b8] ;  /* 0x0013b800011a7983 */ /* 0x000ee80000300800 */
[----:B------:R-:W3:Y:S04]  /*b8030*/  LDL.LU R27, [R1+0x13b4] ;  /* 0x0013b400011b7983 */ /* 0x000ee80000300800 */
[----:B------:R-:W3:Y:S04]  /*b8040*/  LDL.LU R5, [R1+0x14d4] ;  /* 0x0014d40001057983 */ /* 0x000ee80000300800 */
[----:B-1----:R-:W3:Y:S04]  /*b8050*/  LDL.LU R10, [R1+0x14d0] ;  /* 0x0014d000010a7983 */ /* 0x002ee80000300800 */
[----:B------:R-:W3:Y:S04]  /*b8060*/  LDL.LU R9, [R1+0x114] ;  /* 0x0001140001097983 */ /* 0x000ee80000300800 */
[----:B------:R-:W4:Y:S04]  /*b8070*/  LDL.LU R20, [R1+0x60] ;  /* 0x0000600001147983 */ /* 0x000f280000300800 */
[----:B------:R-:W4:Y:S04]  /*b8080*/  LDL.LU R21, [R1+0x64] ;  /* 0x0000640001157983 */ /* 0x000f280000300800 */
[----:B------:R-:W4:Y:S01]  /*b8090*/  LDL.LU R22, [R1+0x68] ;  /* 0x0000680001167983 */ /* 0x000f220000300800 */
[----:B0-----:R-:W-:-:S03]  /*b80a0*/  IMAD.MOV.U32 R6, RZ, RZ, R17 ;  /* 0x000000ffff067224 */ /* 0x001fc600078e0011 */
[----:B------:R0:W-:Y:S01]  /*b80b0*/  STL.64 [R1+0x128], R18 ;  /* 0x0001281201007387 */ /* 0x0001e20000100a00 */
[----:B------:R-:W-:Y:S02]  /*b80c0*/  IMAD.MOV.U32 R8, RZ, RZ, R16 ;  /* 0x000000ffff087224 */ /* 0x000fe400078e0010 */
[----:B------:R-:W-:Y:S01]  /*b80d0*/  IMAD.MOV.U32 R7, RZ, RZ, R4 ;  /* 0x000000ffff077224 */ /* 0x000fe200078e0004 */
[----:B------:R-:W-:Y:S06]  /*b80e0*/  BAR.SYNC.DEFER_BLOCKING 0x0 ;  /* 0x0000000000007b1d */ /* 0x000fec0000010000 */
[----:B0-----:R-:W2:Y:S04]  /*b80f0*/  LDL.LU R19, [R1+0x8c] ;  /* 0x00008c0001137983 */ /* 0x001ea80000300800 */
[----:B------:R-:W3:Y:S04]  /*b8100*/  LDL.LU R17, [R1+0x90] ;  /* 0x0000900001117983 */ /* 0x000ee80000300800 */
[----:B------:R-:W4:Y:S04]  /*b8110*/  LDL.LU R2, [R1+0x88] ;  /* 0x0000880001027983 */ /* 0x000f280000300800 */
[----:B------:R-:W3:Y:S04]  /*b8120*/  LDL.LU R16, [R1+0x1414] ;  /* 0x0014140001107983 */ /* 0x000ee80000300800 */
[----:B------:R-:W2:Y:S04]  /*b8130*/  LDL.LU R18, [R1+0x1410] ;  /* 0x0014100001127983 */ /* 0x000ea80000300800 */
[----:B--2---:R-:W-:Y:S04]  /*b8140*/  STL.64 [R1+0x3120], R18 ;  /* 0x0031201201007387 */ /* 0x004fe80000100a00 */
[----:B---3--:R0:W-:Y:S04]  /*b8150*/  STL.64 [R1+0x3118], R16 ;  /* 0x0031181001007387 */ /* 0x0081e80000100a00 */
[----:B0-----:R-:W2:Y:S04]  /*b8160*/  LDL.LU R16, [R1+0x40] ;  /* 0x0000400001107983 */ /* 0x001ea80000300800 */
[----:B------:R-:W2:Y:S04]  /*b8170*/  LDL.LU R17, [R1+0x44] ;  /* 0x0000440001117983 */ /* 0x000ea80000300800 */
[----:B------:R-:W2:Y:S04]  /*b8180*/  LDL.LU R18, [R1+0x48] ;  /* 0x0000480001127983 */ /* 0x000ea80000300800 */
[----:B------:R-:W3:Y:S04]  /*b8190*/  LDL.LU R15, [R1+0x13cc] ;  /* 0x0013cc00010f7983 */ /* 0x000ee80000300800 */
[----:B------:R-:W3:Y:S04]  /*b81a0*/  LDL.LU R13, [R1+0x13c8] ;  /* 0x0013c800010d7983 */ /* 0x000ee80000300800 */
[----:B------:R-:W2:Y:S04]  /*b81b0*/  LDL.LU R4, [R1+0x14e4] ;  /* 0x0014e40001047983 */ /* 0x000ea80000300800 */
[----:B----4-:R0:W-:Y:S01]  /*b81c0*/  STSM.16.M88.4 [R14], R20 ;  /* 0x000000140e007844 */ /* 0x0101e20000000200 */
[----:B------:R-:W-:Y:S01]  /*b81d0*/  PRMT R19, R28, 0x5210, R24 ;  /* 0x000052101c137816 */ /* 0x000fe20000000018 */
[----:B------:R-:W-:Y:S01]  /*b81e0*/  BAR.SYNC.DEFER_BLOCKING 0x0 ;  /* 0x0000000000007b1d */ /* 0x000fe20000010000 */
[----:B------:R-:W-:-:S05]  /*b81f0*/  IMAD.MOV.U32 R24, RZ, RZ, R7 ;  /* 0x000000ffff187224 */ /* 0x000fca00078e0007 */
[----:B------:R-:W-:Y:S01]  /*b8200*/  STL [R1+0x3090], R6 ;  /* 0x0030900601007387 */ /* 0x000fe20000100800 */
[----:B0-----:R-:W-:-:S04]  /*b8210*/  LOP3.LUT R20, R25, 0xffff, RZ, 0xc0, !PT ;  /* 0x0000ffff19147812 */ /* 0x001fc800078ec0ff */
[----:B------:R-:W-:Y:S02]  /*b8220*/  PRMT R25, R5, 0x4210, R20 ;  /* 0x0000421005197816 */ /* 0x000fe40000000014 */
[----:B------:R-:W-:Y:S02]  /*b8230*/  LOP3.LUT R22, R27, 0xffff, RZ, 0xc0, !PT ;  /* 0x0000ffff1b167812 */ /* 0x000fe400078ec0ff */
[----:B------:R-:W-:Y:S02]  /*b8240*/  LOP3.LUT R21, R26, 0xffff, RZ, 0xc0, !PT ;  /* 0x0000ffff1a157812 */ /* 0x000fe400078ec0ff */
[----:B------:R-:W-:Y:S02]  /*b8250*/  PRMT R27, R9, 0x4210, R22 ;  /* 0x00004210091b7816 */ /* 0x000fe40000000016 */
[----:B------:R-:W-:Y:S01]  /*b8260*/  PRMT R26, R10, 0x4210, R21 ;  /* 0x000042100a1a7816 */ /* 0x000fe20000000015 */
[----:B--2---:R-:W-:Y:S04]  /*b8270*/  STL [R1+0x3128], R4 ;  /* 0x0031280401007387 */ /* 0x004fe80000100800 */
[----:B------:R-:W0:Y:S01]  /*b8280*/  LDS.128 R4, [R3] ;  /* 0x0000000003047984 */ /* 0x000e220000000c00 */
[----:B------:R-:W-:Y:S06]  /*b8290*/  BAR.SYNC.DEFER_BLOCKING 0x0 ;  /* 0x0000000000007b1d */ /* 0x000fec0000010000 */
[----:B------:R-:W-:Y:S02]  /*b82a0*/  STSM.16.M88.4 [R14], R16 ;  /* 0x000000100e007844 */ /* 0x000fe40000000200 */
[----:B------:R-:W-:Y:S06]  /*b82b0*/  BAR.SYNC.DEFER_BLOCKING 0x0 ;  /* 0x0000000000007b1d */ /* 0x000fec0000010000 */
[----:B------:R-:W1:Y:S01]  /*b82c0*/  LDS.128 R16, [R3] ;  /* 0x0000000003107984 */ /* 0x000e620000000c00 */
[----:B0-----:R-:W-:-:S03]  /*b82d0*/  IMAD.MOV.U32 R9, RZ, RZ, R5 ;  /* 0x000000ffff097224 */ /* 0x001fc600078e0005 */
[----:B------:R-:W-:Y:S04]  /*b82e0*/  STL [R1+0x2f9c], R8 ;  /* 0x002f9c0801007387 */ /* 0x000fe80000100800 */
[----:B------:R-:W2:Y:S04]  /*b82f0*/  LDL.LU R12, [R1+0x14e0] ;  /* 0x0014e000010c7983 */ /* 0x000ea80000300800 */
[----:B------:R-:W4:Y:S04]  /*b8300*/  LDL.LU R11, [R1+0x14dc] ;  /* 0x0014dc00010b7983 */ /* 0x000f280000300800 */
[----:B------:R-:W2:Y:S04]  /*b8310*/  LDL.LU R10, [R1+0x1214] ;  /* 0x00121400010a7983 */ /* 0x000ea80000300800 */
[----:B------:R0:W-:Y:S04]  /*b8320*/  STL [R1+0x110], R4 ;  /* 0x0001100401007387 */ /* 0x0001e80000100800 */
[----:B------:R-:W-:Y:S01]  /*b8330*/  STL.64 [R1+0x118], R6 ;  /* 0x0001180601007387 */ /* 0x000fe20000100a00 */
[----:B------:R-:W-:Y:S06]  /*b8340*/  BAR.SYNC.DEFER_BLOCKING 0x0 ;  /* 0x0000000000007b1d */ /* 0x000fec0000010000 */
[----:B0-----:R-:W3:Y:S04]  /*b8350*/  LDL.LU R4, [R1+0x3128] ;  /* 0x0031280001047983 */ /* 0x001ee80000300800 */
[----:B------:R-:W-:Y:S04]  /*b8360*/  STL [R1+0x2f68], R9 ;  /* 0x002f680901007387 */ /* 0x000fe80000100800 */
[----:B-1----:R-:W-:Y:S04]  /*b8370*/  STL.64 [R1+0x100], R16 ;  /* 0x0001001001007387 */ /* 0x002fe80000100a00 */
[----:B------:R0:W-:Y:S04]  /*b8380*/  STL.64 [R1+0x108], R18 ;  /* 0x0001081201007387 */ /* 0x0001e80000100a00 */
[----:B0-----:R-:W4:Y:S04]  /*b8390*/  LDL.LU.64 R18, [R1+0x3120] ;  /* 0x0031200001127983 */ /* 0x001f280000300a00 */
[----:B------:R-:W2:Y:S04]  /*b83a0*/  LDL.LU.64 R16, [R1+0x3118] ;  /* 0x0031180001107983 */ /* 0x000ea80000300a00 */
[----:B------:R2:W-:Y:S01]  /*b83b0*/  STSM.16.M88.4 [R14], R24 ;  /* 0x000000180e007844 */ /* 0x0005e20000000200 */
[----:B----4-:R-:W-:-:S03]  /*b83c0*/  PRMT R6, R19, 0x5210, R20 ;  /* 0x0000521013067816 */ /* 0x010fc60000000014 */
[----:B------:R-:W4:Y:S01]  /*b83d0*/  LDL.LU R19, [R1+0x94] ;  /* 0x0000940001137983 */ /* 0x000f220000300800 */
[----:B--2---:R-:W-:Y:S02]  /*b83e0*/  LOP3.LUT R24, R16, 0xffff, RZ, 0xc0, !PT ;  /* 0x0000ffff10187812 */ /* 0x004fe400078ec0ff */
[----:B------:R-:W-:Y:S02]  /*b83f0*/  PRMT R5, R17, 0x5210, R21 ;  /* 0x0000521011057816 */ /* 0x000fe40000000015 */
[----:B------:R-:W2:Y:S01]  /*b8400*/  LDL.LU R17, [R1+0x98] ;  /* 0x0000980001117983 */ /* 0x000ea20000300800 */
[----:B---3--:R-:W-:-:S03]  /*b8410*/  PRMT R20, R4, 0x4210, R24 ;  /* 0x0000421004147816 */ /* 0x008fc60000000018 */
[----:B------:R-:W3:Y:S04]  /*b8420*/  LDL.LU R4, [R1+0x9c] ;  /* 0x00009c0001047983 */ /* 0x000ee80000300800 */
[----:B------:R-:W2:Y:S01]  /*b8430*/  LDL.LU R16, [R1+0x84] ;  /* 0x0000840001107983 */ /* 0x000ea20000300800 */
[----:B------:R-:W-:Y:S02]  /*b8440*/  LOP3.LUT R26, R15, 0xffff, RZ, 0xc0, !PT ;  /* 0x0000ffff0f1a7812 */ /* 0x000fe400078ec0ff */
[----:B------:R-:W-:Y:S02]  /*b8450*/  LOP3.LUT R27, R13, 0xffff, RZ, 0xc0, !PT ;  /* 0x0000ffff0d1b7812 */ /* 0x000fe400078ec0ff */
[----:B------:R-:W-:Y:S02]  /*b8460*/  PRMT R2, R2, 0x5210, R22 ;  /* 0x0000521002027816 */ /* 0x000fe40000000016 */
[----:B------:R-:W-:-:S02]  /*b8470*/  PRMT R22, R11, 0x4210, R26 ;  /* 0x000042100b167816 */ /* 0x000fc4000000001a */
[----:B------:R-:W-:Y:S01]  /*b8480*/  PRMT R23, R10, 0x4210, R27 ;  /* 0x000042100a177816 */ /* 0x000fe2000000001b */
[----:B------:R-:W-:Y:S01]  /*b8490*/  BAR.SYNC.DEFER_BLOCKING 0x0 ;  /* 0x0000000000007b1d */ /* 0x000fe20000010000 */
[----:B------:R-:W-:-:S05]  /*b84a0*/  LOP3.LUT R25, R18, 0xffff, RZ, 0xc0, !PT ;  /* 0x0000ffff12197812 */ /* 0x000fca00078ec0ff */
[----:B----4-:R-:W-:Y:S04]  /*b84b0*/  STL [R1+0x3110], R19 ;  /* 0x0031101301007387 */ /* 0x010fe80000100800 */
[----:B------:R-:W0:Y:S04]  /*b84c0*/  LDS.128 R8, [R3] ;  /* 0x0000000003087984 */ /* 0x000e280000000c00 */
[----:B--2---:R1:W-:Y:S04]  /*b84d0*/  STL.64 [R1+0x3108], R16 ;  /* 0x0031081001007387 */ /* 0x0043e80000100a00 */
[----:B-1----:R-:W2:Y:S01]  /*b84e0*/  LDL.LU R16, [R1+0x50] ;  /* 0x0000500001107983 */ /* 0x002ea20000300800 */
[----:B------:R-:W-:-:S02]  /*b84f0*/  IMAD.MOV.U32 R17, RZ, RZ, R6 ;  /* 0x000000ffff117224 */ /* 0x000fc400078e0006 */
[----:B------:R-:W-:Y:S01]  /*b8500*/  IMAD.MOV.U32 R18, RZ, RZ, R5 ;  /* 0x000000ffff127224 */ /* 0x000fe200078e0005 */
[----:B------:R-:W4:Y:S01]  /*b8510*/  LDL.LU R15, [R1+0x1430] ;  /* 0x00143000010f7983 */ /* 0x000f220000300800 */
[----:B------:R-:W-:Y:S01]  /*b8520*/  IMAD.MOV.U32 R19, RZ, RZ, R2 ;  /* 0x000000ffff137224 */ /* 0x000fe200078e0002 */
[----:B------:R-:W-:Y:S01]  /*b8530*/  BAR.SYNC.DEFER_BLOCKING 0x0 ;  /* 0x0000000000007b1d */ /* 0x000fe20000010000 */
[----:B------:R-:W-:-:S05]  /*b8540*/  PRMT R21, R12, 0x4210, R25 ;  /* 0x000042100c157816 */ /* 0x000fca0000000019 */
[----:B------:R-:W4:Y:S04]  /*b8550*/  LDL.LU R13, [R1+0x142c] ;  /* 0x00142c00010d7983 */ /* 0x000f280000300800 */
[----:B0-----:R0:W-:Y:S04]  /*b8560*/  STL.64 [R1+0xf0], R8 ;  /* 0x0000f00801007387 */ /* 0x0011e80000100a00 */
[----:B------:R1:W-:Y:S04]  /*b8570*/  STL [R1+0xfc], R11 ;  /* 0x0000fc0b01007387 */ /* 0x0003e80000100800 */
[----:B0-----:R-:W4:Y:S04]  /*b8580*/  LDL.LU R8, [R1+0x13e4] ;  /* 0x0013e40001087983 */ /* 0x001f280000300800 */
[----:B------:R-:W4:Y:S01]  /*b8590*/  LDL.LU R5, [R1+0x13e0] ;  /* 0x0013e00001057983 */ /* 0x000f220000300800 */
[----:B-1----:R-:W-:-:S03]  /*b85a0*/  IMAD.MOV.U32 R11, RZ, RZ, R10 ;  /* 0x000000ffff0b7224 */ /* 0x002fc600078e000a */
[----:B------:R-:W4:Y:S04]  /*b85b0*/  LDL.LU R12, [R1+0x1218] ;  /* 0x00121800010c7983 */ /* 0x000f280000300800 */
[----:B--2---:R-:W-:Y:S01]  /*b85c0*/  STSM.16.M88.4 [R14], R16 ;  /* 0x000000100e007844 */ /* 0x004fe20000000200 */
[----:B------:R-:W-:Y:S06]  /*b85d0*/  BAR.SYNC.DEFER_BLOCKING 0x0 ;  /* 0x0000000000007b1d */ /* 0x000fec0000010000 */
[----:B------:R-:W0:Y:S02]  /*b85e0*/  LDS.128 R16, [R3] ;  /* 0x0000000003107984 */ /* 0x000e240000000c00 */
[----:B------:R-:W-:Y:S06]  /*b85f0*/  BAR.SYNC.DEFER_BLOCKING 0x0 ;  /* 0x0000000000007b1d */ /* 0x000fec0000010000 */
[----:B0-----:R-:W-:Y:S01]  /*b8600*/  STL [R1+0xe0], R16 ;  /* 0x0000e01001007387 */ /* 0x001fe20000100800 */
[----:B------:R-:W-:-:S03]  /*b8610*/  IMAD.MOV.U32 R10, RZ, RZ, R17 ;  /* 0x000000ffff0a7224 */ /* 0x000fc600078e0011 */
[----:B------:R0:W-:Y:S04]  /*b8620*/  STL.64 [R1+0xe8], R18 ;  /* 0x0000e81201007387 */ /* 0x0001e80000100a00 */
[----:B0-----:R-:W2:Y:S04]  /*b8630*/  LDL.LU R19, [R1+0x3110] ;  /* 0x0031100001137983 */ /* 0x001ea80000300800 */
[----:B------:R-:W2:Y:S04]  /*b8640*/  LDL.LU.64 R16, [R1+0x3108] ;  /* 0x0031080001107983 */ /* 0x000ea80000300a00 */
[----:B------:R-:W-:Y:S04]  /*b8650*/  STSM.16.M88.4 [R14], R20 ;  /* 0x000000140e007844 */ /* 0x000fe80000000200 */
[----:B------:R0:W-:Y:S04]  /*b8660*/  STL.64 [R1+0x2f28], R10 ;  /* 0x002f280a01007387 */ /* 0x0001e80000100a00 */
[----:B0-----:R-:W2:Y:S01]  /*b8670*/  LDL.LU R10, [R1+0x14ec] ;  /* 0x0014ec00010a7983 */ /* 0x001ea20000300800 */
[----:B---3--:R-:W-:-:S02]  /*b8680*/  PRMT R22, R4, 0x5210, R26 ;  /* 0x0000521004167816 */ /* 0x008fc4000000001a */
[----:B----4-:R-:W-:Y:S02]  /*b8690*/  LOP3.LUT R29, R15, 0xffff, RZ, 0xc0, !PT ;  /* 0x0000ffff0f1d7812 */ /* 0x010fe400078ec0ff */
[----:B------:R-:W-:Y:S01]  /*b86a0*/  LOP3.LUT R28, R13, 0xffff, RZ, 0xc0, !PT ;  /* 0x0000ffff0d1c7812 */ /* 0x000fe200078ec0ff */
[----:B------:R-:W-:Y:S01]  /*b86b0*/  BAR.SYNC.DEFER_BLOCKING 0x0 ;  /* 0x0000000000007b1d */ /* 0x000fe20000010000 */
[----:B--2---:R-:W-:-:S05]  /*b86c0*/  PRMT R20, R19, 0x5210, R24 ;  /* 0x0000521013147816 */ /* 0x004fca0000000018 */
[----:B------:R-:W2:Y:S01]  /*b86d0*/  LDL.LU R24, [R1+0x14f4] ;  /* 0x0014f40001187983 */ /* 0x000ea20000300800 */
[----:B------:R-:W-:-:S03]  /*b86e0*/  PRMT R21, R17, 0x5210, R25 ;  /* 0x0000521011157816 */ /* 0x000fc60000000019 */
[----:B------:R-:W3:Y:S01]  /*b86f0*/  LDL.LU R25, [R1+0x14f0] ;  /* 0x0014f00001197983 */ /* 0x000ee20000300800 */
[----:B------:R-:W-:-:S03]  /*b8700*/  PRMT R23, R16, 0x5210, R27 ;  /* 0x0000521010177816 */ /* 0x000fc6000000001b */
[----:B------:R-:W4:Y:S04]  /*b8710*/  LDL.LU R11, [R1+0xa0] ;  /* 0x0000a000010b7983 */ /* 0x000f280000300800 */
[----:B------:R-:W4:Y:S04]  /*b8720*/  LDL.LU R9, [R1+0xa4] ;  /* 0x0000a40001097983 */ /* 0x000f280000300800 */
[----:B------:R-:W4:Y:S04]  /*b8730*/  LDL.LU R6, [R1+0xac] ;  /* 0x0000ac0001067983 */ /* 0x000f280000300800 */
[----:B------:R-:W4:Y:S04]  /*b8740*/  LDL.LU R18, [R1+0xa8] ;  /* 0x0000a80001127983 */ /* 0x000f280000300800 */
[----:B------:R-:W4:Y:S04]  /*b8750*/  LDL.LU R19, [R1+0x1444] ;  /* 0x0014440001137983 */ /* 0x000f280000300800 */
[----:B------:R-:W4:Y:S04]  /*b8760*/  LDL.LU R17, [R1+0x1440] ;  /* 0x0014400001117983 */ /* 0x000f280000300800 */
[----:B------:R-:W4:Y:S04]  /*b8770*/  LDL.LU R4, [R1+0x13fc] ;  /* 0x0013fc0001047983 */ /* 0x000f280000300800 */
[----:B------:R-:W-:Y:S04]  /*b8780*/  STL.64 [R1+0x3100], R22 ;  /* 0x0031001601007387 */ /* 0x000fe80000100a00 */
[----:B------:R-:W-:Y:S04]  /*b8790*/  STL.64 [R1+0x30f8], R20 ;  /* 0x0030f81401007387 */ /* 0x000fe80000100a00 */
[----:B------:R-:W0:Y:S04]  /*b87a0*/  LDS.128 R20, [R3] ;  /* 0x0000000003147984 */ /* 0x000e280000000c00 */
[----:B------:R-:W4:Y:S04]  /*b87b0*/  LDL.LU R2, [R1+0x13f8] ;  /* 0x0013f80001027983 */ /* 0x000f280000300800 */
[----:B------:R-:W4:Y:S04]  /*b87c0*/  LDL.LU R7, [R1+0x1500] ;  /* 0x0015000001077983 */ /* 0x000f280000300800 */
[----:B------:R-:W4:Y:S04]  /*b87d0*/  LDL.LU R16, [R1+0x14fc] ;  /* 0x0014fc0001107983 */ /* 0x000f280000300800 */
[----:B------:R-:W4:Y:S04]  /*b87e0*/  LDL.LU R15, [R1+0x14f8] ;  /* 0x0014f800010f7983 */ /* 0x000f280000300800 */
[----:B------:R-:W4:Y:S04]  /*b87f0*/  LDL.LU R13, [R1+0x121c] ;  /* 0x00121c00010d7983 */ /* 0x000f280000300800 */
[----:B0-----:R-:W-:Y:S04]  /*b8800*/  STL.64 [R1+0xd0], R20 ;  /* 0x0000d01401007387 */ /* 0x001fe80000100a00 */
[----:B------:R0:W-:Y:S04]  /*b8810*/  STL.64 [R1+0xd8], R22 ;  /* 0x0000d81601007387 */ /* 0x0001e80000100a00 */
[----:B0-----:R-:W4:Y:S04]  /*b8820*/  LDL.LU.64 R22, [R1+0x3100] ;  /* 0x0031000001167983 */ /* 0x001f280000300a00 */
[----:B------:R-:W4:Y:S01]  /*b8830*/  LDL.LU.64 R20, [R1+0x30f8] ;  /* 0x0030f80001147983 */ /* 0x000f220000300a00 */
[----:B------:R-:W-:Y:S01]  /*b8840*/  BAR.SYNC.DEFER_BLOCKING 0x0 ;  /* 0x0000000000007b1d */ /* 0x000fe20000010000 */
[----:B------:R-:W-:-:S04]  /*b8850*/  LOP3.LUT R5, R5, 0xffff, RZ, 0xc0, !PT ;  /* 0x0000ffff05057812 */ /* 0x000fc800078ec0ff */
[----:B------:R-:W-:Y:S02]  /*b8860*/  PRMT R27, R12, 0x4210, R5 ;  /* 0x000042100c1b7816 */ /* 0x000fe40000000005 */
[----:B------:R-:W-:-:S04]  /*b8870*/  LOP3.LUT R8, R8, 0xffff, RZ, 0xc0, !PT ;  /* 0x0000ffff08087812 */ /* 0x000fc800078ec0ff */
[----:B------:R-:W-:Y:S02]  /*b8880*/  PRMT R26, R10, 0x4210, R8 ;  /* 0x000042100a1a7816 */ /* 0x000fe40000000008 */
[----:B--2---:R-:W-:Y:S02]  /*b8890*/  PRMT R24, R24, 0x4210, R29 ;  /* 0x0000421018187816 */ /* 0x004fe4000000001d */
[--C-:B---3--:R-:W-:Y:S01]  /*b88a0*/  PRMT R25, R25, 0x4210, R28.reuse ;  /* 0x0000421019197816 */ /* 0x108fe2000000001c */
[----:B----4-:R-:W-:Y:S01]  /*b88b0*/  STSM.16.M88.4 [R14], R20 ;  /* 0x000000140e007844 */ /* 0x010fe20000000200 */
[----:B------:R-:W-:Y:S06]  /*b88c0*/  BAR.SYNC.DEFER_BLOCKING 0x0 ;  /* 0x0000000000007b1d */ /* 0x000fec0000010000 */
[----:B------:R-:W0:Y:S02]  /*b88d0*/  LDS.128 R20, [R3] ;  /* 0x0000000003147984 */ /* 0x000e240000000c00 */
[----:B------:R-:W-:Y:S06]  /*b88e0*/  BAR.SYNC.DEFER_BLOCKING 0x0 ;  /* 0x0000000000007b1d */ /* 0x000fec0000010000 */
[----:B0-----:R0:W-:Y:S04]  /*b88f0*/  STL.64 [R1+0xc0], R20 ;  /* 0x0000c01401007387 */ /* 0x0011e80000100a00 */
[----:B------:R1:W-:Y:S01]  /*b8900*/  STL [R1+0xcc], R23 ;  /* 0x0000cc1701007387 */ /* 0x0003e20000100800 */
[----:B0-----:R-:W-:-:S02]  /*b8910*/  PRMT R21, R11, 0x5210, R28 ;  /* 0x000052100b157816 */ /* 0x001fc4000000001c */
[----:B-1----:R-:W-:Y:S02]  /*b8920*/  PRMT R23, R18, 0x5210, R5 ;  /* 0x0000521012177816 */ /* 0x002fe40000000005 */
[----:B------:R-:W-:Y:S01]  /*b8930*/  LOP3.LUT R28, R19, 0xffff, RZ, 0xc0, !PT ;  /* 0x0000ffff131c7812 */ /* 0x000fe200078ec0ff */
[----:B------:R-:W2:Y:S01]  /*b8940*/  LDL.LU R18, [R1+0x1a4] ;  /* 0x0001a40001127983 */ /* 0x000ea20000300800 */
[----:B------:R-:W-:Y:S02]  /*b8950*/  PRMT R20, R9, 0x5210, R29 ;  /* 0x0000521009147816 */ /* 0x000fe4000000001d */
[----:B------:R-:W-:Y:S01]  /*b8960*/  LOP3.LUT R5, R17, 0xffff, RZ, 0xc0, !PT ;  /* 0x0000ffff11057812 */ /* 0x000fe200078ec0ff */
[----:B------:R-:W3:Y:S01]  /*b8970*/  LDL.LU R19, [R1+0x1a8] ;  /* 0x0001a80001137983 */ /* 0x000ee20000300800 */
[----:B------:R-:W-:-:S03]  /*b8980*/  LOP3.LUT R29, R4, 0xffff, RZ, 0xc0, !PT ;  /* 0x0000ffff041d7812 */ /* 0x000fc600078ec0ff */
[----:B------:R-:W4:Y:S04]  /*b8990*/  LDL.LU R17, [R1+0x1ac] ;  /* 0x0001ac0001117983 */ /* 0x000f280000300800 */
[----:B------:R-:W4:Y:S04]  /*b89a0*/  LDL.LU R4, [R1+0x1a0] ;  /* 0x0001a00001047983 */ /* 0x000f280000300800 */
[----:B------:R0:W-:Y:S02]  /*b89b0*/  STSM.16.M88.4 [R14], R24 ;  /* 0x000000180e007844 */ /* 0x0001e40000000200 */
[----:B0-----:R-:W-:-:S02]  /*b89c0*/  PRMT R26, R15, 0x4210, R29 ;  /* 0x000042100f1a7816 */ /* 0x001fc4000000001d */
[----:B------:R-:W4:Y:S01]  /*b89d0*/  LDL.LU R15, [R1+0x1464] ;  /* 0x00146400010f7983 */ /* 0x000f220000300800 */
[----:B------:R-:W-:Y:S01]  /*b89e0*/  IMAD.MOV.U32 R12, RZ, RZ, R22 ;  /* 0x000000ffff0c7224 */ /* 0x000fe200078e0016 */
[----:B------:R-:W-:Y:S01]  /*b89f0*/  PRMT R22, R6, 0x5210, R8 ;  /* 0x0000521006167816 */ /* 0x000fe20000000008 */
[----:B------:R-:W-:Y:S06]  /*b8a00*/  BAR.SYNC.DEFER_BLOCKING 0x0 ;  /* 0x0000000000007b1d */ /* 0x000fec0000010000 */
[----:B------:R-:W0:Y:S01]  /*b8a10*/  LDS.128 R8, [R3] ;  /* 0x0000000003087984 */ /* 0x000e220000000c00 */
[----:B------:R-:W-:-:S04]  /*b8a20*/  LOP3.LUT R2, R2, 0xffff, RZ, 0xc0, !PT ;  /* 0x0000ffff02027812 */ /* 0x000fc800078ec0ff */
[----:B------:R-:W-:Y:S01]  /*b8a30*/  PRMT R27, R13, 0x4210, R2 ;  /* 0x000042100d1b7816 */ /* 0x000fe20000000002 */
[----:B0-----:R-:W-:Y:S01]  /*b8a40*/  IMAD.MOV.U32 R13, RZ, RZ, R11 ;  /* 0x000000ffff0d7224 */ /* 0x001fe200078e000b */
[----:B------:R-:W-:Y:S04]  /*b8a50*/  STL.64 [R1+0xb0], R8 ;  /* 0x0000b00801007387 */ /* 0x000fe80000100a00 */
[----:B------:R-:W-:Y:S04]  /*b8a60*/  STL [R1+0xb8], R10 ;  /* 0x0000b80a01007387 */ /* 0x000fe80000100800 */
[----:B------:R0:W-:Y:S02]  /*b8a70*/  STL.64 [R1+0x2ef0], R12 ;  /* 0x002ef00c01007387 */ /* 0x0001e40000100a00 */
[----:B0-----:R-:W-:Y:S01]  /*b8a80*/  IMAD.MOV.U32 R13, RZ, RZ, R14 ;  /* 0x000000ffff0d7224 */ /* 0x001fe200078e000e */
[----:B------:R-:W-:Y:S01]  /*b8a90*/  BAR.SYNC.DEFER_BLOCKING 0x0 ;  /* 0x0000000000007b1d */ /* 0x000fe20000010000 */
[----:B------:R-:W-:-:S02]  /*b8aa0*/  PRMT R24, R7, 0x4210, R28 ;  /* 0x0000421007187816 */ /* 0x000fc4000000001c */
[----:B------:R-:W-:-:S03]  /*b8ab0*/  PRMT R25, R16, 0x4210, R5 ;  /* 0x0000421010197816 */ /* 0x000fc60000000005 */
[----:B------:R-:W4:Y:S04]  /*b8ac0*/  LDL.LU R12, [R1+0x140c] ;  /* 0x00140c00010c7983 */ /* 0x000f280000300800 */
[----:B------:R-:W4:Y:S04]  /*b8ad0*/  LDL.LU R10, [R1+0x1408] ;  /* 0x00140800010a7983 */ /* 0x000f280000300800 */
[----:B------:R-:W4:Y:S04]  /*b8ae0*/  LDL.LU R9, [R1+0x1220] ;  /* 0x0012200001097983 */ /* 0x000f280000300800 */
[----:B------:R-:W-:Y:S01]  /*b8af0*/  STSM.16.M88.4 [R13], R20 ;  /* 0x000000140d007844 */ /* 0x000fe20000000200 */
[----:B------:R-:W-:Y:S06]  /*b8b00*/  BAR.SYNC.DEFER_BLOCKING 0x0 ;  /* 0x0000000000007b1d */ /* 0x000fec0000010000 */
[----:B------:R-:W0:Y:S02]  /*b8b10*/  LDS.128 R20, [R3] ;  /* 0x0000000003147984 */ /* 0x000e240000000c00 */
[----:B------:R-:W-:Y:S06]  /*b8b20*/  BAR.SYNC.DEFER_BLOCKING 0x0 ;  /* 0x0000000000007b1d */ /* 0x000fec0000010000 */
[----:B------:R1:W-:Y:S04]  /*b8b30*/  STSM.16.M88.4 [R13], R24 ;  /* 0x000000180d007844 */ /* 0x0003e80000000200 */
[----:B0-----:R2:W-:Y:S01]  /*b8b40*/  STL.64 [R1+0xa0], R20 ;  /* 0x0000a01401007387 */ /* 0x0015e20000100a00 */
[----:B------:R-:W-:-:S03]  /*b8b50*/  IMAD.MOV.U32 R14, RZ, RZ, R23 ;  /* 0x000000ffff0e7224 */ /* 0x000fc600078e0017 */
[----:B------:R3:W-:Y:S04]  /*b8b60*/  STL [R1+0xa8], R22 ;  /* 0x0000a81601007387 */ /* 0x0007e80000100800 */
[----:B-1----:R-:W4:Y:S04]  /*b8b70*/  LDL.LU R24, [R1+0x1460] ;  /* 0x0014600001187983 */ /* 0x002f280000300800 */
[----:B------:R-:W4:Y:S04]  /*b8b80*/  LDL.LU R25, [R1+0x150c] ;  /* 0x00150c0001197983 */ /* 0x000f280000300800 */
[----:B------:R-:W4:Y:S04]  /*b8b90*/  LDL.LU R26, [R1+0x1508] ;  /* 0x00150800011a7983 */ /* 0x000f280000300800 */
[----:B------:R-:W4:Y:S04]  /*b8ba0*/  LDL.LU R27, [R1+0x1504] ;  /* 0x00150400011b7983 */ /* 0x000f280000300800 */
[----:B------:R-:W4:Y:S04]  /*b8bb0*/  LDL.LU R8, [R1+0x1b0] ;  /* 0x0001b00001087983 */ /* 0x000f280000300800 */
[----:B------:R-:W4:Y:S01]  /*b8bc0*/  LDL.LU R7, [R1+0x1b4] ;  /* 0x0001b40001077983 */ /* 0x000f220000300800 */
[----:B--2---:R-:W-:-:S02]  /*b8bd0*/  PRMT R20, R18, 0x5210, R28 ;  /* 0x0000521012147816 */ /* 0x004fc4000000001c */
[----:B---3--:R-:W-:Y:S02]  /*b8be0*/  PRMT R22, R19, 0x5210, R29 ;  /* 0x0000521013167816 */ /* 0x008fe4000000001d */
[----:B----4-:R-:W-:Y:S02]  /*b8bf0*/  PRMT R21, R17, 0x5210, R5 ;  /* 0x0000521011157816 */ /* 0x010fe40000000005 */
[----:B------:R-:W-:-:S05]  /*b8c00*/  PRMT R23, R4, 0x5210, R2 ;  /* 0x0000521004177816 */ /* 0x000fca0000000002 */
[----:B------:R-:W-:Y:S04]  /*b8c10*/  STL.64 [R1+0x30f0], R22 ;  /* 0x0030f01601007387 */ /* 0x000fe80000100a00 */
[----:B------:R-:W-:Y:S01]  /*b8c20*/  STL.64 [R1+0x30e8], R20 ;  /* 0x0030e81401007387 */ /* 0x000fe20000100a00 */
[----:B------:R-:W-:Y:S06]  /*b8c30*/  BAR.SYNC.DEFER_BLOCKING 0x0 ;  /* 0x0000000000007b1d */ /* 0x000fec0000010000 */
[----:B------:R-:W2:Y:S04]  /*b8c40*/  LDL.LU R11, [R1+0x1b8] ;  /* 0x0001b800010b7983 */ /* 0x000ea80000300800 */
[----:B------:R-:W3:Y:S04]  /*b8c50*/  LDL.LU R6, [R1+0x1bc] ;  /* 0x0001bc0001067983 */ /* 0x000ee80000300800 */
[----:B------:R-:W4:Y:S04]  /*b8c60*/  LDL.LU R5, [R1+0x1470] ;  /* 0x0014700001057983 */ /* 0x000f280000300800 */
[----:B------:R-:W2:Y:S04]  /*b8c70*/  LDL.LU R2, [R1+0x146c] ;  /* 0x00146c0001027983 */ /* 0x000ea80000300800 */
[----:B------:R-:W0:Y:S04]  /*b8c80*/  LDS.128 R20, [R3] ;  /* 0x0000000003147984 */ /* 0x000e280000000c00 */
[----:B------:R-:W2:Y:S01]  /*b8c90*/  LDL.LU R4, [R1+0x1420] ;  /* 0x0014200001047983 */ /* 0x000ea20000300800 */
[----:B------:R-:W-:-:S03]  /*b8ca0*/  LOP3.LUT R29, R15, 0xffff, RZ, 0xc0, !PT ;  /* 0x0000ffff0f1d7812 */ /* 0x000fc600078ec0ff */
[----:B------:R-:W2:Y:S04]  /*b8cb0*/  LDL.LU R16, [R1+0x141c] ;  /* 0x00141c0001107983 */ /* 0x000ea80000300800 */
[----:B------:R-:W2:Y:S04]  /*b8cc0*/  LDL.LU R18, [R1+0x1518] ;  /* 0x0015180001127983 */ /* 0x000ea80000300800 */
[----:B------:R-:W2:Y:S04]  /*b8cd0*/  LDL.LU R19, [R1+0x1514] ;  /* 0x0015140001137983 */ /* 0x000ea80000300800 */
[----:B------:R-:W2:Y:S04]  /*b8ce0*/  LDL.LU R17, [R1+0x1510] ;  /* 0x0015100001117983 */ /* 0x000ea80000300800 */
[----:B------:R-:W2:Y:S04]  /*b8cf0*/  LDL.LU R15, [R1+0x1224] ;  /* 0x00122400010f7983 */ /* 0x000ea80000300800 */
[----:B0-----:R-:W-:Y:S04]  /*b8d00*/  STL.64 [R1+0x90], R20 ;  /* 0x0000901401007387 */ /* 0x001fe80000100a00 */
[----:B------:R0:W-:Y:S04]  /*b8d10*/  STL.64 [R1+0x98], R22 ;  /* 0x0000981601007387 */ /* 0x0001e80000100a00 */
[----:B0-----:R-:W3:Y:S04]  /*b8d20*/  LDL.LU.64 R22, [R1+0x30f0] ;  /* 0x0030f00001167983 */ /* 0x001ee80000300a00 */
[----:B------:R-:W3:Y:S01]  /*b8d30*/  LDL.LU.64 R20, [R1+0x30e8] ;  /* 0x0030e80001147983 */ /* 0x000ee20000300a00 */
[----:B------:R-:W-:Y:S01]  /*b8d40*/  BAR.SYNC.DEFER_BLOCKING 0x0 ;  /* 0x0000000000007b1d */ /* 0x000fe20000010000 */
[----:B------:R-:W-:-:S02]  /*b8d50*/  LOP3.LUT R12, R12, 0xffff, RZ, 0xc0, !PT ;  /* 0x0000ffff0c0c7812 */ /* 0x000fc400078ec0ff */
[----:B------:R-:W-:Y:S02]  /*b8d60*/  LOP3.LUT R10, R10, 0xffff, RZ, 0xc0, !PT ;  /* 0x0000ffff0a0a7812 */ /* 0x000fe400078ec0ff */
[----:B------:R-:W-:Y:S02]  /*b8d70*/  LOP3.LUT R28, R24, 0xffff, RZ, 0xc0, !PT ;  /* 0x0000ffff181c7812 */ /* 0x000fe400078ec0ff */
[----:B------:R-:W-:Y:S02]  /*b8d80*/  PRMT R24, R25, 0x4210, R29 ;  /* 0x0000421019187816 */ /* 0x000fe4000000001d */
[----:B------:R-:W-:Y:S02]  /*b8d90*/  PRMT R25, R26, 0x4210, R28 ;  /* 0x000042101a197816 */ /* 0x000fe4000000001c */
[----:B------:R-:W-:Y:S02]  /*b8da0*/  PRMT R26, R27, 0x4210, R12 ;  /* 0x000042101b1a7816 */ /* 0x000fe4000000000c */
[----:B------:R-:W-:Y:S01]  /*b8db0*/  PRMT R27, R9, 0x4210, R10 ;  /* 0x00004210091b7816 */ /* 0x000fe2000000000a */
[----:B---3--:R-:W-:Y:S01]  /*b8dc0*/  STSM.16.M88.4 [R13], R20 ;  /* 0x000000140d007844 */ /* 0x008fe20000000200 */
[----:B------:R-:W-:Y:S06]  /*b8dd0*/  BAR.SYNC.DEFER_BLOCKING 0x0 ;  /* 0x0000000000007b1d */ /* 0x000fec0000010000 */
[----:B------:R-:W0:Y:S02]  /*b8de0*/  LDS.128 R20, [R3] ;  /* 0x0000000003147984 */ /* 0x000e240000000c00 */
[----:B------:R-:W-:Y:S06]  /*b8df0*/  BAR.SYNC.DEFER_BLOCKING 0x0 ;  /* 0x0000000000007b1d */ /* 0x000fec0000010000 */
[----:B------:R-:W-:Y:S04]  /*b8e00*/  STSM.16.M88.4 [R13], R24 ;  /* 0x000000180d007844 */ /* 0x000fe80000000200 */
[----:B0-----:R0:W-:Y:S04]  /*b8e10*/  STL.64 [R1+0x80], R20 ;  /* 0x0000801401007387 */ /* 0x0011e80000100a00 */
[----:B------:R1:W-:Y:S04]  /*b8e20*/  STL.64 [R1+0x88], R22 ;  /* 0x0000881601007387 */ /* 0x0003e80000100a00 */
[----:B------:R-:W3:Y:S01]  /*b8e30*/  LDL.LU R9, [R1+0xe3c] ;  /* 0x000e3c0001097983 */ /* 0x000ee20000300800 */
[----:B0-----:R-:W-:-:S02]  /*b8e40*/  PRMT R21, R8, 0x5210, R28 ;  /* 0x0000521008157816 */ /* 0x001fc4000000001c */
[----:B------:R-:W-:Y:S01]  /*b8e50*/  PRMT R20, R7, 0x5210, R29 ;  /* 0x0000521007147816 */ /* 0x000fe2000000001d */
[----:B------:R-:W3:Y:S01]  /*b8e60*/  LDL.LU R8, [R1+0xe38] ;  /* 0x000e380001087983 */ /* 0x000ee20000300800 */
[----:B-1----:R-:W-:Y:S02]  /*b8e70*/  PRMT R23, R6, 0x5210, R10 ;  /* 0x0000521006177816 */ /* 0x002fe4000000000a */
[----:B----4-:R-:W-:Y:S01]  /*b8e80*/  LOP3.LUT R28, R5, 0xffff, RZ, 0xc0, !PT ;  /* 0x0000ffff051c7812 */ /* 0x010fe200078ec0ff */
[----:B------:R-:W4:Y:S01]  /*b8e90*/  LDL.LU R7, [R1+0xfd8] ;  /* 0x000fd80001077983 */ /* 0x000f220000300800 */
[----:B--2---:R-:W-:Y:S02]  /*b8ea0*/  LOP3.LUT R6, R2, 0xffff, RZ, 0xc0, !PT ;  /* 0x0000ffff02067812 */ /* 0x004fe400078ec0ff */
[----:B------:R-:W-:Y:S02]  /*b8eb0*/  LOP3.LUT R29, R4, 0xffff, RZ, 0xc0, !PT ;  /* 0x0000ffff041d7812 */ /* 0x000fe400078ec0ff */
[----:B------:R-:W-:Y:S01]  /*b8ec0*/  LOP3.LUT R5, R16, 0xffff, RZ, 0xc0, !PT ;  /* 0x0000ffff10057812 */ /* 0x000fe200078ec0ff */
[----:B------:R-:W2:Y:S01]  /*b8ed0*/  LDL.LU R4, [R1+0x147c] ;  /* 0x00147c0001047983 */ /* 0x000ea20000300800 */
[----:B------:R-:W-:-:S02]  /*b8ee0*/  PRMT R24, R18, 0x4210, R28 ;  /* 0x0000421012187816 */ /* 0x000fc4000000001c */
[----:B------:R-:W-:Y:S01]  /*b8ef0*/  PRMT R25, R19, 0x4210, R6 ;  /* 0x0000421013197816 */ /* 0x000fe20000000006 */
[----:B------:R-:W2:Y:S01]  /*b8f00*/  LDL.LU R2, [R1+0x1478] ;  /* 0x0014780001027983 */ /* 0x000ea20000300800 */
[----:B------:R-:W-:Y:S01]  /*b8f10*/  PRMT R26, R17, 0x4210, R29 ;  /* 0x00004210111a7816 */ /* 0x000fe2000000001d */
[----:B------:R-:W-:Y:S01]  /*b8f20*/  BAR.SYNC.DEFER_BLOCKING 0x0 ;  /* 0x0000000000007b1d */ /* 0x000fe20000010000 */
[----:B------:R-:W-:-:S05]  /*b8f30*/  PRMT R22, R11, 0x5210, R12 ;  /* 0x000052100b167816 */ /* 0x000fca000000000c */
[----:B------:R-:W0:Y:S02]  /*b8f40*/  LDS.128 R16, [R3] ;  /* 0x0000000003107984 */ /* 0x000e240000000c00 */
[----:B------:R-:W-:Y:S06]  /*b8f50*/  BAR.SYNC.DEFER_BLOCKING 0x0 ;  /* 0x0000000000007b1d */ /* 0x000fec0000010000 */
[----:B------:R-:W-:Y:S02]  /*b8f60*/  STSM.16.M88.4 [R13], R20 ;  /* 0x000000140d007844 */ /* 0x000fe40000000200 */
[----:B------:R-:W-:Y:S06]  /*b8f70*/  BAR.SYNC.DEFER_BLOCKING 0x0 ;  /* 0x0000000000007b1d */ /* 0x000fec0000010000 */
[----:B0-----:R-:W-:Y:S04]  /*b8f80*/  STL [R1+0x74], R17 ;  /* 0x0000741101007387 */ /* 0x001fe80000100800 */
[----:B------:R0:W-:Y:S04]  /*b8f90*/  STL.64 [R1+0x78], R18 ;  /* 0x0000781201007387 */ /* 0x0001e80000100a00 */
[----:B0-----:R-:W2:Y:S04]  /*b8fa0*/  LDL.LU.64 R18, [R1+0x30e0] ;  /* 0x0030e00001127983 */ /* 0x001ea80000300a00 */
[----:B------:R-:W0:Y:S01]  /*b8fb0*/  LDS.128 R20, [R3] ;  /* 0x0000000003147984 */ /* 0x000e220000000c00 */
[----:B------:R-:W-:Y:S01]  /*b8fc0*/  PRMT R27, R15, 0x4210, R5 ;  /* 0x000042100f1b7816 */ /* 0x000fe20000000005 */
[----:B------:R-:W-:Y:S01]  /*b8fd0*/  BAR.SYNC.DEFER_BLOCKING 0x0 ;  /* 0x0000000000007b1d */ /* 0x000fe20000010000 */
[----:B------:R-:W-:-:S05]  /*b8fe0*/  IMAD.MOV.U32 R15, RZ, RZ, R16 ;  /* 0x000000ffff0f7224 */ /* 0x000fca00078e0010 */
[----:B------:R-:W2:Y:S04]  /*b8ff0*/  LDL.LU R16, [R1+0x30d8] ;  /* 0x0030d80001107983 */ /* 0x000ea80000300800 */
[----:B------:R-:W2:Y:S04]  /*b9000*/  LDL.LU R17, [R1+0x122c] ;  /* 0x00122c0001117983 */ /* 0x000ea80000300800 */
[----:B------:R1:W-:Y:S04]  /*b9010*/  STL.64 [R1+0x2eb0], R14 ;  /* 0x002eb00e01007387 */ /* 0x0003e80000100a00 */
[----:B------:R0:W-:Y:S04]  /*b9020*/  STSM.16.M88.4 [R13], R24 ;  /* 0x000000180d007844 */ /* 0x0001e80000000200 */
[----:B-1----:R-:W2:Y:S04]  /*b9030*/  LDL.LU R14, [R1+0x1434] ;  /* 0x00143400010e7983 */ /* 0x002ea80000300800 */
[----:B0-----:R3:W-:Y:S04]  /*b9040*/  STL.64 [R1+0x60], R20 ;  /* 0x0000601401007387 */ /* 0x0017e80000100a00 */
[----:B------:R0:W-:Y:S04]  /*b9050*/  STL.64 [R1+0x68], R22 ;  /* 0x0000681601007387 */ /* 0x0001e80000100a00 */
[----:B------:R-:W2:Y:S04]  /*b9060*/  LDL.LU R24, [R1+0x1438] ;  /* 0x0014380001187983 */ /* 0x000ea80000300800 */
[----:B------:R-:W2:Y:S04]  /*b9070*/  LDL.LU R25, [R1+0x1524] ;  /* 0x0015240001197983 */ /* 0x000ea80000300800 */
[----:B------:R-:W2:Y:S04]  /*b9080*/  LDL.LU R26, [R1+0x1520] ;  /* 0x00152000011a7983 */ /* 0x000ea80000300800 */
[----:B------:R-:W2:Y:S01]  /*b9090*/  LDL.LU R27, [R1+0x151c] ;  /* 0x00151c00011b7983 */ /* 0x000ea20000300800 */
[----:B---3--:R-:W-:-:S02]  /*b90a0*/  PRMT R20, R9, 0x5210, R28 ;  /* 0x0000521009147816 */ /* 0x008fc4000000001c */
[----:B0-----:R-:W-:Y:S02]  /*b90b0*/  PRMT R22, R8, 0x5210, R29 ;  /* 0x0000521008167816 */ /* 0x001fe4000000001d */
[----:B----4-:R-:W-:Y:S02]  /*b90c0*/  PRMT R21, R7, 0x5210, R6 ;  /* 0x0000521007157816 */ /* 0x010fe40000000006 */
[----:B------:R-:W3:Y:S04]  /*b90d0*/  LDL.LU R6, [R1+0xfdc] ;  /* 0x000fdc0001067983 */ /* 0x000ee80000300800 */
[----:B------:R-:W4:Y:S01]  /*b90e0*/  LDL.LU R7, [R1+0xfe4] ;  /* 0x000fe40001077983 */ /* 0x000f220000300800 */
[----:B--2---:R-:W-:Y:S02]  /*b90f0*/  LOP3.LUT R28, R4, 0xffff, RZ, 0xc0, !PT ;  /* 0x0000ffff041c7812 */ /* 0x004fe400078ec0ff */
[----:B------:R-:W-:-:S05]  /*b9100*/  PRMT R23, R19, 0x5210, R5 ;  /* 0x0000521013177816 */ /* 0x000fca0000000005 */
[----:B------:R-:W-:Y:S04]  /*b9110*/  STL.64 [R1+0x30d0], R22 ;  /* 0x0030d01601007387 */ /* 0x000fe80000100a00 */
[----:B------:R-:W-:Y:S01]  /*b9120*/  STL.64 [R1+0x30c8], R20 ;  /* 0x0030c81401007387 */ /* 0x000fe20000100a00 */
[----:B------:R-:W-:Y:S01]  /*b9130*/  BAR.SYNC.DEFER_BLOCKING 0x0 ;  /* 0x0000000000007b1d */ /* 0x000fe20000010000 */
[----:B------:R-:W-:-:S05]  /*b9140*/  LOP3.LUT R19, R2, 0xffff, RZ, 0xc0, !PT ;  /* 0x0000ffff02137812 */ /* 0x000fca00078ec0ff */
[----:B------:R-:W2:Y:S04]  /*b9150*/  LDL.LU R15, [R1+0xfe0] ;  /* 0x000fe000010f7983 */ /* 0x000ea80000300800 */
[----:B------:R-:W2:Y:S04]  /*b9160*/  LDL.LU R12, [R1+0x148c] ;  /* 0x00148c00010c7983 */ /* 0x000ea80000300800 */
[----:B------:R-:W2:Y:S04]  /*b9170*/  LDL.LU R10, [R1+0x1488] ;  /* 0x00148800010a7983 */ /* 0x000ea80000300800 */
[----:B------:R-:W2:Y:S04]  /*b9180*/  LDL.LU R8, [R1+0x144c] ;  /* 0x00144c0001087983 */ /* 0x000ea80000300800 */
[----:B------:R-:W0:Y:S01]  /*b9190*/  LDS.128 R20, [R3] ;  /* 0x0000000003147984 */ /* 0x000e220000000c00 */
[----:B------:R-:W-:-:S03]  /*b91a0*/  LOP3.LUT R14, R14, 0xffff, RZ, 0xc0, !PT ;  /* 0x0000ffff0e0e7812 */ /* 0x000fc600078ec0ff */
[----:B------:R-:W2:Y:S04]  /*b91b0*/  LDL.LU R4, [R1+0x1448] ;  /* 0x0014480001047983 */ /* 0x000ea80000300800 */
[----:B------:R-:W2:Y:S04]  /*b91c0*/  LDL.LU R5, [R1+0x1530] ;  /* 0x0015300001057983 */ /* 0x000ea80000300800 */
[----:B------:R-:W2:Y:S01]  /*b91d0*/  LDL.LU R9, [R1+0x152c] ;  /* 0x00152c0001097983 */ /* 0x000ea20000300800 */
[----:B------:R-:W-:-:S03]  /*b91e0*/  LOP3.LUT R29, R24, 0xffff, RZ, 0xc0, !PT ;  /* 0x0000ffff181d7812 */ /* 0x000fc600078ec0ff */
[----:B------:R-:W2:Y:S01]  /*b91f0*/  LDL.LU R11, [R1+0x1528] ;  /* 0x00152800010b7983 */ /* 0x000ea20000300800 */
[----:B------:R-:W-:-:S03]  /*b9200*/  PRMT R24, R25, 0x4210, R28 ;  /* 0x0000421019187816 */ /* 0x000fc6000000001c */
[----:B------:R-:W2:Y:S01]  /*b9210*/  LDL.LU R2, [R1+0x123c] ;  /* 0x00123c0001027983 */ /* 0x000ea20000300800 */
[----:B------:R-:W-:Y:S02]  /*b9220*/  PRMT R25, R26, 0x4210, R19 ;  /* 0x000042101a197816 */ /* 0x000fe40000000013 */
[----:B------:R-:W-:Y:S02]  /*b9230*/  PRMT R26, R27, 0x4210, R29 ;  /* 0x000042101b1a7816 */ /* 0x000fe4000000001d */
[----:B------:R-:W-:Y:S01]  /*b9240*/  PRMT R27, R17, 0x4210, R14 ;  /* 0x00004210111b7816 */ /* 0x000fe2000000000e */
[----:B------:R-:W-:Y:S06]  /*b9250*/  BAR.SYNC.DEFER_BLOCKING 0x0 ;  /* 0x0000000000007b1d */ /* 0x000fec0000010000 */
[----:B0-----:R-:W-:Y:S01]  /*b9260*/  STL.64 [R1+0x50], R20 ;  /* 0x0000501401007387 */ /* 0x001fe20000100a00 */
[----:B------:R-:W-:-:S03]  /*b9270*/  IMAD.MOV.U32 R17, RZ, RZ, R23 ;  /* 0x000000ffff117224 */ /* 0x000fc600078e0017 */
[----:B------:R0:W-:Y:S04]  /*b9280*/  STL [R1+0x58], R22 ;  /* 0x0000581601007387 */ /* 0x0001e80000100800 */
[----:B0-----:R-:W3:Y:S04]  /*b9290*/  LDL.LU.64 R22, [R1+0x30d0] ;  /* 0x0030d00001167983 */ /* 0x001ee80000300a00 */
[----:B------:R-:W3:Y:S04]  /*b92a0*/  LDL.LU.64 R20, [R1+0x30c8] ;  /* 0x0030c80001147983 */ /* 0x000ee80000300a00 */
[----:B------:R0:W-:Y:S04]  /*b92b0*/  STL.64 [R1+0x2e60], R16 ;  /* 0x002e601001007387 */ /* 0x0001e80000100a00 */
[----:B0-----:R-:W2:Y:S04]  /*b92c0*/  LDL.LU R17, [R1+0x1210] ;  /* 0x0012100001117983 */ /* 0x001ea80000300800 */
[----:B---3--:R-:W-:Y:S01]  /*b92d0*/  STSM.16.M88.4 [R13], R20 ;  /* 0x000000140d007844 */ /* 0x008fe20000000200 */
[----:B------:R-:W-:Y:S06]  /*b92e0*/  BAR.SYNC.DEFER_BLOCKING 0x0 ;  /* 0x0000000000007b1d */ /* 0x000fec0000010000 */
[----:B------:R-:W0:Y:S02]  /*b92f0*/  LDS.128 R20, [R3] ;  /* 0x0000000003147984 */ /* 0x000e240000000c00 */
[----:B------:R-:W-:Y:S06]  /*b9300*/  BAR.SYNC.DEFER_BLOCKING 0x0 ;  /* 0x0000000000007b1d */ /* 0x000fec0000010000 */
[----:B------:R-:W-:Y:S02]  /*b9310*/  STSM.16.M88.4 [R13], R24 ;  /* 0x000000180d007844 */ /* 0x000fe40000000200 */
[----:B------:R-:W-:Y:S06]  /*b9320*/  BAR.SYNC.DEFER_BLOCKING 0x0 ;  /* 0x0000000000007b1d */ /* 0x000fec0000010000 */
[----:B------:R-:W1:Y:S04]  /*b9330*/  LDS.128 R24, [R3] ;  /* 0x0000000003187984 */ /* 0x000e680000000c00 */
[----:B0-----:R0:W-:Y:S04]  /*b9340*/  STL.64 [R1+0x40], R20 ;  /* 0x0000401401007387 */ /* 0x0011e80000100a00 */
[----:B------:R2:W-:Y:S01]  /*b9350*/  STL.64 [R1+0x48], R22 ;  /* 0x0000481601007387 */ /* 0x0005e20000100a00 */
[----:B0-----:R-:W-:-:S02]  /*b9360*/  PRMT R21, R6, 0x5210, R19 ;  /* 0x0000521006157816 */ /* 0x001fc40000000013 */
[----:B----4-:R-:W-:Y:S02]  /*b9370*/  PRMT R20, R7, 0x5210, R28 ;  /* 0x0000521007147816 */ /* 0x010fe4000000001c */
[----:B--2---:R-:W-:Y:S01]  /*b9380*/  PRMT R22, R17, 0x5210, R29 ;  /* 0x0000521011167816 */ /* 0x004fe2000000001d */
[----:B------:R-:W2:Y:S01]  /*b9390*/  LDL.LU R7, [R1+0x127c] ;  /* 0x00127c0001077983 */ /* 0x000ea20000300800 */
[----:B------:R-:W-:Y:S01]  /*b93a0*/  PRMT R23, R15, 0x5210, R14 ;  /* 0x000052100f177816 */ /* 0x000fe2000000000e */
[----:B------:R-:W-:Y:S01]  /*b93b0*/  BAR.SYNC.DEFER_BLOCKING 0x0 ;  /* 0x0000000000007b1d */ /* 0x000fe20000010000 */
[----:B------:R-:W-:Y:S02]  /*b93c0*/  LOP3.LUT R19, R12, 0xffff, RZ, 0xc0, !PT ;  /* 0x0000ffff0c137812 */ /* 0x000fe400078ec0ff */
[----:B------:R-:W-:Y:S02]  /*b93d0*/  LOP3.LUT R28, R8, 0xffff, RZ, 0xc0, !PT ;  /* 0x0000ffff081c7812 */ /* 0x000fe400078ec0ff */
[----:B------:R-:W-:-:S02]  /*b93e0*/  LOP3.LUT R4, R4, 0xffff, RZ, 0xc0, !PT ;  /* 0x0000ffff04047812 */ /* 0x000fc400078ec0ff */
[----:B------:R-:W-:Y:S01]  /*b93f0*/  LOP3.LUT R29, R10, 0xffff, RZ, 0xc0, !PT ;  /* 0x0000ffff0a1d7812 */ /* 0x000fe200078ec0ff */
[----:B------:R-:W3:Y:S04]  /*b9400*/  LDL.LU R6, [R1+0x1278] ;  /* 0x0012780001067983 */ /* 0x000ee80000300800 */
[----:B------:R-:W-:Y:S01]  /*b9410*/  STSM.16.M88.4 [R13], R20 ;  /* 0x000000140d007844 */ /* 0x000fe20000000200 */
[----:B------:R-:W-:Y:S06]  /*b9420*/  BAR.SYNC.DEFER_BLOCKING 0x0 ;  /* 0x0000000000007b1d */ /* 0x000fec0000010000 */
[----:B------:R0:W4:Y:S01]  /*b9430*/  LDS.128 R20, [R3] ;  /* 0x0000000003147984 */ /* 0x0001220000000c00 */
[----:B------:R-:W-:-:S02]  /*b9440*/  PRMT R8, R5, 0x4210, R19 ;  /* 0x0000421005087816 */ /* 0x000fc40000000013 */
[----:B------:R-:W-:Y:S01]  /*b9450*/  PRMT R10, R11, 0x4210, R28 ;  /* 0x000042100b0a7816 */ /* 0x000fe2000000001c */
[----:B------:R-:W2:Y:S01]  /*b9460*/  LDL.LU R5, [R1+0x1274] ;  /* 0x0012740001057983 */ /* 0x000ea20000300800 */
[----:B------:R-:W-:-:S03]  /*b9470*/  PRMT R11, R2, 0x4210, R4 ;  /* 0x00004210020b7816 */ /* 0x000fc60000000004 */
[----:B-1----:R-:W-:Y:S04]  /*b9480*/  STL.64 [R1+0x2e58], R24 ;  /* 0x002e581801007387 */ /* 0x002fe80000100a00 */
[----:B------:R-:W-:Y:S04]  /*b9490*/  STL.64 [R1+0x2e28], R26 ;  /* 0x002e281a01007387 */ /* 0x000fe80000100a00 */
[----:B0-----:R-:W3:Y:S04]  /*b94a0*/  LDL.LU.64 R2, [R1+0xf60] ;  /* 0x000f600001027983 */ /* 0x001ee80000300a00 */
[----:B------:R-:W3:Y:S04]  /*b94b0*/  LDL.LU R12, [R1+0x1e0] ;  /* 0x0001e000010c7983 */ /* 0x000ee80000300800 */
[----:B----4-:R0:W-:Y:S04]  /*b94c0*/  STL.64 [R1+0x2e48], R20 ;  /* 0x002e481401007387 */ /* 0x0101e80000100a00 */
[----:B0-----:R-:W4:Y:S04]  /*b94d0*/  LDL.LU R21, [R1+0x1f0] ;  /* 0x0001f00001157983 */ /* 0x001f280000300800 */
[----:B------:R0:W-:Y:S04]  /*b94e0*/  STL.64 [R1+0x2e30], R22 ;  /* 0x002e301601007387 */ /* 0x0001e80000100a00 */
[----:B0-----:R-:W4:Y:S04]  /*b94f0*/  LDL.LU.64 R22, [R1+0xf50] ;  /* 0x000f500001167983 */ /* 0x001f280000300a00 */
[----:B------:R-:W2:Y:S04]  /*b9500*/  LDL.LU.64 R26, [R1+0xf20] ;  /* 0x000f2000011a7983 */ /* 0x000ea80000300a00 */
[----:B------:R-:W3:Y:S01]  /*b9510*/  LDL.LU.64 R24, [R1+0xf48] ;  /* 0x000f480001187983 */ /* 0x000ee20000300a00 */
[----:B------:R-:W-:Y:S01]  /*b9520*/  IMAD.MOV.U32 R20, RZ, RZ, R13 ;  /* 0x000000ffff147224 */ /* 0x000fe200078e000d */
[--C-:B------:R-:W-:Y:S01]  /*b9530*/  PRMT R9, R9, 0x4210, R29.reuse ;  /* 0x0000421009097816 */ /* 0x100fe2000000001d */
[----:B------:R-:W-:Y:S06]  /*b9540*/  BAR.SYNC.DEFER_BLOCKING 0x0 ;  /* 0x0000000000007b1d */ /* 0x000fec0000010000 */
[----:B--2---:R-:W-:Y:S04]  /*b9550*/  STL.64 [R1+0x30b0], R26 ;  /* 0x0030b01a01007387 */ /* 0x004fe80000100a00 */
[----:B---3--:R0:W-:Y:S04]  /*b9560*/  STL.64 [R1+0x30a8], R24 ;  /* 0x0030a81801007387 */ /* 0x0081e80000100a00 */
[----:B------:R-:W2:Y:S04]  /*b9570*/  LDL.LU.64 R16, [R1+0xf40] ;  /* 0x000f400001107983 */ /* 0x000ea80000300a00 */
[----:B------:R-:W3:Y:S04]  /*b9580*/  LDL.LU R13, [R1+0x1f4] ;  /* 0x0001f400010d7983 */ /* 0x000ee80000300800 */
[----:B------:R-:W4:Y:S01]  /*b9590*/  LDL.LU.64 R14, [R1+0xf38] ;  /* 0x000f3800010e7983 */ /* 0x000f220000300a00 */
[----:B0-----:R-:W-:-:S03]  /*b95a0*/  PRMT R25, R5, 0x5210, R29 ;  /* 0x0000521005197816 */ /* 0x001fc6000000001d */
[----:B------:R0:W-:Y:S01]  /*b95b0*/  STSM.16.M88.4 [R20], R8 ;  /* 0x0000000814007844 */ /* 0x0001e20000000200 */
[----:B------:R-:W-:-:S03]  /*b95c0*/  PRMT R7, R7, 0x5210, R19 ;  /* 0x0000521007077816 */ /* 0x000fc60000000013 */
[----:B----4-:R-:W-:Y:S04]  /*b95d0*/  STL.64 [R1+0x30c0], R14 ;  /* 0x0030c00e01007387 */ /* 0x010fe80000100a00 */
[----:B---3--:R-:W-:Y:S04]  /*b95e0*/  STL.64 [R1+0x30b8], R12 ;  /* 0x0030b80c01007387 */ /* 0x008fe80000100a00 */
[----:B0-----:R-:W3:Y:S04]  /*b95f0*/  LDL.LU.64 R10, [R1+0xef0] ;  /* 0x000ef000010a7983 */ /* 0x001ee80000300a00 */
[----:B------:R-:W4:Y:S01]  /*b9600*/  LDL.LU R29, [R1+0x1c4] ;  /* 0x0001c400011d7983 */ /* 0x000f220000300800 */
[----:B------:R-:W-:Y:S01]  /*b9610*/  BAR.SYNC.DEFER_BLOCKING 0x0 ;  /* 0x0000000000007b1d */ /* 0x000fe20000010000 */
[----:B------:R-:W-:Y:S01]  /*b9620*/  PRMT R6, R6, 0x5210, R28 ;  /* 0x0000521006067816 */ /* 0x000fe2000000001c */
[----:B------:R-:W-:Y:S01]  /*b9630*/  IMAD.MOV.U32 R24, RZ, RZ, R7 ;  /* 0x000000ffff187224 */ /* 0x000fe200078e0007 */
[----:B------:R-:W-:-:S03]  /*b9640*/  PRMT R27, R18, 0x5210, R4 ;  /* 0x00005210121b7816 */ /* 0x000fc60000000004 */
[----:B------:R-:W-:Y:S01]  /*b9650*/  IMAD.MOV.U32 R26, RZ, RZ, R6 ;  /* 0x000000ffff1a7224 */ /* 0x000fe200078e0006 */
[----:B------:R-:W3:Y:S04]  /*b9660*/  LDL.LU.64 R8, [R1+0xf30] ;  /* 0x000f300001087983 */ /* 0x000ee80000300a00 */
[----:B------:R-:W3:Y:S01]  /*b9670*/  LDL.LU.64 R6, [R1+0xf18] ;  /* 0x000f180001067983 */ /* 0x000ee20000300a00 */
[----:B------:R-:W-:-:S03]  /*b9680*/  PRMT R19, R21, 0x7770, RZ ;  /* 0x0000777015137816 */ /* 0x000fc600000000ff */
[----:B------:R-:W3:Y:S04]  /*b9690*/  LDL.LU.64 R4, [R1+0xee8] ;  /* 0x000ee80001047983 */ /* 0x000ee80000300a00 */
[----:B----4-:R-:W0:Y:S01]  /*b96a0*/  LDS.128 R12, [R29] ;  /* 0x000000001d0c7984 */ /* 0x010e220000000c00 */
[----:B------:R-:W-:Y:S06]  /*b96b0*/  BAR.SYNC.DEFER_BLOCKING 0x0 ;  /* 0x0000000000007b1d */ /* 0x000fec0000010000 */
[----:B------:R-:W-:Y:S02]  /*b96c0*/  STSM.16.M88.4 [R20], R24 ;  /* 0x0000001814007844 */ /* 0x000fe40000000200 */
[----:B------:R-:W-:Y:S01]  /*b96d0*/  BAR.SYNC.DEFER_BLOCKING 0x0 ;  /* 0x0000000000007b1d */ /* 0x000fe20000010000 */
[----:B0-----:R-:W-:-:S05]  /*b96e0*/  IMAD.MOV.U32 R28, RZ, RZ, R13 ;  /* 0x000000ffff1c7224 */ /* 0x001fca00078e000d */
[----:B------:R-:W-:Y:S04]  /*b96f0*/  STL [R1+0x1a0], R12 ;  /* 0x0001a00c01007387 */ /* 0x000fe80000100800 */
[----:B------:R0:W-:Y:S04]  /*b9700*/  STL.64 [R1+0x1a8], R14 ;  /* 0x0001a80e01007387 */ /* 0x0001e80000100a00 */
[----:B0-----:R-:W4:Y:S04]  /*b9710*/  LDL.LU.64 R14, [R1+0x30c0] ;  /* 0x0030c000010e7983 */ /* 0x001f280000300a00 */
[----:B------:R-:W2:Y:S04]  /*b9720*/  LDL.LU.64 R12, [R1+0x30b8] ;  /* 0x0030b800010c7983 */ /* 0x000ea80000300a00 */
[----:B------:R0:W-:Y:S04]  /*b9730*/  STL.64 [R1+0x2e10], R28 ;  /* 0x002e101c01007387 */ /* 0x0001e80000100a00 */
[----:B------:R1:W-:Y:S04]  /*b9740*/  @P0 STG.E.U8 desc[UR32][R2.64], R19 ;  /* 0x0000001302000986 */ /* 0x0003e8000c101120 */
[----:B0-----:R-:W3:Y:S04]  /*b9750*/  LDL.LU.64 R28, [R1+0xf58] ;  /* 0x000f5800011c7983 */ /* 0x001ee80000300a00 */
[----:B------:R-:W4:Y:S04]  /*b9760*/  LDL.LU.64 R26, [R1+0x30b0] ;  /* 0x0030b000011a7983 */ /* 0x000f280000300a00 */
[----:B------:R-:W2:Y:S04]  /*b9770*/  LDL.LU.64 R24, [R1+0x30a8] ;  /* 0x0030a80001187983 */ /* 0x000ea80000300a00 */
[----:B-1----:R-:W3:Y:S01]  /*b9780*/  LDL.LU.64 R2, [R1+0x30a0] ;  /* 0x0030a00001027983 */ /* 0x002ee20000300a00 */
[----:B------:R-:W-:-:S02]  /*b9790*/  PRMT R19, R21, 0x7771, RZ ;  /* 0x0000777115137816 */ /* 0x000fc400000000ff */
[----:B---3--:R-:W-:-:S13]  /*b97a0*/  LOP3.LUT P0, RZ, R3, 0x100, RZ, 0xc0, !PT ;  /* 0x0000010003ff7812 */ /* 0x008fda000780c0ff */
[----:B------:R0:W-:Y:S01]  /*b97b0*/  @P0 STG.E.U8 desc[UR32][R28.64], R19 ;  /* 0x000000131c000986 */ /* 0x0001e2000c101120 */
[----:B------:R-:W-:Y:S02]  /*b97c0*/  LOP3.LUT P0, RZ, R3, 0x80, RZ, 0xc0, !PT ;  /* 0x0000008003ff7812 */ /* 0x000fe4000780c0ff */
[----:B0-----:R-:W-:-:S11]  /*b97d0*/  PRMT R19, R21, 0x7772, RZ ;  /* 0x0000777215137816 */ /* 0x001fd600000000ff */
[----:B------:R0:W-:Y:S01]  /*b97e0*/  @P0 STG.E.U8 desc[UR32][R22.64], R19 ;  /* 0x0000001316000986 */ /* 0x0001e2000c101120 */
[----:B------:R-:W-:Y:S02]  /*b97f0*/  LOP3.LUT P0, RZ, R3, 0x40, RZ, 0xc0, !PT ;  /* 0x0000004003ff7812 */ /* 0x000fe4000780c0ff */
[----:B0-----:R-:W-:-:S11]  /*b9800*/  PRMT R19, R21, 0x7773, RZ ;  /* 0x0000777315137816 */ /* 0x001fd600000000ff */
[----:B----4-:R2:W-:Y:S02]  /*b9810*/  @P0 STG.E.U8 desc[UR32][R26.64], R19 ;  /* 0x000000131a000986 */ /* 0x0105e4000c101120 */
[----:B--2---:R-:W-:-:S05]  /*b9820*/  PRMT R19, R12, 0x7770, RZ ;  /* 0x000077700c137816 */ /* 0x004fca00000000ff */
[----:B------:R0:W-:Y:S02]  /*b9830*/  @P6 STG.E.U8 desc[UR32][R24.64], R19 ;  /* 0x0000001318006986 */ /* 0x0001e4000c101120 */
[----:B0-----:R-:W-:-:S05]  /*b9840*/  PRMT R19, R12, 0x7771, RZ ;  /* 0x000077710c137816 */ /* 0x001fca00000000ff */
[----:B------:R0:W-:Y:S02]  /*b9850*/  @P5 STG.E.U8 desc[UR32][R16.64], R19 ;  /* 0x0000001310005986 */ /* 0x0001e4000c101120 */
[----:B0-----:R-:W-:-:S05]  /*b9860*/  PRMT R19, R12, 0x7772, RZ ;  /* 0x000077720c137816 */ /* 0x001fca00000000ff */
[----:B------:R0:W-:Y:S01]  /*b9870*/  @P4 STG.E.U8 desc[UR32][R14.64], R19 ;  /* 0x000000130e004986 */ /* 0x0001e2000c101120 */
[----:B------:R-:W-:Y:S02]  /*b9880*/  LOP3.LUT P0, RZ, R3, 0x20, RZ, 0xc0, !PT ;  /* 0x0000002003ff7812 */ /* 0x000fe4000780c0ff */
[----:B0-----:R-:W-:-:S05]  /*b9890*/  PRMT R19, R12, 0x7773, RZ ;  /* 0x000077730c137816 */ /* 0x001fca00000000ff */
[----:B------:R0:W-:Y:S02]  /*b98a0*/  @P3 STG.E.U8 desc[UR32][R10.64], R19 ;  /* 0x000000130a003986 */ /* 0x0001e4000c101120 */
[----:B0-----:R-:W-:-:S05]  /*b98b0*/  PRMT R19, R13, 0x7770, RZ ;  /* 0x000077700d137816 */ /* 0x001fca00000000ff */
[----:B------:R0:W-:Y:S02]  /*b98c0*/  @P2 STG.E.U8 desc[UR32][R8.64], R19 ;  /* 0x0000001308002986 */ /* 0x0001e4000c101120 */
[C---:B0-----:R-:W-:Y:S02]  /*b98d0*/  PRMT R19, R13.reuse, 0x7771, RZ ;  /* 0x000077710d137816 */ /* 0x041fe400000000ff */
[----:B------:R-:W2:Y:S04]  /*b98e0*/  LDL.LU.64 R8, [R1+0xec8] ;  /* 0x000ec80001087983 */ /* 0x000ea80000300a00 */
[----:B------:R0:W-:Y:S02]  /*b98f0*/  @P1 STG.E.U8 desc[UR32][R6.64], R19 ;  /* 0x0000001306001986 */ /* 0x0001e4000c101120 */
[----:B0-----:R-:W-:-:S05]  /*b9900*/  PRMT R19, R13, 0x7772, RZ ;  /* 0x000077720d137816 */ /* 0x001fca00000000ff */
[----:B------:R0:W-:Y:S04]  /*b9910*/  @P0 STG.E.U8 desc[UR32][R4.64], R19 ;  /* 0x0000001304000986 */ /* 0x0001e8000c101120 */
[----:B0-----:R-:W3:Y:S04]  /*b9920*/  LDL.LU.64 R4, [R1+0xec0] ;  /* 0x000ec00001047983 */ /* 0x001ee80000300a00 */
[----:B------:R-:W4:Y:S04]  /*b9930*/  LDL.LU.64 R16, [R1+0xeb8] ;  /* 0x000eb80001107983 */ /* 0x000f280000300a00 */
[----:B------:R-:W4:Y:S04]  /*b9940*/  LDL.LU.64 R14, [R1+0xea8] ;  /* 0x000ea800010e7983 */ /* 0x000f280000300a00 */
[----:B------:R-:W3:Y:S01]  /*b9950*/  LDL.LU R7, [R1+0x1e4] ;  /* 0x0001e40001077983 */ /* 0x000ee20000300800 */
[----:B------:R-:W-:-:S02]  /*b9960*/  LOP3.LUT P3, RZ, R0, 0x400, RZ, 0xc0, !PT ;  /* 0x0000040000ff7812 */ /* 0x000fc4000786c0ff */
[----:B------:R-:W-:Y:S01]  /*b9970*/  LOP3.LUT P2, RZ, R0, 0x100, RZ, 0xc0, !PT ;  /* 0x0000010000ff7812 */ /* 0x000fe2000784c0ff */
[----:B------:R-:W4:Y:S01]  /*b9980*/  LDL.LU.64 R10, [R1+0xe88] ;  /* 0x000e8800010a7983 */ /* 0x000f220000300a00 */
[----:B------:R-:W-:-:S03]  /*b9990*/  PRMT R19, R13, 0x7773, RZ ;  /* 0x000077730d137816 */ /* 0x000fc600000000ff */
[----:B------:R-:W4:Y:S06]  /*b99a0*/  LDL.LU R6, [R1+0x1f8] ;  /* 0x0001f80001067983 */ /* 0x000f2c0000300800 */
[----:B--2---:R0:W-:Y:S04]  /*b99b0*/  @P3 STG.E.U8 desc[UR32][R8.64], R19 ;  /* 0x0000001308003986 */ /* 0x0041e8000c101120 */
[----:B0-----:R-:W2:Y:S01]  /*b99c0*/  LDL.LU.64 R8, [R1+0xe80] ;  /* 0x000e800001087983 */ /* 0x001ea20000300a00 */
[----:B---3--:R-:W-:-:S05]  /*b99d0*/  PRMT R19, R7, 0x7770, RZ ;  /* 0x0000777007137816 */ /* 0x008fca00000000ff */
[----:B------:R0:W-:Y:S04]  /*b99e0*/  @P2 STG.E.U8 desc[UR32][R4.64], R19 ;  /* 0x0000001304002986 */ /* 0x0001e8000c101120 */
[----:B0-----:R-:W3:Y:S04]  /*b99f0*/  LDL.LU.64 R4, [R1+0xe78] ;  /* 0x000e780001047983 */ /* 0x001ee80000300a00 */
[----:B------:R-:W3:Y:S04]  /*b9a00*/  LDL.LU R12, [R1+0x1e8] ;  /* 0x0001e800010c7983 */ /* 0x000ee80000300800 */
[----:B------:R-:W4:Y:S04]  /*b9a10*/  LDL.LU.64 R28, [R1+0xe48] ;  /* 0x000e4800011c7983 */ /* 0x000f280000300a00 */
[----:B----4-:R0:W-:Y:S04]  /*b9a20*/  STL.64 [R1+0x3088], R28 ;  /* 0x0030881c01007387 */ /* 0x0101e80000100a00 */
[----:B0-----:R-:W4:Y:S01]  /*b9a30*/  LDL.LU.64 R28, [R1+0xe50] ;  /* 0x000e5000011c7983 */ /* 0x001f220000300a00 */
[----:B------:R-:W-:-:S02]  /*b9a40*/  LOP3.LUT P6, RZ, R2, 0x20000000, RZ, 0xc0, !PT ;  /* 0x2000000002ff7812 */ /* 0x000fc400078cc0ff */
        /* <DEDUP_REMOVED lines=15> */
[----:B------:R-:W-:Y:S01]  /*b9b40*/  LOP3.LUT R3, R3, 0xfffffffb, RZ, 0xc0, !PT ;  /* 0xfffffffb03037812 */ /* 0x000fe200078ec0ff */
[----:B----4-:R0:W-:Y:S04]  /*b9b50*/  STL.64 [R1+0x3098], R28 ;  /* 0x0030981c01007387 */ /* 0x0101e80000100a00 */
[----:B0-----:R-:W4:Y:S06]  /*b9b60*/  LDL.LU.64 R28, [R1+0xe68] ;  /* 0x000e6800011c7983 */ /* 0x001f2c0000300a00 */
[----:B------:R-:W-:-:S02]  /*b9b70*/  @P6 LOP3.LUT R3, R3, 0x4, RZ, 0xfc, !PT ;  /* 0x0000000403036812 */ /* 0x000fc400078efcff */
[C---:B------:R-:W-:Y:S01]  /*b9b80*/  LOP3.LUT P6, RZ, R0.reuse, 0x8, RZ, 0xc0, !PT ;  /* 0x0000000800ff7812 */ /* 0x040fe200078cc0ff */
[----:B------:R-:W4:Y:S01]  /*b9b90*/  LDL.LU.64 R22, [R1+0xe40] ;  /* 0x000e400001167983 */ /* 0x000f220000300a00 */
[----:B------:R-:W-:Y:S02]  /*b9ba0*/  LOP3.LUT R3, R3, 0xfffffff7, RZ, 0xc0, !PT ;  /* 0xfffffff703037812 */ /* 0x000fe400078ec0ff */
[C---:B------:R-:W-:Y:S01]  /*b9bb0*/  LOP3.LUT P1, RZ, R0.reuse, 0x80, RZ, 0xc0, !PT ;  /* 0x0000008000ff7812 */ /* 0x040fe2000782c0ff */
[----:B------:R-:W4:Y:S01]  /*b9bc0*/  LDL.LU.64 R20, [R1+0xe30] ;  /* 0x000e300001147983 */ /* 0x000f220000300a00 */
[C---:B------:R-:W-:Y:S02]  /*b9bd0*/  LOP3.LUT P0, RZ, R0.reuse, 0x40, RZ, 0xc0, !PT ;  /* 0x0000004000ff7812 */ /* 0x040fe4000780c0ff */
[----:B------:R-:W-:Y:S01]  /*b9be0*/  PRMT R19, R7, 0x7771, RZ ;  /* 0x0000777107137816 */ /* 0x000fe200000000ff */
[----:B------:R-:W4:Y:S04]  /*b9bf0*/  LDL.LU R13, [R1+0x1fc] ;  /* 0x0001fc00010d7983 */ /* 0x000f280000300800 */
[----:B------:R-:W-:Y:S01]  /*b9c00*/  @P6 LOP3.LUT R3, R3, 0x8, RZ, 0xfc, !PT ;  /* 0x0000000803036812 */ /* 0x000fe200078efcff */
[----:B------:R-:W4:Y:S01]  /*b9c10*/  LDL.LU.64 R26, [R1+0xe18] ;  /* 0x000e1800011a7983 */ /* 0x000f220000300a00 */
[----:B------:R-:W-:-:S02]  /*b9c20*/  LOP3.LUT P6, RZ, R0, 0x10, RZ, 0xc0, !PT ;  /* 0x0000001000ff7812 */ /* 0x000fc400078cc0ff */
[----:B------:R-:W-:Y:S01]  /*b9c30*/  LOP3.LUT R3, R3, 0xffffffef, RZ, 0xc0, !PT ;  /* 0xffffffef03037812 */ /* 0x000fe200078ec0ff */
[----:B------:R0:W-:Y:S04]  /*b9c40*/  @P1 STG.E.U8 desc[UR32][R16.64], R19 ;  /* 0x0000001310001986 */ /* 0x0001e8000c101120 */
[----:B------:R-:W4:Y:S06]  /*b9c50*/  LDL.LU.64 R24, [R1+0xe10] ;  /* 0x000e100001187983 */ /* 0x000f2c0000300a00 */
[----:B------:R-:W-:-:S02]  /*b9c60*/  @P6 LOP3.LUT R3, R3, 0x10, RZ, 0xfc, !PT ;  /* 0x0000001003036812 */ /* 0x000fc400078efcff */
[----:B------:R-:W-:Y:S01]  /*b9c70*/  LOP3.LUT P6, RZ, R0, 0x20, RZ, 0xc0, !PT ;  /* 0x0000002000ff7812 */ /* 0x000fe200078cc0ff */
[----:B0-----:R-:W4:Y:S01]  /*b9c80*/  LDL.LU.64 R16, [R1+0xe08] ;  /* 0x000e080001107983 */ /* 0x001f220000300a00 */
[----:B------:R-:W-:-:S05]  /*b9c90*/  PRMT R19, R7, 0x7772, RZ ;  /* 0x0000777207137816 */ /* 0x000fca00000000ff */
[----:B------:R0:W-:Y:S02]  /*b9ca0*/  @P0 STG.E.U8 desc[UR32][R14.64], R19 ;  /* 0x000000130e000986 */ /* 0x0001e4000c101120 */
[----:B0-----:R-:W-:Y:S02]  /*b9cb0*/  PRMT R19, R7, 0x7773, RZ ;  /* 0x0000777307137816 */ /* 0x001fe400000000ff */
[----:B------:R-:W4:Y:S04]  /*b9cc0*/  LDL.LU.64 R14, [R1+0xe00] ;  /* 0x000e0000010e7983 */ /* 0x000f280000300a00 */
[----:B------:R0:W-:Y:S01]  /*b9cd0*/  @P6 STG.E.U8 desc[UR32][R10.64], R19 ;  /* 0x000000130a006986 */ /* 0x0001e2000c101120 */
[----:B------:R-:W-:-:S03]  /*b9ce0*/  LOP3.LUT P6, RZ, R3, 0x10, RZ, 0xc0, !PT ;  /* 0x0000001003ff7812 */ /* 0x000fc600078cc0ff */
[----:B------:R-:W4:Y:S01]  /*b9cf0*/  LDL.LU R7, [R1+0x1ec] ;  /* 0x0001ec0001077983 */ /* 0x000f220000300800 */
[----:B0-----:R-:W-:-:S03]  /*b9d00*/  PRMT R19, R6, 0x7770, RZ ;  /* 0x0000777006137816 */ /* 0x001fc600000000ff */
[----:B------:R-:W4:Y:S06]  /*b9d10*/  LDL.LU.64 R10, [R1+0xdf8] ;  /* 0x000df800010a7983 */ /* 0x000f2c0000300a00 */
[----:B--2---:R0:W-:Y:S01]  /*b9d20*/  @P6 STG.E.U8 desc[UR32][R8.64], R19 ;  /* 0x0000001308006986 */ /* 0x0041e2000c101120 */
[C---:B------:R-:W-:Y:S02]  /*b9d30*/  LOP3.LUT P6, RZ, R3.reuse, 0x8, RZ, 0xc0, !PT ;  /* 0x0000000803ff7812 */ /* 0x040fe400078cc0ff */
[----:B0-----:R-:W-:Y:S01]  /*b9d40*/  PRMT R19, R6, 0x7771, RZ ;  /* 0x0000777106137816 */ /* 0x001fe200000000ff */
[----:B------:R-:W2:Y:S10]  /*b9d50*/  LDL.LU.64 R8, [R1+0xdf0] ;  /* 0x000df00001087983 */ /* 0x000eb40000300a00 */
[----:B---3--:R0:W-:Y:S01]  /*b9d60*/  @P6 STG.E.U8 desc[UR32][R4.64], R19 ;  /* 0x0000001304006986 */ /* 0x0081e2000c101120 */
[----:B------:R-:W-:-:S02]  /*b9d70*/  LOP3.LUT P6, RZ, R3, 0x4, RZ, 0xc0, !PT ;  /* 0x0000000403ff7812 */ /* 0x000fc400078cc0ff */
[----:B0-----:R-:W-:Y:S01]  /*b9d80*/  PRMT R19, R6, 0x7772, RZ ;  /* 0x0000777206137816 */ /* 0x001fe200000000ff */
[----:B------:R-:W3:Y:S10]  /*b9d90*/  LDL.LU.64 R4, [R1+0xde8] ;  /* 0x000de80001047983 */ /* 0x000ef40000300a00 */
[----:B----4-:R0:W-:Y:S04]  /*b9da0*/  @P6 STG.E.U8 desc[UR32][R28.64], R19 ;  /* 0x000000131c006986 */ /* 0x0101e8000c101120 */
[----:B0-----:R-:W4:Y:S01]  /*b9db0*/  LDL.LU.64 R28, [R1+0x3098] ;  /* 0x00309800011c7983 */ /* 0x001f220000300a00 */
[----:B------:R-:W-:-:S02]  /*b9dc0*/  LOP3.LUT P6, RZ, R3, 0x2, RZ, 0xc0, !PT ;  /* 0x0000000203ff7812 */ /* 0x000fc400078cc0ff */
[----:B------:R-:W-:Y:S02]  /*b9dd0*/  PRMT R19, R6, 0x7773, RZ ;  /* 0x0000777306137816 */ /* 0x000fe400000000ff */
[----:B------:R-:W3:Y:S09]  /*b9de0*/  LDL.LU R6, [R1+0x3090] ;  /* 0x0030900001067983 */ /* 0x000ef20000300800 */
[----:B----4-:R0:W-:Y:S04]  /*b9df0*/  @P6 STG.E.U8 desc[UR32][R28.64], R19 ;  /* 0x000000131c006986 */ /* 0x0101e8000c101120 */
[----:B0-----:R-:W4:Y:S01]  /*b9e00*/  LDL.LU.64 R28, [R1+0x3088] ;  /* 0x00308800011c7983 */ /* 0x001f220000300a00 */
[----:B------:R-:W-:-:S02]  /*b9e10*/  LOP3.LUT P6, RZ, R3, 0x1, RZ, 0xc0, !PT ;  /* 0x0000000103ff7812 */ /* 0x000fc400078cc0ff */
[----:B------:R-:W-:Y:S01]  /*b9e20*/  PRMT R19, R12, 0x7770, RZ ;  /* 0x000077700c137816 */ /* 0x000fe200000000ff */
[----:B------:R-:W3:Y:S01]  /*b9e30*/  LDL.LU R3, [R1+0x3080] ;  /* 0x0030800001037983 */ /* 0x000ee20000300800 */
[C---:B------:R-:W-:Y:S02]  /*b9e40*/  LOP3.LUT P5, RZ, R2.reuse, 0x10000000, RZ, 0xc0, !PT ;  /* 0x1000000002ff7812 */ /* 0x040fe400078ac0ff */
[C---:B------:R-:W-:Y:S02]  /*b9e50*/  LOP3.LUT P4, RZ, R2.reuse, 0x8000000, RZ, 0xc0, !PT ;  /* 0x0800000002ff7812 */ /* 0x040fe4000788c0ff */
[C---:B------:R-:W-:Y:S02]  /*b9e60*/  LOP3.LUT P3, RZ, R2.reuse, 0x4000000, RZ, 0xc0, !PT ;  /* 0x0400000002ff7812 */ /* 0x040fe4000786c0ff */
[C---:B------:R-:W-:Y:S02]  /*b9e70*/  LOP3.LUT P2, RZ, R2.reuse, 0x2000000, RZ, 0xc0, !PT ;  /* 0x0200000002ff7812 */ /* 0x040fe4000784c0ff */
[----:B------:R-:W-:Y:S01]  /*b9e80*/  LOP3.LUT P1, RZ, R2, 0x1000000, RZ, 0xc0, !PT ;  /* 0x0100000002ff7812 */ /* 0x000fe2000782c0ff */
[----:B----4-:R0:W-:Y:S01]  /*b9e90*/  @P6 STG.E.U8 desc[UR32][R28.64], R19 ;  /* 0x000000131c006986 */ /* 0x0101e2000c101120 */
[----:B------:R-:W-:-:S02]  /*b9ea0*/  LOP3.LUT P6, RZ, R18, 0x80000000, RZ, 0xc0, !PT ;  /* 0x8000000012ff7812 */ /* 0x000fc400078cc0ff */
[----:B0-----:R-:W-:-:S11]  /*b9eb0*/  PRMT R19, R12, 0x7771, RZ ;  /* 0x000077710c137816 */ /* 0x001fd600000000ff */
[----:B------:R0:W-:Y:S01]  /*b9ec0*/  @P6 STG.E.U8 desc[UR32][R22.64], R19 ;  /* 0x0000001316006986 */ /* 0x0001e2000c101120 */
[----:B------:R-:W-:Y:S02]  /*b9ed0*/  LOP3.LUT P6, RZ, R18, 0x40000000, RZ, 0xc0, !PT ;  /* 0x4000000012ff7812 */ /* 0x000fe400078cc0ff */
[----:B0-----:R-:W-:-:S11]  /*b9ee0*/  PRMT R19, R12, 0x7772, RZ ;  /* 0x000077720c137816 */ /* 0x001fd600000000ff */
[----:B------:R0:W-:Y:S01]  /*b9ef0*/  @P6 STG.E.U8 desc[UR32][R20.64], R19 ;  /* 0x0000001314006986 */ /* 0x0001e2000c101120 */
[----:B------:R-:W-:Y:S02]  /*b9f00*/  LOP3.LUT P6, RZ, R18, 0x20000000, RZ, 0xc0, !PT ;  /* 0x2000000012ff7812 */ /* 0x000fe400078cc0ff */
[----:B0-----:R-:W-:-:S11]  /*b9f10*/  PRMT R19, R12, 0x7773, RZ ;  /* 0x000077730c137816 */ /* 0x001fd600000000ff */
[----:B------:R0:W-:Y:S02]  /*b9f20*/  @P6 STG.E.U8 desc[UR32][R26.64], R19 ;  /* 0x000000131a006986 */ /* 0x0001e4000c101120 */
[----:B0-----:R-:W-:-:S05]  /*b9f30*/  PRMT R19, R13, 0x7770, RZ ;  /* 0x000077700d137816 */ /* 0x001fca00000000ff */
[----:B------:R0:W-:Y:S02]  /*b9f40*/  @P5 STG.E.U8 desc[UR32][R24.64], R19 ;  /* 0x0000001318005986 */ /* 0x0001e4000c101120 */
[----:B0-----:R-:W-:-:S05]  /*b9f50*/  PRMT R19, R13, 0x7771, RZ ;  /* 0x000077710d137816 */ /* 0x001fca00000000ff */
[----:B------:R0:W-:Y:S02]  /*b9f60*/  @P4 STG.E.U8 desc[UR32][R16.64], R19 ;  /* 0x0000001310004986 */ /* 0x0001e4000c101120 */
[----:B0-----:R-:W-:-:S05]  /*b9f70*/  PRMT R19, R13, 0x7772, RZ ;  /* 0x000077720d137816 */ /* 0x001fca00000000ff */
[----:B------:R0:W-:Y:S02]  /*b9f80*/  @P3 STG.E.U8 desc[UR32][R14.64], R19 ;  /* 0x000000130e003986 */ /* 0x0001e4000c101120 */
[----:B0-----:R-:W-:-:S05]  /*b9f90*/  PRMT R19, R13, 0x7773, RZ ;  /* 0x000077730d137816 */ /* 0x001fca00000000ff */
[----:B------:R0:W-:Y:S02]  /*b9fa0*/  @P2 STG.E.U8 desc[UR32][R10.64], R19 ;  /* 0x000000130a002986 */ /* 0x0001e4000c101120 */
[----:B0-----:R-:W-:Y:S02]  /*b9fb0*/  PRMT R19, R7, 0x7770, RZ ;  /* 0x0000777007137816 */ /* 0x001fe400000000ff */
[----:B------:R-:W4:Y:S04]  /*b9fc0*/  LDL.LU.64 R10, [R1+0xdd8] ;  /* 0x000dd800010a7983 */ /* 0x000f280000300a00 */
[----:B--2---:R0:W-:Y:S04]  /*b9fd0*/  @P1 STG.E.U8 desc[UR32][R8.64], R19 ;  /* 0x0000001308001986 */ /* 0x0041e8000c101120 */
[----:B0-----:R-:W2:Y:S01]  /*b9fe0*/  LDL.LU.64 R8, [R1+0xdc8] ;  /* 0x000dc80001087983 */ /* 0x001ea20000300a00 */
[----:B------:R-:W-:-:S02]  /*b9ff0*/  LOP3.LUT P0, RZ, R2, 0x800000, RZ, 0xc0, !PT ;  /* 0x0080000002ff7812 */ /* 0x000fc4000780c0ff */
[C---:B------:R-:W-:Y:S01]  /*ba000*/  LOP3.LUT P3, RZ, R2.reuse, 0x400000, RZ, 0xc0, !PT ;  /* 0x0040000002ff7812 */ /* 0x040fe2000786c0ff */
[----:B------:R-:W2:Y:S01]  /*ba010*/  LDL.LU.64 R16, [R1+0xdc0] ;  /* 0x000dc00001107983 */ /* 0x000ea20000300a00 */
[C---:B------:R-:W-:Y:S02]  /*ba020*/  PRMT R19, R7.reuse, 0x7771, RZ ;  /* 0x0000777107137816 */ /* 0x040fe400000000ff */
[----:B------:R-:W-:Y:S01]  /*ba030*/  LOP3.LUT P2, RZ, R2, 0x200000, RZ, 0xc0, !PT ;  /* 0x0020000002ff7812 */ /* 0x000fe2000784c0ff */
[----:B------:R-:W2:Y:S04]  /*ba040*/  LDL.LU.64 R14, [R1+0xdb8] ;  /* 0x000db800010e7983 */ /* 0x000ea80000300a00 */
[----:B------:R-:W2:Y:S04]  /*ba050*/  LDL.LU.64 R12, [R1+0xdb0] ;  /* 0x000db000010c7983 */ /* 0x000ea80000300a00 */
[----:B---3--:R0:W-:Y:S02]  /*ba060*/  @P0 STG.E.U8 desc[UR32][R4.64], R19 ;  /* 0x0000001304000986 */ /* 0x0081e4000c101120 */
[----:B0-----:R-:W-:-:S02]  /*ba070*/  PRMT R19, R7, 0x7772, RZ ;  /* 0x0000777207137816 */ /* 0x001fc400000000ff */
[----:B------:R-:W3:Y:S04]  /*ba080*/  LDL.LU R5, [R1+0x1d0] ;  /* 0x0001d00001057983 */ /* 0x000ee80000300800 */
[----:B----4-:R0:W-:Y:S02]  /*ba090*/  @P3 STG.E.U8 desc[UR32][R10.64], R19 ;  /* 0x000000130a003986 */ /* 0x0101e4000c101120 */
[----:B0-----:R-:W-:Y:S02]  /*ba0a0*/  PRMT R19, R7, 0x7773, RZ ;  /* 0x0000777307137816 */ /* 0x001fe400000000ff */
[----:B------:R-:W4:Y:S04]  /*ba0b0*/  LDL.LU.64 R10, [R1+0xd98] ;  /* 0x000d9800010a7983 */ /* 0x000f280000300a00 */
[----:B------:R-:W4:Y:S04]  /*ba0c0*/  LDL.LU R4, [R1+0x30] ;  /* 0x0000300001047983 */ /* 0x000f280000300800 */
[----:B--2---:R0:W-:Y:S04]  /*ba0d0*/  @P2 STG.E.U8 desc[UR32][R8.64], R19 ;  /* 0x0000001308002986 */ /* 0x0041e8000c101120 */
[----:B0-----:R-:W2:Y:S04]  /*ba0e0*/  LDL.LU.64 R8, [R1+0xd90] ;  /* 0x000d900001087983 */ /* 0x001ea80000300a00 */
[----:B------:R-:W3:Y:S04]  /*ba0f0*/  LDL.LU R27, [R1+0x1d4] ;  /* 0x0001d400011b7983 */ /* 0x000ee80000300800 */
[----:B---3--:R0:W-:Y:S04]  /*ba100*/  STL [R1+0x3068], R27 ;  /* 0x0030681b01007387 */ /* 0x0081e80000100800 */
[----:B0-----:R-:W3:Y:S04]  /*ba110*/  LDL.LU.64 R26, [R1+0xd50] ;  /* 0x000d5000011a7983 */ /* 0x001ee80000300a00 */
[----:B---3--:R0:W-:Y:S04]  /*ba120*/  STL.64 [R1+0x3070], R26 ;  /* 0x0030701a01007387 */ /* 0x0081e80000100a00 */
[----:B0-----:R-:W3:Y:S01]  /*ba130*/  LDL.LU.64 R26, [R1+0xd70] ;  /* 0x000d7000011a7983 */ /* 0x001ee20000300a00 */
        /* <DEDUP_REMOVED lines=17> */
[----:B---3--:R0:W-:Y:S04]  /*ba250*/  STL.64 [R1+0x3078], R26 ;  /* 0x0030781a01007387 */ /* 0x0081e80000100a00 */
[----:B0-----:R-:W3:Y:S06]  /*ba260*/  LDL.LU.64 R26, [R1+0xd88] ;  /* 0x000d8800011a7983 */ /* 0x001eec0000300a00 */
[----:B------:R-:W-:-:S02]  /*ba270*/  @P6 LOP3.LUT R18, R18, 0x4000000, RZ, 0xfc, !PT ;  /* 0x0400000012126812 */ /* 0x000fc400078efcff */
[----:B------:R-:W-:Y:S01]  /*ba280*/  LOP3.LUT P6, RZ, R2, 0x10000, RZ, 0xc0, !PT ;  /* 0x0001000002ff7812 */ /* 0x000fe200078cc0ff */
[----:B------:R-:W3:Y:S01]  /*ba290*/  LDL.LU.64 R28, [R1+0xd48] ;  /* 0x000d4800011c7983 */ /* 0x000ee20000300a00 */
[----:B------:R-:W-:Y:S02]  /*ba2a0*/  LOP3.LUT R18, R18, 0xf7ffffff, RZ, 0xc0, !PT ;  /* 0xf7ffffff12127812 */ /* 0x000fe400078ec0ff */
[C---:B------:R-:W-:Y:S01]  /*ba2b0*/  LOP3.LUT P1, RZ, R2.reuse, 0x100000, RZ, 0xc0, !PT ;  /* 0x0010000002ff7812 */ /* 0x040fe2000782c0ff */
[----:B------:R-:W3:Y:S01]  /*ba2c0*/  LDL.LU.64 R22, [R1+0xd40] ;  /* 0x000d400001167983 */ /* 0x000ee20000300a00 */
[----:B------:R-:W-:Y:S02]  /*ba2d0*/  LOP3.LUT P0, RZ, R2, 0x80000, RZ, 0xc0, !PT ;  /* 0x0008000002ff7812 */ /* 0x000fe4000780c0ff */
[----:B------:R-:W-:Y:S01]  /*ba2e0*/  PRMT R19, R5, 0x7770, RZ ;  /* 0x0000777005137816 */ /* 0x000fe200000000ff */
[----:B------:R-:W3:Y:S04]  /*ba2f0*/  LDL.LU R7, [R1+0x34] ;  /* 0x0000340001077983 */ /* 0x000ee80000300800 */
[----:B------:R-:W-:Y:S01]  /*ba300*/  @P6 LOP3.LUT R18, R18, 0x8000000, RZ, 0xfc, !PT ;  /* 0x0800000012126812 */ /* 0x000fe200078efcff */
[----:B------:R-:W3:Y:S01]  /*ba310*/  LDL.LU.64 R20, [R1+0xd30] ;  /* 0x000d300001147983 */ /* 0x000ee20000300a00 */
[----:B------:R-:W-:-:S02]  /*ba320*/  LOP3.LUT P6, RZ, R2, 0x20000, RZ, 0xc0, !PT ;  /* 0x0002000002ff7812 */ /* 0x000fc400078cc0ff */
[----:B------:R-:W-:Y:S01]  /*ba330*/  LOP3.LUT R18, R18, 0xefffffff, RZ, 0xc0, !PT ;  /* 0xefffffff12127812 */ /* 0x000fe200078ec0ff */
[----:B------:R0:W-:Y:S04]  /*ba340*/  @P1 STG.E.U8 desc[UR32][R16.64], R19 ;  /* 0x0000001310001986 */ /* 0x0001e8000c101120 */
[----:B------:R-:W3:Y:S06]  /*ba350*/  LDL.LU.64 R24, [R1+0xd10] ;  /* 0x000d100001187983 */ /* 0x000eec0000300a00 */
[----:B------:R-:W-:-:S02]  /*ba360*/  @P6 LOP3.LUT R18, R18, 0x10000000, RZ, 0xfc, !PT ;  /* 0x1000000012126812 */ /* 0x000fc400078efcff */
[----:B------:R-:W-:Y:S01]  /*ba370*/  LOP3.LUT P6, RZ, R2, 0x40000, RZ, 0xc0, !PT ;  /* 0x0004000002ff7812 */ /* 0x000fe200078cc0ff */
[----:B0-----:R-:W3:Y:S01]  /*ba380*/  LDL.LU.64 R16, [R1+0xd08] ;  /* 0x000d080001107983 */ /* 0x001ee20000300a00 */
[----:B------:R-:W-:-:S05]  /*ba390*/  PRMT R19, R5, 0x7771, RZ ;  /* 0x0000777105137816 */ /* 0x000fca00000000ff */
[----:B------:R0:W-:Y:S02]  /*ba3a0*/  @P0 STG.E.U8 desc[UR32][R14.64], R19 ;  /* 0x000000130e000986 */ /* 0x0001e4000c101120 */
[C---:B0-----:R-:W-:Y:S02]  /*ba3b0*/  PRMT R19, R5.reuse, 0x7772, RZ ;  /* 0x0000777205137816 */ /* 0x041fe400000000ff */
[----:B------:R-:W3:Y:S04]  /*ba3c0*/  LDL.LU.64 R14, [R1+0xd00] ;  /* 0x000d0000010e7983 */ /* 0x000ee80000300a00 */
[----:B------:R0:W-:Y:S01]  /*ba3d0*/  @P6 STG.E.U8 desc[UR32][R12.64], R19 ;  /* 0x000000130c006986 */ /* 0x0001e2000c101120 */
[C---:B------:R-:W-:Y:S02]  /*ba3e0*/  LOP3.LUT P6, RZ, R18.reuse, 0x10000000, RZ, 0xc0, !PT ;  /* 0x1000000012ff7812 */ /* 0x040fe400078cc0ff */
[----:B0-----:R-:W-:Y:S01]  /*ba3f0*/  PRMT R19, R5, 0x7773, RZ ;  /* 0x0000777305137816 */ /* 0x001fe200000000ff */
[----:B------:R-:W3:Y:S10]  /*ba400*/  LDL.LU.64 R12, [R1+0xcf0] ;  /* 0x000cf000010c7983 */ /* 0x000ef40000300a00 */
[----:B----4-:R0:W-:Y:S01]  /*ba410*/  @P6 STG.E.U8 desc[UR32][R10.64], R19 ;  /* 0x000000130a006986 */ /* 0x0101e2000c101120 */
[----:B------:R-:W-:-:S02]  /*ba420*/  LOP3.LUT P6, RZ, R18, 0x8000000, RZ, 0xc0, !PT ;  /* 0x0800000012ff7812 */ /* 0x000fc400078cc0ff */
[----:B0-----:R-:W-:Y:S01]  /*ba430*/  PRMT R19, R4, 0x7770, RZ ;  /* 0x0000777004137816 */ /* 0x001fe200000000ff */
[----:B------:R-:W4:Y:S10]  /*ba440*/  LDL.LU.64 R10, [R1+0xcd0] ;  /* 0x000cd000010a7983 */ /* 0x000f340000300a00 */
[----:B--2---:R0:W-:Y:S01]  /*ba450*/  @P6 STG.E.U8 desc[UR32][R8.64], R19 ;  /* 0x0000001308006986 */ /* 0x0041e2000c101120 */
[----:B------:R-:W-:-:S03]  /*ba460*/  LOP3.LUT P6, RZ, R18, 0x4000000, RZ, 0xc0, !PT ;  /* 0x0400000012ff7812 */ /* 0x000fc600078cc0ff */
[----:B------:R-:W2:Y:S01]  /*ba470*/  LDL.LU R5, [R1+0x1d8] ;  /* 0x0001d80001057983 */ /* 0x000ea20000300800 */
[----:B0-----:R-:W-:-:S03]  /*ba480*/  PRMT R19, R4, 0x7771, RZ ;  /* 0x0000777104137816 */ /* 0x001fc600000000ff */
[----:B------:R-:W2:Y:S06]  /*ba490*/  LDL.LU.64 R8, [R1+0xcc8] ;  /* 0x000cc80001087983 */ /* 0x000eac0000300a00 */
[----:B---3--:R0:W-:Y:S04]  /*ba4a0*/  @P6 STG.E.U8 desc[UR32][R26.64], R19 ;  /* 0x000000131a006986 */ /* 0x0081e8000c101120 */
[----:B0-----:R-:W3:Y:S01]  /*ba4b0*/  LDL.LU.64 R26, [R1+0x3078] ;  /* 0x00307800011a7983 */ /* 0x001ee20000300a00 */
[----:B------:R-:W-:-:S02]  /*ba4c0*/  LOP3.LUT P6, RZ, R18, 0x2000000, RZ, 0xc0, !PT ;  /* 0x0200000012ff7812 */ /* 0x000fc400078cc0ff */
[----:B------:R-:W-:-:S11]  /*ba4d0*/  PRMT R19, R4, 0x7772, RZ ;  /* 0x0000777204137816 */ /* 0x000fd600000000ff */
[----:B---3--:R0:W-:Y:S04]  /*ba4e0*/  @P6 STG.E.U8 desc[UR32][R26.64], R19 ;  /* 0x000000131a006986 */ /* 0x0081e8000c101120 */
[----:B0-----:R-:W3:Y:S01]  /*ba4f0*/  LDL.LU.64 R26, [R1+0x3070] ;  /* 0x00307000011a7983 */ /* 0x001ee20000300a00 */
[----:B------:R-:W-:Y:S02]  /*ba500*/  LOP3.LUT P6, RZ, R18, 0x1000000, RZ, 0xc0, !PT ;  /* 0x0100000012ff7812 */ /* 0x000fe400078cc0ff */
[----:B------:R-:W-:Y:S02]  /*ba510*/  PRMT R19, R4, 0x7773, RZ ;  /* 0x0000777304137816 */ /* 0x000fe400000000ff */
[----:B------:R-:W2:Y:S09]  /*ba520*/  LDL.LU R4, [R1+0x306c] ;  /* 0x00306c0001047983 */ /* 0x000eb20000300800 */
[----:B---3--:R0:W-:Y:S04]  /*ba530*/  @P6 STG.E.U8 desc[UR32][R26.64], R19 ;  /* 0x000000131a006986 */ /* 0x0081e8000c101120 */
[----:B0-----:R-:W3:Y:S01]  /*ba540*/  LDL.LU R27, [R1+0x3068] ;  /* 0x00306800011b7983 */ /* 0x001ee20000300800 */
[----:B------:R-:W-:-:S02]  /*ba550*/  LOP3.LUT P6, RZ, R18, 0x800000, RZ, 0xc0, !PT ;  /* 0x0080000012ff7812 */ /* 0x000fc400078cc0ff */
[C---:B------:R-:W-:Y:S02]  /*ba560*/  LOP3.LUT P5, RZ, R2.reuse, 0x200, RZ, 0xc0, !PT ;  /* 0x0000020002ff7812 */ /* 0x040fe400078ac0ff */
[C---:B------:R-:W-:Y:S02]  /*ba570*/  LOP3.LUT P4, RZ, R2.reuse, 0x100, RZ, 0xc0, !PT ;  /* 0x0000010002ff7812 */ /* 0x040fe4000788c0ff */
[C---:B------:R-:W-:Y:S02]  /*ba580*/  LOP3.LUT P3, RZ, R2.reuse, 0x80, RZ, 0xc0, !PT ;  /* 0x0000008002ff7812 */ /* 0x040fe4000786c0ff */
[C---:B------:R-:W-:Y:S02]  /*ba590*/  LOP3.LUT P2, RZ, R2.reuse, 0x40, RZ, 0xc0, !PT ;  /* 0x0000004002ff7812 */ /* 0x040fe4000784c0ff */
[C---:B------:R-:W-:Y:S02]  /*ba5a0*/  LOP3.LUT P1, RZ, R2.reuse, 0x20, RZ, 0xc0, !PT ;  /* 0x0000002002ff7812 */ /* 0x040fe4000782c0ff */
[----:B------:R-:W-:-:S02]  /*ba5b0*/  LOP3.LUT P0, RZ, R2, 0x10, RZ, 0xc0, !PT ;  /* 0x0000001002ff7812 */ /* 0x000fc4000780c0ff */
[----:B---3--:R-:W-:-:S05]  /*ba5c0*/  PRMT R19, R27, 0x7770, RZ ;  /* 0x000077701b137816 */ /* 0x008fca00000000ff */
        /* <DEDUP_REMOVED lines=16> */
[----:B----4-:R2:W-:Y:S02]  /*ba6d0*/  @P1 STG.E.U8 desc[UR32][R10.64], R19 ;  /* 0x000000130a001986 */ /* 0x0105e4000c101120 */
[----:B--2---:R-:W-:Y:S02]  /*ba6e0*/  PRMT R19, R5, 0x7770, RZ ;  /* 0x0000777005137816 */ /* 0x004fe400000000ff */
[----:B------:R-:W2:Y:S04]  /*ba6f0*/  LDL.LU.64 R10, [R1+0xcc0] ;  /* 0x000cc000010a7983 */ /* 0x000ea80000300a00 */
[----:B------:R0:W-:Y:S04]  /*ba700*/  @P0 STG.E.U8 desc[UR32][R8.64], R19 ;  /* 0x0000001308000986 */ /* 0x0001e8000c101120 */
[----:B0-----:R-:W3:Y:S01]  /*ba710*/  LDL.LU.64 R8, [R1+0xcb0] ;  /* 0x000cb00001087983 */ /* 0x001ee20000300a00 */
[----:B------:R-:W-:-:S02]  /*ba720*/  LOP3.LUT P3, RZ, R2, 0x8, RZ, 0xc0, !PT ;  /* 0x0000000802ff7812 */ /* 0x000fc4000786c0ff */
[----:B------:R-:W-:Y:S01]  /*ba730*/  LOP3.LUT P2, RZ, R2, 0x4, RZ, 0xc0, !PT ;  /* 0x0000000402ff7812 */ /* 0x000fe2000784c0ff */
[----:B------:R-:W4:Y:S01]  /*ba740*/  LDL.LU.64 R16, [R1+0xc90] ;  /* 0x000c900001107983 */ /* 0x000f220000300a00 */
[----:B------:R-:W-:-:S03]  /*ba750*/  PRMT R19, R5, 0x7771, RZ ;  /* 0x0000777105137816 */ /* 0x000fc600000000ff */
[----:B------:R-:W4:Y:S04]  /*ba760*/  LDL.LU.64 R14, [R1+0xc88] ;  /* 0x000c8800010e7983 */ /* 0x000f280000300a00 */
[----:B------:R-:W4:Y:S04]  /*ba770*/  LDL.LU.64 R12, [R1+0xc80] ;  /* 0x000c8000010c7983 */ /* 0x000f280000300a00 */
[----:B------:R-:W4:Y:S04]  /*ba780*/  LDL.LU R28, [R1+0x38] ;  /* 0x00003800011c7983 */ /* 0x000f280000300800 */
[----:B--2---:R0:W-:Y:S02]  /*ba790*/  @P3 STG.E.U8 desc[UR32][R10.64], R19 ;  /* 0x000000130a003986 */ /* 0x0041e4000c101120 */
[----:B0-----:R-:W-:-:S02]  /*ba7a0*/  PRMT R19, R5, 0x7772, RZ ;  /* 0x0000777205137816 */ /* 0x001fc400000000ff */
[----:B------:R-:W2:Y:S04]  /*ba7b0*/  LDL.LU.64 R10, [R1+0xc70] ;  /* 0x000c7000010a7983 */ /* 0x000ea80000300a00 */
[----:B------:R-:W2:Y:S04]  /*ba7c0*/  LDL.LU R29, [R1+0x1dc] ;  /* 0x0001dc00011d7983 */ /* 0x000ea80000300800 */
[----:B---3--:R0:W-:Y:S04]  /*ba7d0*/  @P2 STG.E.U8 desc[UR32][R8.64], R19 ;  /* 0x0000001308002986 */ /* 0x0081e8000c101120 */
[----:B0-----:R-:W3:Y:S04]  /*ba7e0*/  LDL.LU.64 R8, [R1+0xc50] ;  /* 0x000c500001087983 */ /* 0x001ee80000300a00 */
[----:B------:R-:W4:Y:S04]  /*ba7f0*/  LDL.LU.64 R22, [R1+0xc10] ;  /* 0x000c100001167983 */ /* 0x000f280000300a00 */
[----:B----4-:R0:W-:Y:S04]  /*ba800*/  STL.64 [R1+0x3050], R22 ;  /* 0x0030501601007387 */ /* 0x0101e80000100a00 */
[----:B0-----:R-:W4:Y:S04]  /*ba810*/  LDL.LU.64 R22, [R1+0xc30] ;  /* 0x000c300001167983 */ /* 0x001f280000300a00 */
        /* <DEDUP_REMOVED lines=22> */
[----:B------:R-:W-:Y:S01]  /*ba980*/  LOP3.LUT P6, RZ, R3, 0x20000000, RZ, 0xc0, !PT ;  /* 0x2000000003ff7812 */ /* 0x000fe200078cc0ff */
[----:B------:R-:W4:Y:S01]  /*ba990*/  LDL.LU R7, [R1+0x3c] ;  /* 0x00003c0001077983 */ /* 0x000f220000300800 */
[----:B------:R-:W-:Y:S02]  /*ba9a0*/  LOP3.LUT R18, R18, 0xfff7ffff, RZ, 0xc0, !PT ;  /* 0xfff7ffff12127812 */ /* 0x000fe400078ec0ff */
[C---:B------:R-:W-:Y:S01]  /*ba9b0*/  LOP3.LUT P1, RZ, R2.reuse, 0x2, RZ, 0xc0, !PT ;  /* 0x0000000202ff7812 */ /* 0x040fe2000782c0ff */
[----:B------:R-:W4:Y:S01]  /*ba9c0*/  LDL.LU.64 R20, [R1+0xc08] ;  /* 0x000c080001147983 */ /* 0x000f220000300a00 */
[----:B------:R-:W-:Y:S02]  /*ba9d0*/  LOP3.LUT P0, RZ, R2, 0x1, RZ, 0xc0, !PT ;  /* 0x0000000102ff7812 */ /* 0x000fe4000780c0ff */
[----:B------:R-:W-:Y:S01]  /*ba9e0*/  PRMT R19, R5, 0x7773, RZ ;  /* 0x0000777305137816 */ /* 0x000fe200000000ff */
[----:B------:R-:W4:Y:S04]  /*ba9f0*/  LDL.LU.64 R26, [R1+0xc00] ;  /* 0x000c0000011a7983 */ /* 0x000f280000300a00 */
[----:B------:R-:W-:Y:S01]  /*baa00*/  @P6 LOP3.LUT R18, R18, 0x80000, RZ, 0xfc, !PT ;  /* 0x0008000012126812 */ /* 0x000fe200078efcff */
[----:B------:R-:W4:Y:S01]  /*baa10*/  LDL.LU R5, [R1+0x20] ;  /* 0x0000200001057983 */ /* 0x000f220000300800 */
        /* <DEDUP_REMOVED lines=12> */
[----:B------:R-:W-:Y:S02]  /*baae0*/  LOP3.LUT P6, RZ, R18, 0x100000, RZ, 0xc0, !PT ;  /* 0x0010000012ff7812 */ /* 0x000fe400078cc0ff */
[----:B0-----:R-:W-:Y:S01]  /*baaf0*/  PRMT R19, R28, 0x7772, RZ ;  /* 0x000077721c137816 */ /* 0x001fe200000000ff */
[----:B------:R-:W4:Y:S10]  /*bab00*/  LDL.LU.64 R12, [R1+0xbc0] ;  /* 0x000bc000010c7983 */ /* 0x000f340000300a00 */
[----:B--2---:R0:W-:Y:S01]  /*bab10*/  @P6 STG.E.U8 desc[UR32][R10.64], R19 ;  /* 0x000000130a006986 */ /* 0x0041e2000c101120 */
[----:B------:R-:W-:-:S02]  /*bab20*/  LOP3.LUT P6, RZ, R18, 0x80000, RZ, 0xc0, !PT ;  /* 0x0008000012ff7812 */ /* 0x000fc400078cc0ff */
        /* <DEDUP_REMOVED lines=9> */
[----:B------:R-:W-:-:S11]  /*babc0*/  PRMT R19, R29, 0x7771, RZ ;  /* 0x000077711d137816 */ /* 0x000fd600000000ff */
[----:B----4-:R0:W-:Y:S04]  /*babd0*/  @P6 STG.E.U8 desc[UR32][R22.64], R19 ;  /* 0x0000001316006986 */ /* 0x0101e8000c101120 */
[----:B0-----:R-:W4:Y:S01]  /*babe0*/  LDL.LU.64 R22, [R1+0x3058] ;  /* 0x0030580001167983 */ /* 0x001f220000300a00 */
[----:B------:R-:W-:Y:S02]  /*babf0*/  LOP3.LUT P6, RZ, R18, 0x10000, RZ, 0xc0, !PT ;  /* 0x0001000012ff7812 */ /* 0x000fe400078cc0ff */
[----:B------:R-:W-:-:S11]  /*bac00*/  PRMT R19, R29, 0x7772, RZ ;  /* 0x000077721d137816 */ /* 0x000fd600000000ff */
[----:B----4-:R0:W-:Y:S04]  /*bac10*/  @P6 STG.E.U8 desc[UR32][R22.64], R19 ;  /* 0x0000001316006986 */ /* 0x0101e8000c101120 */
[----:B0-----:R-:W4:Y:S01]  /*bac20*/  LDL.LU.64 R22, [R1+0x3050] ;  /* 0x0030500001167983 */ /* 0x001f220000300a00 */
[----:B------:R-:W-:Y:S02]  /*bac30*/  LOP3.LUT P6, RZ, R18, 0x8000, RZ, 0xc0, !PT ;  /* 0x0000800012ff7812 */ /* 0x000fe400078cc0ff */
[----:B------:R-:W-:Y:S02]  /*bac40*/  PRMT R19, R29, 0x7773, RZ ;  /* 0x000077731d137816 */ /* 0x000fe400000000ff */
[C---:B------:R-:W-:Y:S02]  /*bac50*/  LOP3.LUT P5, RZ, R3.reuse, 0x400000, RZ, 0xc0, !PT ;  /* 0x0040000003ff7812 */ /* 0x040fe400078ac0ff */
[----:B------:R-:W-:-:S02]  /*bac60*/  LOP3.LUT P4, RZ, R3, 0x200000, RZ, 0xc0, !PT ;  /* 0x0020000003ff7812 */ /* 0x000fc4000788c0ff */
[C---:B------:R-:W-:Y:S02]  /*bac70*/  LOP3.LUT P3, RZ, R3.reuse, 0x100000, RZ, 0xc0, !PT ;  /* 0x0010000003ff7812 */ /* 0x040fe4000786c0ff */
[C---:B------:R-:W-:Y:S02]  /*bac80*/  LOP3.LUT P2, RZ, R3.reuse, 0x80000, RZ, 0xc0, !PT ;  /* 0x0008000003ff7812 */ /* 0x040fe4000784c0ff */
[C---:B------:R-:W-:Y:S02]  /*bac90*/  LOP3.LUT P1, RZ, R3.reuse, 0x40000, RZ, 0xc0, !PT ;  /* 0x0004000003ff7812 */ /* 0x040fe4000782c0ff */
[----:B------:R-:W-:Y:S01]  /*baca0*/  LOP3.LUT P0, RZ, R3, 0x20000, RZ, 0xc0, !PT ;  /* 0x0002000003ff7812 */ /* 0x000fe2000780c0ff */
[----:B----4-:R0:W-:Y:S01]  /*bacb0*/  @P6 STG.E.U8 desc[UR32][R22.64], R19 ;  /* 0x0000001316006986 */ /* 0x0101e2000c101120 */
        /* <DEDUP_REMOVED lines=15> */
[----:B--2---:R0:W-:Y:S02]  /*badb0*/  @P1 STG.E.U8 desc[UR32][R10.64], R19 ;  /* 0x000000130a001986 */ /* 0x0041e4000c101120 */
[----:B0-----:R-:W-:Y:S02]  /*badc0*/  PRMT R19, R5, 0x7773, RZ ;  /* 0x0000777305137816 */ /* 0x001fe400000000ff */
[----:B------:R-:W2:Y:S04]  /*badd0*/  LDL.LU.64 R10, [R1+0xb80] ;  /* 0x000b8000010a7983 */ /* 0x000ea80000300a00 */
[----:B---3--:R0:W-:Y:S04]  /*bade0*/  @P0 STG.E.U8 desc[UR32][R8.64], R19 ;  /* 0x0000001308000986 */ /* 0x0081e8000c101120 */
[----:B0-----:R-:W3:Y:S04]  /*badf0*/  LDL.LU.64 R8, [R1+0xb78] ;  /* 0x000b780001087983 */ /* 0x001ee80000300a00 */
[----:B------:R-:W4:Y:S04]  /*bae00*/  LDL.LU.64 R24, [R1+0xb68] ;  /* 0x000b680001187983 */ /* 0x000f280000300a00 */
[----:B------:R-:W2:Y:S01]  /*bae10*/  LDL.LU R7, [R1+0x10] ;  /* 0x0000100001077983 */ /* 0x000ea20000300800 */
[----:B------:R-:W-:-:S02]  /*bae20*/  LOP3.LUT P6, RZ, R3, 0x10, RZ, 0xc0, !PT ;  /* 0x0000001003ff7812 */ /* 0x000fc400078cc0ff */
[----:B------:R-:W-:Y:S01]  /*bae30*/  LOP3.LUT R18, R18, 0xffffffdf, RZ, 0xc0, !PT ;  /* 0xffffffdf12127812 */ /* 0x000fe200078ec0ff */
[----:B------:R-:W4:Y:S01]  /*bae40*/  LDL.LU.64 R14, [R1+0xb48] ;  /* 0x000b4800010e7983 */ /* 0x000f220000300a00 */
[C---:B------:R-:W-:Y:S02]  /*bae50*/  LOP3.LUT P3, RZ, R3.reuse, 0x10000, RZ, 0xc0, !PT ;  /* 0x0001000003ff7812 */ /* 0x040fe4000786c0ff */
[----:B------:R-:W-:Y:S01]  /*bae60*/  LOP3.LUT P2, RZ, R3, 0x8000, RZ, 0xc0, !PT ;  /* 0x0000800003ff7812 */ /* 0x000fe2000784c0ff */
[----:B------:R-:W4:Y:S04]  /*bae70*/  LDL.LU.64 R12, [R1+0xb40] ;  /* 0x000b4000010c7983 */ /* 0x000f280000300a00 */
[----:B------:R-:W4:Y:S02]  /*bae80*/  LDL.LU R5, [R1+0x24] ;  /* 0x0000240001057983 */ /* 0x000f240000300800 */
[----:B------:R-:W-:-:S02]  /*bae90*/  @P6 LOP3.LUT R18, R18, 0x20, RZ, 0xfc, !PT ;  /* 0x0000002012126812 */ /* 0x000fc400078efcff */
        /* <DEDUP_REMOVED lines=20> */
[C---:B------:R-:W-:Y:S02]  /*bafe0*/  LOP3.LUT P1, RZ, R3.reuse, 0x4000, RZ, 0xc0, !PT ;  /* 0x0000400003ff7812 */ /* 0x040fe4000782c0ff */
[C---:B------:R-:W-:Y:S02]  /*baff0*/  LOP3.LUT P0, RZ, R3.reuse, 0x2000, RZ, 0xc0, !PT ;  /* 0x0000200003ff7812 */ /* 0x040fe4000780c0ff */
[----:B------:R-:W-:-:S02]  /*bb000*/  LOP3.LUT P5, RZ, R3, 0x8, RZ, 0xc0, !PT ;  /* 0x0000000803ff7812 */ /* 0x000fc400078ac0ff */
[----:B------:R-:W-:-:S03]  /*bb010*/  LOP3.LUT P4, RZ, R3, 0x4, RZ, 0xc0, !PT ;  /* 0x0000000403ff7812 */ /* 0x000fc6000788c0ff */
[----:B------:R-:W-:Y:S02]  /*bb020*/  @P6 LOP3.LUT R18, R18, 0x1000, RZ, 0xfc, !PT ;  /* 0x0000100012126812 */ /* 0x000fe400078efcff */
[----:B------:R-:W-:Y:S02]  /*bb030*/  LOP3.LUT P6, RZ, R3, 0x1000, RZ, 0xc0, !PT ;  /* 0x0000100003ff7812 */ /* 0x000fe400078cc0ff */
[----:B--2---:R-:W-:-:S05]  /*bb040*/  PRMT R19, R7, 0x7770, RZ ;  /* 0x0000777007137816 */ /* 0x004fca00000000ff */
[----:B------:R0:W-:Y:S01]  /*bb050*/  @P3 STG.E.U8 desc[UR32][R10.64], R19 ;  /* 0x000000130a003986 */ /* 0x0001e2000c101120 */
[----:B------:R-:W-:Y:S02]  /*bb060*/  LOP3.LUT P3, RZ, R3, 0x2, RZ, 0xc0, !PT ;  /* 0x0000000203ff7812 */ /* 0x000fe4000786c0ff */
[----:B0-----:R-:W-:Y:S01]  /*bb070*/  PRMT R19, R7, 0x7771, RZ ;  /* 0x0000777107137816 */ /* 0x001fe200000000ff */
[----:B------:R-:W2:Y:S04]  /*bb080*/  LDL.LU.64 R10, [R1+0xb38] ;  /* 0x000b3800010a7983 */ /* 0x000ea80000300a00 */
[----:B---3--:R0:W-:Y:S01]  /*bb090*/  @P2 STG.E.U8 desc[UR32][R8.64], R19 ;  /* 0x0000001308002986 */ /* 0x0081e2000c101120 */
[----:B------:R-:W-:-:S03]  /*bb0a0*/  LOP3.LUT P2, RZ, R3, 0x1, RZ, 0xc0, !PT ;  /* 0x0000000103ff7812 */ /* 0x000fc6000784c0ff */
[----:B0-----:R-:W3:Y:S04]  /*bb0b0*/  LDL.LU.64 R8, [R1+0xb28] ;  /* 0x000b280001087983 */ /* 0x001ee80000300a00 */
[----:B------:R-:W3:Y:S04]  /*bb0c0*/  LDL.LU R16, [R1+0x14] ;  /* 0x0000140001107983 */ /* 0x000ee80000300800 */
[----:B------:R0:W-:Y:S04]  /*bb0d0*/  STL.64 [R1+0x3030], R2 ;  /* 0x0030300201007387 */ /* 0x0001e80000100a00 */
[----:B0-----:R-:W4:Y:S04]  /*bb0e0*/  LDL.LU.64 R2, [R1+0xaf8] ;  /* 0x000af80001027983 */ /* 0x001f280000300a00 */
[----:B----4-:R0:W-:Y:S04]  /*bb0f0*/  STL.64 [R1+0x3038], R2 ;  /* 0x0030380201007387 */ /* 0x0101e80000100a00 */
[----:B0-----:R-:W4:Y:S01]  /*bb100*/  LDL.LU.64 R2, [R1+0xb00] ;  /* 0x000b000001027983 */ /* 0x001f220000300a00 */
[----:B------:R-:W-:-:S05]  /*bb110*/  PRMT R19, R7, 0x7772, RZ ;  /* 0x0000777207137816 */ /* 0x000fca00000000ff */
[----:B------:R0:W-:Y:S02]  /*bb120*/  @P1 STG.E.U8 desc[UR32][R24.64], R19 ;  /* 0x0000001318001986 */ /* 0x0001e4000c101120 */
[----:B0-----:R-:W-:-:S05]  /*bb130*/  PRMT R19, R7, 0x7773, RZ ;  /* 0x0000777307137816 */ /* 0x001fca00000000ff */
[----:B------:R0:W-:Y:S02]  /*bb140*/  @P0 STG.E.U8 desc[UR32][R14.64], R19 ;  /* 0x000000130e000986 */ /* 0x0001e4000c101120 */
[----:B0-----:R-:W-:-:S05]  /*bb150*/  PRMT R19, R5, 0x7770, RZ ;  /* 0x0000777005137816 */ /* 0x001fca00000000ff */
[----:B------:R-:W-:Y:S04]  /*bb160*/  @P6 STG.E.U8 desc[UR32][R12.64], R19 ;  /* 0x000000130c006986 */ /* 0x000fe8000c101120 */
[----:B----4-:R0:W-:Y:S04]  /*bb170*/  STL.64 [R1+0x3040], R2 ;  /* 0x0030400201007387 */ /* 0x0101e80000100a00 */
[----:B0-----:R-:W4:Y:S01]  /*bb180*/  LDL.LU.64 R2, [R1+0xb08] ;  /* 0x000b080001027983 */ /* 0x001f220000300a00 */
[C---:B------:R-:W-:Y:S02]  /*bb190*/  LOP3.LUT P6, RZ, R18.reuse, 0x1000, RZ, 0xc0, !PT ;  /* 0x0000100012ff7812 */ /* 0x040fe400078cc0ff */
[----:B------:R-:W-:Y:S01]  /*bb1a0*/  PRMT R19, R5, 0x7771, RZ ;  /* 0x0000777105137816 */ /* 0x000fe200000000ff */
[----:B------:R-:W4:Y:S04]  /*bb1b0*/  LDL.LU.64 R28, [R1+0xae8] ;  /* 0x000ae800011c7983 */ /* 0x000f280000300a00 */
[----:B------:R-:W4:Y:S04]  /*bb1c0*/  LDL.LU.64 R22, [R1+0xac8] ;  /* 0x000ac80001167983 */ /* 0x000f280000300a00 */
[----:B------:R-:W4:Y:S04]  /*bb1d0*/  LDL.LU R17, [R1+0x28] ;  /* 0x0000280001117983 */ /* 0x000f280000300800 */
[----:B--2---:R0:W-:Y:S01]  /*bb1e0*/  @P6 STG.E.U8 desc[UR32][R10.64], R19 ;  /* 0x000000130a006986 */ /* 0x0041e2000c101120 */
[----:B------:R-:W-:-:S03]  /*bb1f0*/  LOP3.LUT P6, RZ, R18, 0x800, RZ, 0xc0, !PT ;  /* 0x0000080012ff7812 */ /* 0x000fc600078cc0ff */
[----:B------:R-:W2:Y:S04]  /*bb200*/  LDL.LU.64 R20, [R1+0xac0] ;  /* 0x000ac00001147983 */ /* 0x000ea80000300a00 */
[----:B------:R-:W2:Y:S01]  /*bb210*/  LDL.LU.64 R26, [R1+0xab8] ;  /* 0x000ab800011a7983 */ /* 0x000ea20000300a00 */
[----:B0-----:R-:W-:-:S03]  /*bb220*/  PRMT R19, R5, 0x7772, RZ ;  /* 0x0000777205137816 */ /* 0x001fc600000000ff */
[----:B------:R-:W2:Y:S04]  /*bb230*/  LDL.LU.64 R24, [R1+0xaa8] ;  /* 0x000aa80001187983 */ /* 0x000ea80000300a00 */
[----:B---3--:R0:W-:Y:S01]  /*bb240*/  @P6 STG.E.U8 desc[UR32][R8.64], R19 ;  /* 0x0000001308006986 */ /* 0x0081e2000c101120 */
[----:B------:R-:W-:-:S03]  /*bb250*/  LOP3.LUT P6, RZ, R18, 0x400, RZ, 0xc0, !PT ;  /* 0x0000040012ff7812 */ /* 0x000fc600078cc0ff */
[----:B------:R-:W3:Y:S04]  /*bb260*/  LDL.LU.64 R14, [R1+0xa88] ;  /* 0x000a8800010e7983 */ /* 0x000ee80000300a00 */
[----:B------:R-:W3:Y:S01]  /*bb270*/  LDL.LU R7, [R1+0x18] ;  /* 0x0000180001077983 */ /* 0x000ee20000300800 */
[----:B0-----:R-:W-:-:S03]  /*bb280*/  PRMT R19, R5, 0x7773, RZ ;  /* 0x0000777305137816 */ /* 0x001fc600000000ff */
[----:B------:R-:W3:Y:S04]  /*bb290*/  LDL.LU.64 R12, [R1+0xa80] ;  /* 0x000a8000010c7983 */ /* 0x000ee80000300a00 */
[----:B------:R-:W3:Y:S04]  /*bb2a0*/  LDL.LU.64 R10, [R1+0xa78] ;  /* 0x000a7800010a7983 */ /* 0x000ee80000300a00 */
[----:B------:R-:W3:Y:S04]  /*bb2b0*/  LDL.LU.64 R8, [R1+0xa60] ;  /* 0x000a600001087983 */ /* 0x000ee80000300a00 */
[----:B------:R-:W3:Y:S04]  /*bb2c0*/  LDL.LU R5, [R1+0x3048] ;  /* 0x0030480001057983 */ /* 0x000ee80000300800 */
[----:B----4-:R0:W-:Y:S04]  /*bb2d0*/  @P6 STG.E.U8 desc[UR32][R2.64], R19 ;  /* 0x0000001302006986 */ /* 0x0101e8000c101120 */
[----:B0-----:R-:W4:Y:S01]  /*bb2e0*/  LDL.LU.64 R2, [R1+0x3040] ;  /* 0x0030400001027983 */ /* 0x001f220000300a00 */
[----:B------:R-:W-:-:S02]  /*bb2f0*/  LOP3.LUT P6, RZ, R18, 0x200, RZ, 0xc0, !PT ;  /* 0x0000020012ff7812 */ /* 0x000fc400078cc0ff */
[----:B------:R-:W-:-:S11]  /*bb300*/  PRMT R19, R16, 0x7770, RZ ;  /* 0x0000777010137816 */ /* 0x000fd600000000ff */
[----:B----4-:R0:W-:Y:S04]  /*bb310*/  @P6 STG.E.U8 desc[UR32][R2.64], R19 ;  /* 0x0000001302006986 */ /* 0x0101e8000c101120 */
[----:B0-----:R-:W4:Y:S01]  /*bb320*/  LDL.LU.64 R2, [R1+0x3038] ;  /* 0x0030380001027983 */ /* 0x001f220000300a00 */
[----:B------:R-:W-:Y:S02]  /*bb330*/  LOP3.LUT P6, RZ, R18, 0x100, RZ, 0xc0, !PT ;  /* 0x0000010012ff7812 */ /* 0x000fe400078cc0ff */
[----:B------:R-:W-:Y:S02]  /*bb340*/  PRMT R19, R16, 0x7771, RZ ;  /* 0x0000777110137816 */ /* 0x000fe400000000ff */
[C---:B------:R-:W-:Y:S02]  /*bb350*/  LOP3.LUT P1, RZ, R4.reuse, 0x80000000, RZ, 0xc0, !PT ;  /* 0x8000000004ff7812 */ /* 0x040fe4000782c0ff */
[----:B------:R-:W-:-:S07]  /*bb360*/  LOP3.LUT P0, RZ, R4, 0x40000000, RZ, 0xc0, !PT ;  /* 0x4000000004ff7812 */ /* 0x000fce000780c0ff */
[----:B----4-:R0:W-:Y:S01]  /*bb370*/  @P6 STG.E.U8 desc[UR32][R2.64], R19 ;  /* 0x0000001302006986 */ /* 0x0101e2000c101120 */
[----:B------:R-:W-:Y:S02]  /*bb380*/  LOP3.LUT P6, RZ, R18, 0x80, RZ, 0xc0, !PT ;  /* 0x0000008012ff7812 */ /* 0x000fe400078cc0ff */
[----:B0-----:R-:W-:Y:S01]  /*bb390*/  PRMT R19, R16, 0x7772, RZ ;  /* 0x0000777210137816 */ /* 0x001fe200000000ff */
[----:B------:R-:W4:Y:S10]  /*bb3a0*/  LDL.LU.64 R2, [R1+0x3030] ;  /* 0x0030300001027983 */ /* 0x000f340000300a00 */
[----:B------:R0:W-:Y:S01]  /*bb3b0*/  @P6 STG.E.U8 desc[UR32][R28.64], R19 ;  /* 0x000000131c006986 */ /* 0x0001e2000c101120 */
[----:B------:R-:W-:-:S02]  /*bb3c0*/  LOP3.LUT P6, RZ, R18, 0x40, RZ, 0xc0, !PT ;  /* 0x0000004012ff7812 */ /* 0x000fc400078cc0ff */
[----:B0-----:R-:W-:-:S11]  /*bb3d0*/  PRMT R19, R16, 0x7773, RZ ;  /* 0x0000777310137816 */ /* 0x001fd600000000ff */
[----:B------:R0:W-:Y:S01]  /*bb3e0*/  @P6 STG.E.U8 desc[UR32][R22.64], R19 ;  /* 0x0000001316006986 */ /* 0x0001e2000c101120 */
[----:B------:R-:W-:Y:S02]  /*bb3f0*/  LOP3.LUT P6, RZ, R18, 0x20, RZ, 0xc0, !PT ;  /* 0x0000002012ff7812 */ /* 0x000fe400078cc0ff */
[----:B0-----:R-:W-:-:S11]  /*bb400*/  PRMT R19, R17, 0x7770, RZ ;  /* 0x0000777011137816 */ /* 0x001fd600000000ff */
[----:B--2---:R0:W-:Y:S02]  /*bb410*/  @P6 STG.E.U8 desc[UR32][R20.64], R19 ;  /* 0x0000001314006986 */ /* 0x0041e4000c101120 */
[----:B0-----:R-:W-:-:S05]  /*bb420*/  PRMT R19, R17, 0x7771, RZ ;  /* 0x0000777111137816 */ /* 0x001fca00000000ff */
[----:B------:R0:W-:Y:S02]  /*bb430*/  @P5 STG.E.U8 desc[UR32][R26.64], R19 ;  /* 0x000000131a005986 */ /* 0x0001e4000c101120 */
[----:B0-----:R-:W-:-:S05]  /*bb440*/  PRMT R19, R17, 0x7772, RZ ;  /* 0x0000777211137816 */ /* 0x001fca00000000ff */
[----:B------:R0:W-:Y:S02]  /*bb450*/  @P4 STG.E.U8 desc[UR32][R24.64], R19 ;  /* 0x0000001318004986 */ /* 0x0001e4000c101120 */
[----:B0-----:R-:W-:-:S05]  /*bb460*/  PRMT R19, R17, 0x7773, RZ ;  /* 0x0000777311137816 */ /* 0x001fca00000000ff */
[----:B---3--:R0:W-:Y:S02]  /*bb470*/  @P3 STG.E.U8 desc[UR32][R14.64], R19 ;  /* 0x000000130e003986 */ /* 0x0081e4000c101120 */
[----:B0-----:R-:W-:-:S05]  /*bb480*/  PRMT R19, R7, 0x7770, RZ ;  /* 0x0000777007137816 */ /* 0x001fca00000000ff */
[----:B------:R0:W-:Y:S02]  /*bb490*/  @P2 STG.E.U8 desc[UR32][R12.64], R19 ;  /* 0x000000130c002986 */ /* 0x0001e4000c101120 */
[----:B0-----:R-:W-:-:S05]  /*bb4a0*/  PRMT R19, R7, 0x7771, RZ ;  /* 0x0000777107137816 */ /* 0x001fca00000000ff */
[----:B------:R0:W-:Y:S02]  /*bb4b0*/  @P1 STG.E.U8 desc[UR32][R10.64], R19 ;  /* 0x000000130a001986 */ /* 0x0001e4000c101120 */
[----:B0-----:R-:W-:Y:S02]  /*bb4c0*/  PRMT R19, R7, 0x7772, RZ ;  /* 0x0000777207137816 */ /* 0x001fe400000000ff */
[----:B------:R-:W2:Y:S04]  /*bb4d0*/  LDL.LU.64 R10, [R1+0xa58] ;  /* 0x000a5800010a7983 */ /* 0x000ea80000300a00 */
[----:B------:R0:W-:Y:S04]  /*bb4e0*/  @P0 STG.E.U8 desc[UR32][R8.64], R19 ;  /* 0x0000001308000986 */ /* 0x0001e8000c101120 */
[----:B0-----:R-:W3:Y:S04]  /*bb4f0*/  LDL.LU.64 R8, [R1+0xa50] ;  /* 0x000a500001087983 */ /* 0x001ee80000300a00 */
[----:B------:R-:W3:Y:S04]  /*bb500*/  LDL.LU.64 R26, [R1+0xa48] ;  /* 0x000a4800011a7983 */ /* 0x000ee80000300a00 */
[----:B------:R-:W3:Y:S04]  /*bb510*/  LDL.LU.64 R16, [R1+0xa28] ;  /* 0x000a280001107983 */ /* 0x000ee80000300a00 */
[----:B------:R-:W3:Y:S01]  /*bb520*/  LDL.LU R15, [R1+0x2c] ;  /* 0x00002c00010f7983 */ /* 0x000ee20000300800 */
[----:B------:R-:W-:-:S02]  /*bb530*/  LOP3.LUT P6, RZ, R4, 0x20000, RZ, 0xc0, !PT ;  /* 0x0002000004ff7812 */ /* 0x000fc400078cc0ff */
[C---:B------:R-:W-:Y:S01]  /*bb540*/  LOP3.LUT P3, RZ, R4.reuse, 0x20000000, RZ, 0xc0, !PT ;  /* 0x2000000004ff7812 */ /* 0x040fe2000786c0ff */
[----:B------:R-:W3:Y:S01]  /*bb550*/  LDL.LU.64 R12, [R1+0xa18] ;  /* 0x000a1800010c7983 */ /* 0x000ee20000300a00 */
[----:B------:R-:W-:Y:S02]  /*bb560*/  LOP3.LUT P2, RZ, R4, 0x10000000, RZ, 0xc0, !PT ;  /* 0x1000000004ff7812 */ /* 0x000fe4000784c0ff */
[----:B------:R-:W-:Y:S01]  /*bb570*/  PRMT R19, R7, 0x7773, RZ ;  /* 0x0000777307137816 */ /* 0x000fe200000000ff */
[----:B------:R-:W3:Y:S01]  /*bb580*/  LDL.LU R24, [R1+0x1c] ;  /* 0x00001c0001187983 */ /* 0x000ee20000300800 */
[----:B----4-:R-:W-:-:S05]  /*bb590*/  LOP3.LUT R2, R2, 0xdfffffff, RZ, 0xc0, !PT ;  /* 0xdfffffff02027812 */ /* 0x010fca00078ec0ff */
[----:B------:R-:W-:Y:S02]  /*bb5a0*/  @P6 LOP3.LUT R2, R2, 0x20000000, RZ, 0xfc, !PT ;  /* 0x2000000002026812 */ /* 0x000fe400078efcff */
[----:B------:R-:W-:Y:S02]  /*bb5b0*/  LOP3.LUT P6, RZ, R4, 0x40000, RZ, 0xc0, !PT ;  /* 0x0004000004ff7812 */ /* 0x000fe400078cc0ff */
[----:B------:R-:W-:-:S11]  /*bb5c0*/  LOP3.LUT R2, R2, 0xbfffffff, RZ, 0xc0, !PT ;  /* 0xbfffffff02027812 */ /* 0x000fd600078ec0ff */
[----:B------:R-:W-:Y:S02]  /*bb5d0*/  @P6 LOP3.LUT R2, R2, 0x40000000, RZ, 0xfc, !PT ;  /* 0x4000000002026812 */ /* 0x000fe400078efcff */
[----:B------:R-:W-:Y:S02]  /*bb5e0*/  LOP3.LUT P6, RZ, R4, 0x80000, RZ, 0xc0, !PT ;  /* 0x0008000004ff7812 */ /* 0x000fe400078cc0ff */
[----:B------:R-:W-:-:S11]  /*bb5f0*/  LOP3.LUT R2, R2, 0x7fffffff, RZ, 0xc0, !PT ;  /* 0x7fffffff02027812 */ /* 0x000fd600078ec0ff */
[----:B------:R-:W-:-:S05]  /*bb600*/  @P6 LOP3.LUT R2, R2, 0x80000000, RZ, 0xfc, !PT ;  /* 0x8000000002026812 */ /* 0x000fca00078efcff */
[----:B------:R-:W-:Y:S04]  /*bb610*/  STL.64 [R1+0x3018], R2 ;  /* 0x0030180201007387 */ /* 0x000fe80000100a00 */
[----:B--2---:R0:W-:Y:S04]  /*bb620*/  @P3 STG.E.U8 desc[UR32][R10.64], R19 ;  /* 0x000000130a003986 */ /* 0x0041e8000c101120 */
[----:B0-----:R-:W2:Y:S01]  /*bb630*/  LDL.LU.64 R10, [R1+0xa10] ;  /* 0x000a1000010a7983 */ /* 0x001ea20000300a00 */
[----:B---3--:R-:W-:-:S05]  /*bb640*/  PRMT R19, R15, 0x7770, RZ ;  /* 0x000077700f137816 */ /* 0x008fca00000000ff */
[----:B------:R0:W-:Y:S04]  /*bb650*/  @P2 STG.E.U8 desc[UR32][R8.64], R19 ;  /* 0x0000001308002986 */ /* 0x0001e8000c101120 */
[----:B0-----:R-:W3:Y:S04]  /*bb660*/  LDL.LU.64 R8, [R1+0xa08] ;  /* 0x000a080001087983 */ /* 0x001ee80000300a00 */
[----:B------:R-:W4:Y:S04]  /*bb670*/  LDL.LU R7, [R1+0x190] ;  /* 0x0001900001077983 */ /* 0x000f280000300800 */
        /* <DEDUP_REMOVED lines=15> */
[C---:B------:R-:W-:Y:S01]  /*bb770*/  LOP3.LUT P6, RZ, R4.reuse, 0x1000000, RZ, 0xc0, !PT ;  /* 0x0100000004ff7812 */ /* 0x040fe200078cc0ff */
[----:B----4-:R0:W-:Y:S04]  /*bb780*/  STL.64 [R1+0x3028], R6 ;  /* 0x0030280601007387 */ /* 0x0101e80000100a00 */
[----:B0-----:R-:W4:Y:S01]  /*bb790*/  LDL.LU.64 R6, [R1+0x9e8] ;  /* 0x0009e80001067983 */ /* 0x001f220000300a00 */
[----:B------:R-:W-:Y:S02]  /*bb7a0*/  LOP3.LUT P0, RZ, R4, 0x4000000, RZ, 0xc0, !PT ;  /* 0x0400000004ff7812 */ /* 0x000fe4000780c0ff */
[----:B------:R-:W-:Y:S01]  /*bb7b0*/  LOP3.LUT R18, R18, 0xffffffef, RZ, 0xc0, !PT ;  /* 0xffffffef12127812 */ /* 0x000fe200078ec0ff */
[----:B------:R-:W4:Y:S01]  /*bb7c0*/  LDL.LU.64 R2, [R1+0x9d0] ;  /* 0x0009d00001027983 */ /* 0x000f220000300a00 */
[----:B------:R-:W-:-:S03]  /*bb7d0*/  PRMT R19, R15, 0x7771, RZ ;  /* 0x000077710f137816 */ /* 0x000fc600000000ff */
[----:B------:R-:W-:Y:S01]  /*bb7e0*/  @P6 LOP3.LUT R18, R18, 0x10, RZ, 0xfc, !PT ;  /* 0x0000001012126812 */ /* 0x000fe200078efcff */
[----:B------:R-:W4:Y:S01]  /*bb7f0*/  LDL.LU.64 R28, [R1+0x9c8] ;  /* 0x0009c800011c7983 */ /* 0x000f220000300a00 */
[----:B------:R-:W-:-:S03]  /*bb800*/  LOP3.LUT P6, RZ, R4, 0x2000000, RZ, 0xc0, !PT ;  /* 0x0200000004ff7812 */ /* 0x000fc600078cc0ff */
[----:B------:R0:W-:Y:S04]  /*bb810*/  @P1 STG.E.U8 desc[UR32][R26.64], R19 ;  /* 0x000000131a001986 */ /* 0x0001e8000c101120 */
[----:B------:R-:W4:Y:S04]  /*bb820*/  LDL.LU.64 R22, [R1+0x9a8] ;  /* 0x0009a80001167983 */ /* 0x000f280000300a00 */
[----:B------:R-:W4:Y:S01]  /*bb830*/  LDL.LU.64 R20, [R1+0x998] ;  /* 0x0009980001147983 */ /* 0x000f220000300a00 */
[----:B0-----:R-:W-:-:S03]  /*bb840*/  PRMT R19, R15, 0x7772, RZ ;  /* 0x000077720f137816 */ /* 0x001fc600000000ff */
[----:B------:R-:W4:Y:S04]  /*bb850*/  LDL.LU.64 R26, [R1+0x990] ;  /* 0x00099000011a7983 */ /* 0x000f280000300a00 */
[----:B------:R0:W-:Y:S02]  /*bb860*/  @P0 STG.E.U8 desc[UR32][R16.64], R19 ;  /* 0x0000001310000986 */ /* 0x0001e4000c101120 */
[----:B0-----:R-:W-:Y:S02]  /*bb870*/  PRMT R19, R15, 0x7773, RZ ;  /* 0x000077730f137816 */ /* 0x001fe400000000ff */
[----:B------:R-:W4:Y:S04]  /*bb880*/  LDL.LU.64 R16, [R1+0x988] ;  /* 0x0009880001107983 */ /* 0x000f280000300a00 */
[----:B------:R0:W-:Y:S01]  /*bb890*/  @P6 STG.E.U8 desc[UR32][R12.64], R19 ;  /* 0x000000130c006986 */ /* 0x0001e2000c101120 */
[----:B------:R-:W-:-:S03]  /*bb8a0*/  LOP3.LUT P6, RZ, R18, 0x10, RZ, 0xc0, !PT ;  /* 0x0000001012ff7812 */ /* 0x000fc600078cc0ff */
[----:B------:R-:W4:Y:S04]  /*bb8b0*/  LDL.LU.64 R14, [R1+0x968] ;  /* 0x00096800010e7983 */ /* 0x000f280000300a00 */
[----:B------:R-:W4:Y:S01]  /*bb8c0*/  LDL.LU R25, [R1+0x194] ;  /* 0x0001940001197983 */ /* 0x000f220000300800 */
[----:B0-----:R-:W-:-:S03]  /*bb8d0*/  PRMT R19, R24, 0x7770, RZ ;  /* 0x0000777018137816 */ /* 0x001fc600000000ff */
[----:B------:R-:W4:Y:S04]  /*bb8e0*/  LDL.LU.64 R12, [R1+0x958] ;  /* 0x00095800010c7983 */ /* 0x000f280000300a00 */
[----:B--2---:R0:W-:Y:S01]  /*bb8f0*/  @P6 STG.E.U8 desc[UR32][R10.64], R19 ;  /* 0x000000130a006986 */ /* 0x0041e2000c101120 */
[----:B------:R-:W-:Y:S02]  /*bb900*/  LOP3.LUT P6, RZ, R18, 0x8, RZ, 0xc0, !PT ;  /* 0x0000000812ff7812 */ /* 0x000fe400078cc0ff */
        /* <DEDUP_REMOVED lines=13> */
[----:B----4-:R-:W-:-:S11]  /*bb9e0*/  PRMT R18, R7, 0x7770, RZ ;  /* 0x0000777007127816 */ /* 0x010fd600000000ff */
[----:B------:R0:W-:Y:S04]  /*bb9f0*/  @P6 STG.E.U8 desc[UR32][R2.64], R18 ;  /* 0x0000001202006986 */ /* 0x0001e8000c101120 */
[----:B0-----:R-:W4:Y:S01]  /*bba00*/  LDL.LU.64 R2, [R1+0x3018] ;  /* 0x0030180001027983 */ /* 0x001f220000300a00 */
[----:B------:R-:W-:Y:S02]  /*bba10*/  PRMT R18, R7, 0x7771, RZ ;  /* 0x0000777107127816 */ /* 0x000fe400000000ff */
[C---:B------:R-:W-:Y:S02]  /*bba20*/  LOP3.LUT P5, RZ, R4.reuse, 0x10000, RZ, 0xc0, !PT ;  /* 0x0001000004ff7812 */ /* 0x040fe400078ac0ff */
[C---:B------:R-:W-:Y:S02]  /*bba30*/  LOP3.LUT P4, RZ, R4.reuse, 0x8000, RZ, 0xc0, !PT ;  /* 0x0000800004ff7812 */ /* 0x040fe4000788c0ff */
[----:B------:R-:W-:-:S02]  /*bba40*/  LOP3.LUT P3, RZ, R4, 0x4000, RZ, 0xc0, !PT ;  /* 0x0000400004ff7812 */ /* 0x000fc4000786c0ff */
[C---:B------:R-:W-:Y:S02]  /*bba50*/  LOP3.LUT P2, RZ, R4.reuse, 0x2000, RZ, 0xc0, !PT ;  /* 0x0000200004ff7812 */ /* 0x040fe4000784c0ff */
[----:B------:R-:W-:Y:S02]  /*bba60*/  LOP3.LUT P1, RZ, R4, 0x1000, RZ, 0xc0, !PT ;  /* 0x0000100004ff7812 */ /* 0x000fe4000782c0ff */
[----:B----4-:R-:W-:-:S13]  /*bba70*/  LOP3.LUT P6, RZ, R2, 0x80000000, RZ, 0xc0, !PT ;  /* 0x8000000002ff7812 */ /* 0x010fda00078cc0ff */
        /* <DEDUP_REMOVED lines=14> */
[----:B------:R-:W4:Y:S04]  /*bbb60*/  LDL.LU R5, [R1+0x3010] ;  /* 0x0030100001057983 */ /* 0x000f280000300800 */
[----:B------:R0:W-:Y:S02]  /*bbb70*/  @P2 STG.E.U8 desc[UR32][R12.64], R18 ;  /* 0x000000120c002986 */ /* 0x0001e4000c101120 */
[----:B0-----:R-:W-:-:S02]  /*bbb80*/  PRMT R18, R25, 0x7770, RZ ;  /* 0x0000777019127816 */ /* 0x001fc400000000ff */
[----:B------:R-:W4:Y:S04]  /*bbb90*/  LDL.LU.64 R12, [R1+0x928] ;  /* 0x00092800010c7983 */ /* 0x000f280000300a00 */
[----:B--2---:R0:W-:Y:S04]  /*bbba0*/  @P1 STG.E.U8 desc[UR32][R10.64], R18 ;  /* 0x000000120a001986 */ /* 0x0041e8000c101120 */
[----:B0-----:R-:W2:Y:S01]  /*bbbb0*/  LDL.LU.64 R10, [R1+0x918] ;  /* 0x00091800010a7983 */ /* 0x001ea20000300a00 */
[C---:B------:R-:W-:Y:S02]  /*bbbc0*/  LOP3.LUT P0, RZ, R4.reuse, 0x800, RZ, 0xc0, !PT ;  /* 0x0000080004ff7812 */ /* 0x040fe4000780c0ff */
[----:B------:R-:W-:Y:S01]  /*bbbd0*/  LOP3.LUT P3, RZ, R4, 0x400, RZ, 0xc0, !PT ;  /* 0x0000040004ff7812 */ /* 0x000fe2000786c0ff */
[----:B------:R-:W2:Y:S01]  /*bbbe0*/  LDL.LU.64 R16, [R1+0x910] ;  /* 0x0009100001107983 */ /* 0x000ea20000300a00 */
[----:B------:R-:W-:-:S02]  /*bbbf0*/  PRMT R18, R25, 0x7771, RZ ;  /* 0x0000777119127816 */ /* 0x000fc400000000ff */
[----:B------:R-:W-:-:S07]  /*bbc00*/  LOP3.LUT P2, RZ, R4, 0x200, RZ, 0xc0, !PT ;  /* 0x0000020004ff7812 */ /* 0x000fce000784c0ff */
[----:B---3--:R0:W-:Y:S02]  /*bbc10*/  @P0 STG.E.U8 desc[UR32][R8.64], R18 ;  /* 0x0000001208000986 */ /* 0x0081e4000c101120 */
[C---:B0-----:R-:W-:Y:S01]  /*bbc20*/  PRMT R18, R25.reuse, 0x7772, RZ ;  /* 0x0000777219127816 */ /* 0x041fe200000000ff */
[----:B------:R-:W-:Y:S02]  /*bbc30*/  IMAD.MOV.U32 R8, RZ, RZ, R6 ;  /* 0x000000ffff087224 */ /* 0x000fe400078e0006 */
[----:B------:R-:W3:Y:S04]  /*bbc40*/  LDL.LU.64 R6, [R1+0x908] ;  /* 0x0009080001067983 */ /* 0x000ee80000300a00 */
[----:B------:R-:W3:Y:S04]  /*bbc50*/  LDL.LU.64 R14, [R1+0x8e8] ;  /* 0x0008e800010e7983 */ /* 0x000ee80000300a00 */
[----:B------:R-:W3:Y:S04]  /*bbc60*/  LDL.LU R9, [R1+0x184] ;  /* 0x0001840001097983 */ /* 0x000ee80000300800 */
[----:B----4-:R0:W-:Y:S02]  /*bbc70*/  @P3 STG.E.U8 desc[UR32][R12.64], R18 ;  /* 0x000000120c003986 */ /* 0x0101e4000c101120 */
[----:B0-----:R-:W-:-:S02]  /*bbc80*/  PRMT R18, R25, 0x7773, RZ ;  /* 0x0000777319127816 */ /* 0x001fc400000000ff */
        /* <DEDUP_REMOVED lines=29> */
[----:B------:R-:W-:Y:S02]  /*bbe60*/  LOP3.LUT P6, RZ, R4, 0x10, RZ, 0xc0, !PT ;  /* 0x0000001004ff7812 */ /* 0x000fe400078cc0ff */
[----:B------:R-:W-:Y:S02]  /*bbe70*/  LOP3.LUT R2, R2, 0xf7ffffff, RZ, 0xc0, !PT ;  /* 0xf7ffffff02027812 */ /* 0x000fe400078ec0ff */
[----:B------:R-:W-:-:S09]  /*bbe80*/  LOP3.LUT P1, RZ, R4, 0x100, RZ, 0xc0, !PT ;  /* 0x0000010004ff7812 */ /* 0x000fd2000782c0ff */
[----:B------:R-:W-:Y:S02]  /*bbe90*/  @P6 LOP3.LUT R2, R2, 0x8000000, RZ, 0xfc, !PT ;  /* 0x0800000002026812 */ /* 0x000fe400078efcff */
[C---:B------:R-:W-:Y:S02]  /*bbea0*/  LOP3.LUT P6, RZ, R4.reuse, 0x20, RZ, 0xc0, !PT ;  /* 0x0000002004ff7812 */ /* 0x040fe400078cc0ff */
[----:B------:R-:W-:Y:S02]  /*bbeb0*/  LOP3.LUT P0, RZ, R4, 0x80, RZ, 0xc0, !PT ;  /* 0x0000008004ff7812 */ /* 0x000fe4000780c0ff */
[----:B------:R-:W-:Y:S02]  /*bbec0*/  LOP3.LUT R2, R2, 0xefffffff, RZ, 0xc0, !PT ;  /* 0xefffffff02027812 */ /* 0x000fe400078ec0ff */
[----:B------:R-:W-:-:S05]  /*bbed0*/  PRMT R18, R9, 0x7770, RZ ;  /* 0x0000777009127816 */ /* 0x000fca00000000ff */
[----:B------:R0:W-:Y:S02]  /*bbee0*/  @P1 STG.E.U8 desc[UR32][R16.64], R18 ;  /* 0x0000001210001986 */ /* 0x0001e4000c101120 */
[----:B------:R-:W-:Y:S02]  /*bbef0*/  @P6 LOP3.LUT R2, R2, 0x10000000, RZ, 0xfc, !PT ;  /* 0x1000000002026812 */ /* 0x000fe400078efcff */
[----:B------:R-:W-:Y:S02]  /*bbf00*/  LOP3.LUT P6, RZ, R4, 0x40, RZ, 0xc0, !PT ;  /* 0x0000004004ff7812 */ /* 0x000fe400078cc0ff */
[----:B0-----:R-:W-:-:S05]  /*bbf10*/  PRMT R18, R9, 0x7771, RZ ;  /* 0x0000777109127816 */ /* 0x001fca00000000ff */
[----:B------:R0:W-:Y:S02]  /*bbf20*/  @P0 STG.E.U8 desc[UR32][R6.64], R18 ;  /* 0x0000001206000986 */ /* 0x0001e4000c101120 */
[----:B0-----:R-:W-:Y:S02]  /*bbf30*/  PRMT R18, R9, 0x7772, RZ ;  /* 0x0000777209127816 */ /* 0x001fe400000000ff */
[----:B------:R-:W3:Y:S04]  /*bbf40*/  LDL.LU.64 R6, [R1+0x890] ;  /* 0x0008900001067983 */ /* 0x000ee80000300a00 */
[----:B------:R0:W-:Y:S01]  /*bbf50*/  @P6 STG.E.U8 desc[UR32][R14.64], R18 ;  /* 0x000000120e006986 */ /* 0x0001e2000c101120 */
[----:B------:R-:W-:-:S03]  /*bbf60*/  LOP3.LUT P6, RZ, R2, 0x10000000, RZ, 0xc0, !PT ;  /* 0x1000000002ff7812 */ /* 0x000fc600078cc0ff */
[----:B------:R-:W3:Y:S04]  /*bbf70*/  LDL.LU.64 R28, [R1+0x888] ;  /* 0x00088800011c7983 */ /* 0x000ee80000300a00 */
[----:B------:R-:W3:Y:S01]  /*bbf80*/  LDL.LU.64 R22, [R1+0x868] ;  /* 0x0008680001167983 */ /* 0x000ee20000300a00 */
[----:B0-----:R-:W-:-:S03]  /*bbf90*/  PRMT R18, R9, 0x7773, RZ ;  /* 0x0000777309127816 */ /* 0x001fc600000000ff */
[----:B------:R-:W3:Y:S04]  /*bbfa0*/  LDL.LU.64 R26, [R1+0x858] ;  /* 0x00085800011a7983 */ /* 0x000ee80000300a00 */
[----:B----4-:R0:W-:Y:S01]  /*bbfb0*/  @P6 STG.E.U8 desc[UR32][R12.64], R18 ;  /* 0x000000120c006986 */ /* 0x0101e2000c101120 */
[----:B------:R-:W-:-:S03]  /*bbfc0*/  LOP3.LUT P6, RZ, R2, 0x8000000, RZ, 0xc0, !PT ;  /* 0x0800000002ff7812 */ /* 0x000fc600078cc0ff */
[----:B------:R-:W4:Y:S04]  /*bbfd0*/  LDL.LU.64 R24, [R1+0x850] ;  /* 0x0008500001187983 */ /* 0x000f280000300a00 */
[----:B------:R-:W4:Y:S01]  /*bbfe0*/  LDL.LU.64 R16, [R1+0x848] ;  /* 0x0008480001107983 */ /* 0x000f220000300a00 */
[----:B0-----:R-:W-:-:S03]  /*bbff0*/  PRMT R18, R19, 0x7770, RZ ;  /* 0x0000777013127816 */ /* 0x001fc600000000ff */
[----:B------:R-:W4:Y:S04]  /*bc000*/  LDL.LU.64 R14, [R1+0x828] ;  /* 0x00082800010e7983 */ /* 0x000f280000300a00 */
[----:B--2---:R0:W-:Y:S01]  /*bc010*/  @P6 STG.E.U8 desc[UR32][R10.64], R18 ;  /* 0x000000120a006986 */ /* 0x0041e2000c101120 */
[----:B------:R-:W-:-:S03]  /*bc020*/  LOP3.LUT P6, RZ, R2, 0x4000000, RZ, 0xc0, !PT ;  /* 0x0400000002ff7812 */ /* 0x000fc600078cc0ff */
[----:B------:R-:W2:Y:S04]  /*bc030*/  LDL.LU.64 R12, [R1+0x818] ;  /* 0x00081800010c7983 */ /* 0x000ea80000300a00 */
[----:B------:R-:W2:Y:S01]  /*bc040*/  LDL.LU R9, [R1+0x18c] ;  /* 0x00018c0001097983 */ /* 0x000ea20000300800 */
[----:B0-----:R-:W-:-:S03]  /*bc050*/  PRMT R18, R19, 0x7771, RZ ;  /* 0x0000777113127816 */ /* 0x001fc600000000ff */
[----:B------:R-:W2:Y:S04]  /*bc060*/  LDL.LU.64 R10, [R1+0x810] ;  /* 0x00081000010a7983 */ /* 0x000ea80000300a00 */
[----:B---3--:R0:W-:Y:S04]  /*bc070*/  @P6 STG.E.U8 desc[UR32][R20.64], R18 ;  /* 0x0000001214006986 */ /* 0x0081e8000c101120 */
[----:B0-----:R-:W3:Y:S01]  /*bc080*/  LDL.LU.64 R20, [R1+0x3008] ;  /* 0x0030080001147983 */ /* 0x001ee20000300a00 */
[----:B------:R-:W-:Y:S02]  /*bc090*/  LOP3.LUT P6, RZ, R2, 0x2000000, RZ, 0xc0, !PT ;  /* 0x0200000002ff7812 */ /* 0x000fe400078cc0ff */
[----:B------:R-:W-:-:S11]  /*bc0a0*/  PRMT R18, R19, 0x7772, RZ ;  /* 0x0000777213127816 */ /* 0x000fd600000000ff */
[----:B---3--:R0:W-:Y:S04]  /*bc0b0*/  @P6 STG.E.U8 desc[UR32][R20.64], R18 ;  /* 0x0000001214006986 */ /* 0x0081e8000c101120 */
[----:B0-----:R-:W3:Y:S01]  /*bc0c0*/  LDL.LU.64 R20, [R1+0x3000] ;  /* 0x0030000001147983 */ /* 0x001ee20000300a00 */
[----:B------:R-:W-:Y:S02]  /*bc0d0*/  LOP3.LUT P6, RZ, R2, 0x1000000, RZ, 0xc0, !PT ;  /* 0x0100000002ff7812 */ /* 0x000fe400078cc0ff */
[----:B------:R-:W-:-:S11]  /*bc0e0*/  PRMT R18, R19, 0x7773, RZ ;  /* 0x0000777313127816 */ /* 0x000fd600000000ff */
[----:B---3--:R0:W-:Y:S04]  /*bc0f0*/  @P6 STG.E.U8 desc[UR32][R20.64], R18 ;  /* 0x0000001214006986 */ /* 0x0081e8000c101120 */
[----:B0-----:R-:W3:Y:S01]  /*bc100*/  LDL.LU R21, [R1+0x2ff8] ;  /* 0x002ff80001157983 */ /* 0x001ee20000300800 */
[----:B------:R-:W-:Y:S02]  /*bc110*/  LOP3.LUT P6, RZ, R2, 0x800000, RZ, 0xc0, !PT ;  /* 0x0080000002ff7812 */ /* 0x000fe400078cc0ff */
[----:B------:R-:W-:Y:S02]  /*bc120*/  LOP3.LUT P5, RZ, R5, 0x20000000, RZ, 0xc0, !PT ;  /* 0x2000000005ff7812 */ /* 0x000fe400078ac0ff */
[----:B---3--:R-:W-:-:S09]  /*bc130*/  PRMT R18, R21, 0x7770, RZ ;  /* 0x0000777015127816 */ /* 0x008fd200000000ff */
[----:B------:R0:W-:Y:S04]  /*bc140*/  @P6 STG.E.U8 desc[UR32][R6.64], R18 ;  /* 0x0000001206006986 */ /* 0x0001e8000c101120 */
[----:B0-----:R-:W3:Y:S01]  /*bc150*/  LDL.LU.64 R6, [R1+0x2ff0] ;  /* 0x002ff00001067983 */ /* 0x001ee20000300a00 */
[----:B------:R-:W-:Y:S02]  /*bc160*/  LOP3.LUT P6, RZ, R2, 0x400000, RZ, 0xc0, !PT ;  /* 0x0040000002ff7812 */ /* 0x000fe400078cc0ff */
[----:B------:R-:W-:-:S11]  /*bc170*/  PRMT R18, R21, 0x7771, RZ ;  /* 0x0000777115127816 */ /* 0x000fd600000000ff */
[----:B------:R0:W-:Y:S01]  /*bc180*/  @P6 STG.E.U8 desc[UR32][R28.64], R18 ;  /* 0x000000121c006986 */ /* 0x0001e2000c101120 */
[----:B------:R-:W-:Y:S02]  /*bc190*/  LOP3.LUT P6, RZ, R2, 0x200000, RZ, 0xc0, !PT ;  /* 0x0020000002ff7812 */ /* 0x000fe400078cc0ff */
[----:B------:R-:W-:Y:S02]  /*bc1a0*/  LOP3.LUT P4, RZ, R5, 0x10000000, RZ, 0xc0, !PT ;  /* 0x1000000005ff7812 */ /* 0x000fe4000788c0ff */
[----:B0-----:R-:W-:-:S09]  /*bc1b0*/  PRMT R18, R21, 0x7772, RZ ;  /* 0x0000777215127816 */ /* 0x001fd200000000ff */
[----:B------:R0:W-:Y:S01]  /*bc1c0*/  @P6 STG.E.U8 desc[UR32][R22.64], R18 ;  /* 0x0000001216006986 */ /* 0x0001e2000c101120 */
[----:B------:R-:W-:Y:S02]  /*bc1d0*/  LOP3.LUT P3, RZ, R5, 0x8000000, RZ, 0xc0, !PT ;  /* 0x0800000005ff7812 */ /* 0x000fe4000786c0ff */
[----:B0-----:R-:W-:-:S05]  /*bc1e0*/  PRMT R18, R21, 0x7773, RZ ;  /* 0x0000777315127816 */ /* 0x001fca00000000ff */
[----:B------:R3:W-:Y:S01]  /*bc1f0*/  @P5 STG.E.U8 desc[UR32][R26.64], R18 ;  /* 0x000000121a005986 */ /* 0x0007e2000c101120 */
[C---:B------:R-:W-:Y:S02]  /*bc200*/  LOP3.LUT P2, RZ, R5.reuse, 0x4000000, RZ, 0xc0, !PT ;  /* 0x0400000005ff7812 */ /* 0x040fe4000784c0ff */
[C---:B------:R-:W-:Y:S02]  /*bc210*/  LOP3.LUT P1, RZ, R5.reuse, 0x2000000, RZ, 0xc0, !PT ;  /* 0x0200000005ff7812 */ /* 0x040fe4000782c0ff */
[C---:B------:R-:W-:Y:S02]  /*bc220*/  LOP3.LUT P0, RZ, R5.reuse, 0x1000000, RZ, 0xc0, !PT ;  /* 0x0100000005ff7812 */ /* 0x040fe4000780c0ff */
[----:B------:R-:W-:Y:S02]  /*bc230*/  LOP3.LUT P6, RZ, R5, 0x800, RZ, 0xc0, !PT ;  /* 0x0000080005ff7812 */ /* 0x000fe400078cc0ff */
[----:B------:R-:W-:Y:S02]  /*bc240*/  LOP3.LUT R2, R2, 0xffffdfff, RZ, 0xc0, !PT ;  /* 0xffffdfff02027812 */ /* 0x000fe400078ec0ff */
[----:B---3--:R-:W-:-:S05]  /*bc250*/  PRMT R18, R6, 0x7770, RZ ;  /* 0x0000777006127816 */ /* 0x008fca00000000ff */
[----:B----4-:R0:W-:Y:S02]  /*bc260*/  @P4 STG.E.U8 desc[UR32][R24.64], R18 ;  /* 0x0000001218004986 */ /* 0x0101e4000c101120 */
[----:B0-----:R-:W-:-:S05]  /*bc270*/  PRMT R18, R6, 0x7771, RZ ;  /* 0x0000777106127816 */ /* 0x001fca00000000ff */
[----:B------:R0:W-:Y:S02]  /*bc280*/  @P3 STG.E.U8 desc[UR32][R16.64], R18 ;  /* 0x0000001210003986 */ /* 0x0001e4000c101120 */
[----:B0-----:R-:W-:-:S05]  /*bc290*/  PRMT R18, R6, 0x7772, RZ ;  /* 0x0000777206127816 */ /* 0x001fca00000000ff */
[----:B------:R0:W-:Y:S02]  /*bc2a0*/  @P2 STG.E.U8 desc[UR32][R14.64], R18 ;  /* 0x000000120e002986 */ /* 0x0001e4000c101120 */
[----:B0-----:R-:W-:Y:S02]  /*bc2b0*/  PRMT R18, R6, 0x7773, RZ ;  /* 0x0000777306127816 */ /* 0x001fe400000000ff */
[----:B------:R-:W3:Y:S04]  /*bc2c0*/  LDL.LU R6, [R1+0x2fe8] ;  /* 0x002fe80001067983 */ /* 0x000ee80000300800 */
[----:B--2---:R0:W-:Y:S02]  /*bc2d0*/  @P1 STG.E.U8 desc[UR32][R12.64], R18 ;  /* 0x000000120c001986 */ /* 0x0041e4000c101120 */
[----:B0-----:R-:W-:-:S02]  /*bc2e0*/  PRMT R18, R9, 0x7770, RZ ;  /* 0x0000777009127816 */ /* 0x001fc400000000ff */
[----:B------:R-:W2:Y:S04]  /*bc2f0*/  LDL.LU.64 R12, [R1+0x808] ;  /* 0x00080800010c7983 */ /* 0x000ea80000300a00 */
[----:B------:R0:W-:Y:S04]  /*bc300*/  @P0 STG.E.U8 desc[UR32][R10.64], R18 ;  /* 0x000000120a000986 */ /* 0x0001e8000c101120 */
[----:B0-----:R-:W4:Y:S01]  /*bc310*/  LDL.LU.64 R10, [R1+0x7e8] ;  /* 0x0007e800010a7983 */ /* 0x001f220000300a00 */
[----:B------:R-:W-:Y:S02]  /*bc320*/  @P6 LOP3.LUT R2, R2, 0x2000, RZ, 0xfc, !PT ;  /* 0x0000200002026812 */ /* 0x000fe400078efcff */
[----:B------:R-:W-:Y:S01]  /*bc330*/  LOP3.LUT P6, RZ, R5, 0x1000, RZ, 0xc0, !PT ;  /* 0x0000100005ff7812 */ /* 0x000fe200078cc0ff */
[----:B------:R-:W3:Y:S01]  /*bc340*/  LDL.LU.64 R24, [R1+0x7d8] ;  /* 0x0007d80001187983 */ /* 0x000ee20000300a00 */
[----:B------:R-:W-:-:S02]  /*bc350*/  LOP3.LUT R2, R2, 0xffffbfff, RZ, 0xc0, !PT ;  /* 0xffffbfff02027812 */ /* 0x000fc400078ec0ff */
[C---:B------:R-:W-:Y:S01]  /*bc360*/  LOP3.LUT P3, RZ, R5.reuse, 0x800000, RZ, 0xc0, !PT ;  /* 0x0080000005ff7812 */ /* 0x040fe2000786c0ff */
[----:B------:R-:W3:Y:S01]  /*bc370*/  LDL.LU.64 R16, [R1+0x7d0] ;  /* 0x0007d00001107983 */ /* 0x000ee20000300a00 */
[----:B------:R-:W-:Y:S02]  /*bc380*/  LOP3.LUT P2, RZ, R5, 0x400000, RZ, 0xc0, !PT ;  /* 0x0040000005ff7812 */ /* 0x000fe4000784c0ff */
[----:B------:R-:W-:Y:S01]  /*bc390*/  PRMT R18, R9, 0x7771, RZ ;  /* 0x0000777109127816 */ /* 0x000fe200000000ff */
[----:B------:R-:W3:Y:S04]  /*bc3a0*/  LDL.LU.64 R14, [R1+0x7c8] ;  /* 0x0007c800010e7983 */ /* 0x000ee80000300a00 */
[----:B------:R-:W-:Y:S01]  /*bc3b0*/  @P6 LOP3.LUT R2, R2, 0x4000, RZ, 0xfc, !PT ;  /* 0x0000400002026812 */ /* 0x000fe200078efcff */
[----:B------:R-:W3:Y:S01]  /*bc3c0*/  LDL.LU R19, [R1+0x170] ;  /* 0x0001700001137983 */ /* 0x000ee20000300800 */
        /* <DEDUP_REMOVED lines=22> */
[C---:B------:R-:W-:Y:S01]  /*bc530*/  LOP3.LUT P6, RZ, R5.reuse, 0x80000, RZ, 0xc0, !PT ;  /* 0x0008000005ff7812 */ /* 0x040fe200078cc0ff */
[----:B--2---:R0:W-:Y:S01]  /*bc540*/  @P3 STG.E.U8 desc[UR32][R12.64], R18 ;  /* 0x000000120c003986 */ /* 0x0041e2000c101120 */
[----:B------:R-:W-:Y:S02]  /*bc550*/  LOP3.LUT P3, RZ, R5, 0x2, RZ, 0xc0, !PT ;  /* 0x0000000205ff7812 */ /* 0x000fe4000786c0ff */
[----:B0-----:R-:W-:Y:S01]  /*bc560*/  PRMT R18, R9, 0x7772, RZ ;  /* 0x0000777209127816 */ /* 0x001fe200000000ff */
[----:B------:R-:W2:Y:S04]  /*bc570*/  LDL.LU.64 R12, [R1+0x7b8] ;  /* 0x0007b800010c7983 */ /* 0x000ea80000300a00 */
[----:B----4-:R0:W-:Y:S01]  /*bc580*/  @P2 STG.E.U8 desc[UR32][R10.64], R18 ;  /* 0x000000120a002986 */ /* 0x0101e2000c101120 */
[----:B------:R-:W-:-:S03]  /*bc590*/  LOP3.LUT P2, RZ, R5, 0x1, RZ, 0xc0, !PT ;  /* 0x0000000105ff7812 */ /* 0x000fc6000784c0ff */
[----:B0-----:R-:W4:Y:S04]  /*bc5a0*/  LDL.LU.64 R10, [R1+0x7a0] ;  /* 0x0007a000010a7983 */ /* 0x001f280000300a00 */
[----:B------:R-:W4:Y:S04]  /*bc5b0*/  LDL.LU R26, [R1+0x160] ;  /* 0x00016000011a7983 */ /* 0x000f280000300800 */
[----:B------:R0:W-:Y:S04]  /*bc5c0*/  STL.64 [R1+0x2fb0], R4 ;  /* 0x002fb00401007387 */ /* 0x0001e80000100a00 */
[----:B------:R-:W4:Y:S04]  /*bc5d0*/  LDL.LU R27, [R1+0x174] ;  /* 0x00017400011b7983 */ /* 0x000f280000300800 */
[----:B0-----:R-:W3:Y:S04]  /*bc5e0*/  LDL.LU.64 R4, [R1+0x760] ;  /* 0x0007600001047983 */ /* 0x001ee80000300a00 */
[----:B---3--:R0:W-:Y:S04]  /*bc5f0*/  STL.64 [R1+0x2fd0], R4 ;  /* 0x002fd00401007387 */ /* 0x0081e80000100a00 */
[----:B0-----:R-:W3:Y:S04]  /*bc600*/  LDL.LU.64 R4, [R1+0x780] ;  /* 0x0007800001047983 */ /* 0x001ee80000300a00 */
[----:B---3--:R0:W-:Y:S04]  /*bc610*/  STL.64 [R1+0x2fd8], R4 ;  /* 0x002fd80401007387 */ /* 0x0081e80000100a00 */
[----:B0-----:R-:W3:Y:S01]  /*bc620*/  LDL.LU.64 R4, [R1+0x790] ;  /* 0x0007900001047983 */ /* 0x001ee20000300a00 */
[----:B------:R-:W-:-:S05]  /*bc630*/  PRMT R18, R9, 0x7773, RZ ;  /* 0x0000777309127816 */ /* 0x000fca00000000ff */
[----:B------:R0:W-:Y:S02]  /*bc640*/  @P1 STG.E.U8 desc[UR32][R24.64], R18 ;  /* 0x0000001218001986 */ /* 0x0001e4000c101120 */
[----:B0-----:R-:W-:-:S05]  /*bc650*/  PRMT R18, R19, 0x7770, RZ ;  /* 0x0000777013127816 */ /* 0x001fca00000000ff */
[----:B------:R0:W-:Y:S02]  /*bc660*/  @P0 STG.E.U8 desc[UR32][R16.64], R18 ;  /* 0x0000001210000986 */ /* 0x0001e4000c101120 */
[----:B0-----:R-:W-:-:S05]  /*bc670*/  PRMT R18, R19, 0x7771, RZ ;  /* 0x0000777113127816 */ /* 0x001fca00000000ff */
[----:B------:R-:W-:Y:S04]  /*bc680*/  @P6 STG.E.U8 desc[UR32][R14.64], R18 ;  /* 0x000000120e006986 */ /* 0x000fe8000c101120 */
[----:B---3--:R0:W-:Y:S04]  /*bc690*/  STL.64 [R1+0x2fe0], R4 ;  /* 0x002fe00401007387 */ /* 0x0081e80000100a00 */
[----:B0-----:R-:W3:Y:S01]  /*bc6a0*/  LDL.LU.64 R4, [R1+0x798] ;  /* 0x0007980001047983 */ /* 0x001ee20000300a00 */
[C---:B------:R-:W-:Y:S02]  /*bc6b0*/  LOP3.LUT P6, RZ, R2.reuse, 0x100000, RZ, 0xc0, !PT ;  /* 0x0010000002ff7812 */ /* 0x040fe400078cc0ff */
[----:B------:R-:W-:Y:S01]  /*bc6c0*/  PRMT R18, R19, 0x7772, RZ ;  /* 0x0000777213127816 */ /* 0x000fe200000000ff */
[----:B------:R-:W3:Y:S04]  /*bc6d0*/  LDL.LU.64 R28, [R1+0x758] ;  /* 0x00075800011c7983 */ /* 0x000ee80000300a00 */
[----:B------:R-:W3:Y:S04]  /*bc6e0*/  LDL.LU.64 R22, [R1+0x750] ;  /* 0x0007500001167983 */ /* 0x000ee80000300a00 */
[----:B------:R-:W3:Y:S04]  /*bc6f0*/  LDL.LU.64 R20, [R1+0x740] ;  /* 0x0007400001147983 */ /* 0x000ee80000300a00 */
[----:B--2---:R0:W-:Y:S01]  /*bc700*/  @P6 STG.E.U8 desc[UR32][R12.64], R18 ;  /* 0x000000120c006986 */ /* 0x0041e2000c101120 */
[----:B------:R-:W-:-:S03]  /*bc710*/  LOP3.LUT P6, RZ, R2, 0x80000, RZ, 0xc0, !PT ;  /* 0x0008000002ff7812 */ /* 0x000fc600078cc0ff */
[----:B------:R-:W2:Y:S04]  /*bc720*/  LDL.LU.64 R24, [R1+0x720] ;  /* 0x0007200001187983 */ /* 0x000ea80000300a00 */
[----:B------:R-:W2:Y:S01]  /*bc730*/  LDL.LU R9, [R1+0x164] ;  /* 0x0001640001097983 */ /* 0x000ea20000300800 */
[----:B0-----:R-:W-:-:S03]  /*bc740*/  PRMT R18, R19, 0x7773, RZ ;  /* 0x0000777313127816 */ /* 0x001fc600000000ff */
[----:B------:R-:W2:Y:S04]  /*bc750*/  LDL.LU.64 R16, [R1+0x718] ;  /* 0x0007180001107983 */ /* 0x000ea80000300a00 */
[----:B----4-:R0:W-:Y:S01]  /*bc760*/  @P6 STG.E.U8 desc[UR32][R10.64], R18 ;  /* 0x000000120a006986 */ /* 0x0101e2000c101120 */
[----:B------:R-:W-:-:S03]  /*bc770*/  LOP3.LUT P6, RZ, R2, 0x40000, RZ, 0xc0, !PT ;  /* 0x0004000002ff7812 */ /* 0x000fc600078cc0ff */
[----:B------:R-:W4:Y:S04]  /*bc780*/  LDL.LU.64 R14, [R1+0x710] ;  /* 0x00071000010e7983 */ /* 0x000f280000300a00 */
[----:B------:R-:W4:Y:S01]  /*bc790*/  LDL.LU.64 R12, [R1+0x700] ;  /* 0x00070000010c7983 */ /* 0x000f220000300a00 */
[----:B0-----:R-:W-:-:S03]  /*bc7a0*/  PRMT R18, R26, 0x7770, RZ ;  /* 0x000077701a127816 */ /* 0x001fc600000000ff */
[----:B------:R-:W4:Y:S04]  /*bc7b0*/  LDL.LU.64 R10, [R1+0x6e0] ;  /* 0x0006e000010a7983 */ /* 0x000f280000300a00 */
        /* <DEDUP_REMOVED lines=9> */
[----:B0-----:R-:W3:Y:S01]  /*bc850*/  LDL.LU.64 R4, [R1+0x2fd0] ;  /* 0x002fd00001047983 */ /* 0x001ee20000300a00 */
[----:B------:R-:W-:Y:S02]  /*bc860*/  LOP3.LUT P6, RZ, R2, 0x8000, RZ, 0xc0, !PT ;  /* 0x0000800002ff7812 */ /* 0x000fe400078cc0ff */
[----:B------:R-:W-:Y:S02]  /*bc870*/  PRMT R18, R26, 0x7773, RZ ;  /* 0x000077731a127816 */ /* 0x000fe400000000ff */
[C---:B------:R-:W-:Y:S02]  /*bc880*/  LOP3.LUT P1, RZ, R6.reuse, 0x80000000, RZ, 0xc0, !PT ;  /* 0x8000000006ff7812 */ /* 0x040fe4000782c0ff */
[----:B------:R-:W-:-:S07]  /*bc890*/  LOP3.LUT P0, RZ, R6, 0x8000000, RZ, 0xc0, !PT ;  /* 0x0800000006ff7812 */ /* 0x000fce000780c0ff */
[----:B---3--:R0:W-:Y:S01]  /*bc8a0*/  @P6 STG.E.U8 desc[UR32][R4.64], R18 ;  /* 0x0000001204006986 */ /* 0x0081e2000c101120 */
        /* <DEDUP_REMOVED lines=9> */
[----:B--2---:R0:W-:Y:S02]  /*bc940*/  @P4 STG.E.U8 desc[UR32][R24.64], R18 ;  /* 0x0000001218004986 */ /* 0x0041e4000c101120 */
[----:B0-----:R-:W-:-:S05]  /*bc950*/  PRMT R18, R9, 0x7770, RZ ;  /* 0x0000777009127816 */ /* 0x001fca00000000ff */
[----:B------:R0:W-:Y:S02]  /*bc960*/  @P3 STG.E.U8 desc[UR32][R16.64], R18 ;  /* 0x0000001210003986 */ /* 0x0001e4000c101120 */
[----:B0-----:R-:W-:-:S05]  /*bc970*/  PRMT R18, R9, 0x7771, RZ ;  /* 0x0000777109127816 */ /* 0x001fca00000000ff */
[----:B----4-:R0:W-:Y:S02]  /*bc980*/  @P2 STG.E.U8 desc[UR32][R14.64], R18 ;  /* 0x000000120e002986 */ /* 0x0101e4000c101120 */
[----:B0-----:R-:W-:-:S05]  /*bc990*/  PRMT R18, R9, 0x7772, RZ ;  /* 0x0000777209127816 */ /* 0x001fca00000000ff */
[----:B------:R0:W-:Y:S02]  /*bc9a0*/  @P1 STG.E.U8 desc[UR32][R12.64], R18 ;  /* 0x000000120c001986 */ /* 0x0001e4000c101120 */
[----:B0-----:R-:W-:Y:S02]  /*bc9b0*/  PRMT R18, R9, 0x7773, RZ ;  /* 0x0000777309127816 */ /* 0x001fe400000000ff */
[----:B------:R-:W2:Y:S04]  /*bc9c0*/  LDL.LU.64 R12, [R1+0x6d8] ;  /* 0x0006d800010c7983 */ /* 0x000ea80000300a00 */
[----:B------:R0:W-:Y:S04]  /*bc9d0*/  @P0 STG.E.U8 desc[UR32][R10.64], R18 ;  /* 0x000000120a000986 */ /* 0x0001e8000c101120 */
[----:B0-----:R-:W3:Y:S04]  /*bc9e0*/  LDL.LU.64 R10, [R1+0x6d0] ;  /* 0x0006d000010a7983 */ /* 0x001ee80000300a00 */
[----:B------:R-:W4:Y:S04]  /*bc9f0*/  LDL.LU.64 R24, [R1+0x6c0] ;  /* 0x0006c00001187983 */ /* 0x000f280000300a00 */
[----:B------:R-:W2:Y:S01]  /*bca00*/  LDL.LU R9, [R1+0x178] ;  /* 0x0001780001097983 */ /* 0x000ea20000300800 */
[----:B------:R-:W-:-:S02]  /*bca10*/  LOP3.LUT P3, RZ, R6, 0x20000, RZ, 0xc0, !PT ;  /* 0x0002000006ff7812 */ /* 0x000fc4000786c0ff */
[----:B------:R-:W-:Y:S01]  /*bca20*/  LOP3.LUT P2, RZ, R6, 0x10000, RZ, 0xc0, !PT ;  /* 0x0001000006ff7812 */ /* 0x000fe2000784c0ff */
[----:B------:R-:W4:Y:S04]  /*bca30*/  LDL.LU.64 R16, [R1+0x6a0] ;  /* 0x0006a00001107983 */ /* 0x000f280000300a00 */
[----:B------:R-:W4:Y:S04]  /*bca40*/  LDL.LU.64 R14, [R1+0x698] ;  /* 0x00069800010e7983 */ /* 0x000f280000300a00 */
[----:B------:R-:W4:Y:S01]  /*bca50*/  LDL.LU R19, [R1+0x168] ;  /* 0x0001680001137983 */ /* 0x000f220000300800 */
[----:B--2---:R-:W-:-:S05]  /*bca60*/  PRMT R18, R9, 0x7770, RZ ;  /* 0x0000777009127816 */ /* 0x004fca00000000ff */
[----:B------:R0:W-:Y:S02]  /*bca70*/  @P3 STG.E.U8 desc[UR32][R12.64], R18 ;  /* 0x000000120c003986 */ /* 0x0001e4000c101120 */
[----:B0-----:R-:W-:Y:S02]  /*bca80*/  PRMT R18, R9, 0x7771, RZ ;  /* 0x0000777109127816 */ /* 0x001fe400000000ff */
[----:B------:R-:W2:Y:S04]  /*bca90*/  LDL.LU.64 R12, [R1+0x690] ;  /* 0x00069000010c7983 */ /* 0x000ea80000300a00 */
[----:B---3--:R0:W-:Y:S04]  /*bcaa0*/  @P2 STG.E.U8 desc[UR32][R10.64], R18 ;  /* 0x000000120a002986 */ /* 0x0081e8000c101120 */
[----:B0-----:R-:W3:Y:S04]  /*bcab0*/  LDL.LU.64 R10, [R1+0x680] ;  /* 0x00068000010a7983 */ /* 0x001ee80000300a00 */
[----:B------:R-:W4:Y:S04]  /*bcac0*/  LDL.LU R29, [R1+0x17c] ;  /* 0x00017c00011d7983 */ /* 0x000f280000300800 */
[----:B----4-:R0:W-:Y:S04]  /*bcad0*/  STL [R1+0x2fc8], R29 ;  /* 0x002fc81d01007387 */ /* 0x0101e80000100800 */
[----:B0-----:R-:W4:Y:S04]  /*bcae0*/  LDL.LU.64 R28, [R1+0x660] ;  /* 0x00066000011c7983 */ /* 0x001f280000300a00 */
[----:B------:R-:W2:Y:S01]  /*bcaf0*/  LDL.LU.64 R4, [R1+0x640] ;  /* 0x0006400001047983 */ /* 0x000ea20000300a00 */
        /* <DEDUP_REMOVED lines=15> */
[----:B------:R-:W-:Y:S01]  /*bcbf0*/  LOP3.LUT P6, RZ, R6, 0x100, RZ, 0xc0, !PT ;  /* 0x0000010006ff7812 */ /* 0x000fe200078cc0ff */
[----:B--2---:R0:W-:Y:S04]  /*bcc00*/  STL.64 [R1+0x2fb8], R4 ;  /* 0x002fb80401007387 */ /* 0x0041e80000100a00 */
[----:B0-----:R-:W2:Y:S01]  /*bcc10*/  LDL.LU.64 R4, [R1+0x650] ;  /* 0x0006500001047983 */ /* 0x001ea20000300a00 */
[----:B------:R-:W-:-:S07]  /*bcc20*/  LOP3.LUT R2, R2, 0xfffffbff, RZ, 0xc0, !PT ;  /* 0xfffffbff02027812 */ /* 0x000fce00078ec0ff */
[----:B------:R-:W-:Y:S02]  /*bcc30*/  @P6 LOP3.LUT R2, R2, 0x400, RZ, 0xfc, !PT ;  /* 0x0000040002026812 */ /* 0x000fe400078efcff */
        /* <DEDUP_REMOVED lines=13> */
[----:B0-----:R-:W-:-:S05]  /*bcd10*/  PRMT R18, R19, 0x7770, RZ ;  /* 0x0000777013127816 */ /* 0x001fca00000000ff */
[----:B------:R0:W-:Y:S01]  /*bcd20*/  @P6 STG.E.U8 desc[UR32][R14.64], R18 ;  /* 0x000000120e006986 */ /* 0x0001e2000c101120 */
[----:B------:R-:W-:Y:S02]  /*bcd30*/  LOP3.LUT P6, RZ, R2, 0x1000, RZ, 0xc0, !PT ;  /* 0x0000100002ff7812 */ /* 0x000fe400078cc0ff */
[----:B0-----:R-:W-:-:S11]  /*bcd40*/  PRMT R18, R19, 0x7771, RZ ;  /* 0x0000777113127816 */ /* 0x001fd600000000ff */
[----:B------:R0:W-:Y:S01]  /*bcd50*/  @P6 STG.E.U8 desc[UR32][R12.64], R18 ;  /* 0x000000120c006986 */ /* 0x0001e2000c101120 */
[----:B------:R-:W-:Y:S02]  /*bcd60*/  LOP3.LUT P6, RZ, R2, 0x800, RZ, 0xc0, !PT ;  /* 0x0000080002ff7812 */ /* 0x000fe400078cc0ff */
[----:B0-----:R-:W-:-:S11]  /*bcd70*/  PRMT R18, R19, 0x7772, RZ ;  /* 0x0000777213127816 */ /* 0x001fd600000000ff */
[----:B---3--:R0:W-:Y:S01]  /*bcd80*/  @P6 STG.E.U8 desc[UR32][R10.64], R18 ;  /* 0x000000120a006986 */ /* 0x0081e2000c101120 */
[----:B------:R-:W-:Y:S02]  /*bcd90*/  LOP3.LUT P6, RZ, R2, 0x400, RZ, 0xc0, !PT ;  /* 0x0000040002ff7812 */ /* 0x000fe400078cc0ff */
[----:B0-----:R-:W-:-:S11]  /*bcda0*/  PRMT R18, R19, 0x7773, RZ ;  /* 0x0000777313127816 */ /* 0x001fd600000000ff */
[----:B----4-:R-:W-:Y:S04]  /*bcdb0*/  @P6 STG.E.U8 desc[UR32][R28.64], R18 ;  /* 0x000000121c006986 */ /* 0x010fe8000c101120 */
[----:B--2---:R0:W-:Y:S04]  /*bcdc0*/  STL.64 [R1+0x2fc0], R4 ;  /* 0x002fc00401007387 */ /* 0x0041e80000100a00 */
[----:B0-----:R-:W2:Y:S04]  /*bcdd0*/  LDL.LU.64 R4, [R1+0x658] ;  /* 0x0006580001047983 */ /* 0x001ea80000300a00 */
[----:B------:R-:W3:Y:S04]  /*bcde0*/  LDL.LU.64 R22, [R1+0x620] ;  /* 0x0006200001167983 */ /* 0x000ee80000300a00 */
[----:B------:R-:W4:Y:S04]  /*bcdf0*/  LDL.LU R9, [R1+0x16c] ;  /* 0x00016c0001097983 */ /* 0x000f280000300800 */
[----:B------:R-:W4:Y:S04]  /*bce00*/  LDL.LU.64 R20, [R1+0x618] ;  /* 0x0006180001147983 */ /* 0x000f280000300a00 */
[----:B------:R-:W4:Y:S04]  /*bce10*/  LDL.LU.64 R26, [R1+0x610] ;  /* 0x00061000011a7983 */ /* 0x000f280000300a00 */
[----:B------:R-:W4:Y:S04]  /*bce20*/  LDL.LU.64 R24, [R1+0x600] ;  /* 0x0006000001187983 */ /* 0x000f280000300a00 */
[----:B------:R-:W4:Y:S04]  /*bce30*/  LDL.LU.64 R16, [R1+0x5e0] ;  /* 0x0005e00001107983 */ /* 0x000f280000300a00 */
[----:B------:R-:W4:Y:S04]  /*bce40*/  LDL.LU.64 R14, [R1+0x5d8] ;  /* 0x0005d800010e7983 */ /* 0x000f280000300a00 */
[----:B------:R-:W4:Y:S04]  /*bce50*/  LDL.LU.64 R12, [R1+0x5d0] ;  /* 0x0005d000010c7983 */ /* 0x000f280000300a00 */
[----:B------:R-:W4:Y:S04]  /*bce60*/  LDL.LU.64 R10, [R1+0x5c0] ;  /* 0x0005c000010a7983 */ /* 0x000f280000300a00 */
[----:B------:R-:W2:Y:S01]  /*bce70*/  LDL.LU R29, [R1+0x2fc8] ;  /* 0x002fc800011d7983 */ /* 0x000ea20000300800 */
[----:B------:R-:W-:-:S02]  /*bce80*/  LOP3.LUT P6, RZ, R2, 0x200, RZ, 0xc0, !PT ;  /* 0x0000020002ff7812 */ /* 0x000fc400078cc0ff */
[----:B--2---:R-:W-:-:S11]  /*bce90*/  PRMT R18, R29, 0x7770, RZ ;  /* 0x000077701d127816 */ /* 0x004fd600000000ff */
[----:B------:R0:W-:Y:S04]  /*bcea0*/  @P6 STG.E.U8 desc[UR32][R4.64], R18 ;  /* 0x0000001204006986 */ /* 0x0001e8000c101120 */
[----:B0-----:R-:W2:Y:S01]  /*bceb0*/  LDL.LU.64 R4, [R1+0x2fc0] ;  /* 0x002fc00001047983 */ /* 0x001ea20000300a00 */
[----:B------:R-:W-:Y:S02]  /*bcec0*/  LOP3.LUT P6, RZ, R2, 0x100, RZ, 0xc0, !PT ;  /* 0x0000010002ff7812 */ /* 0x000fe400078cc0ff */
[----:B------:R-:W-:-:S11]  /*bced0*/  PRMT R18, R29, 0x7771, RZ ;  /* 0x000077711d127816 */ /* 0x000fd600000000ff */
[----:B--2---:R0:W-:Y:S04]  /*bcee0*/  @P6 STG.E.U8 desc[UR32][R4.64], R18 ;  /* 0x0000001204006986 */ /* 0x0041e8000c101120 */
[----:B0-----:R-:W2:Y:S01]  /*bcef0*/  LDL.LU.64 R4, [R1+0x2fb8] ;  /* 0x002fb80001047983 */ /* 0x001ea20000300a00 */
        /* <DEDUP_REMOVED lines=8> */
[----:B--2---:R0:W-:Y:S01]  /*bcf80*/  @P6 STG.E.U8 desc[UR32][R4.64], R18 ;  /* 0x0000001204006986 */ /* 0x0041e2000c101120 */
[C---:B------:R-:W-:Y:S02]  /*bcf90*/  LOP3.LUT P6, RZ, R2.reuse, 0x40, RZ, 0xc0, !PT ;  /* 0x0000004002ff7812 */ /* 0x040fe400078cc0ff */
[----:B0-----:R-:W-:Y:S01]  /*bcfa0*/  PRMT R18, R29, 0x7773, RZ ;  /* 0x000077731d127816 */ /* 0x001fe200000000ff */
[----:B------:R-:W2:Y:S10]  /*bcfb0*/  LDL.LU.64 R4, [R1+0x2fb0] ;  /* 0x002fb00001047983 */ /* 0x000eb40000300a00 */
[----:B---3--:R4:W-:Y:S01]  /*bcfc0*/  @P6 STG.E.U8 desc[UR32][R22.64], R18 ;  /* 0x0000001216006986 */ /* 0x0089e2000c101120 */
[----:B------:R-:W-:-:S02]  /*bcfd0*/  LOP3.LUT P6, RZ, R2, 0x20, RZ, 0xc0, !PT ;  /* 0x0000002002ff7812 */ /* 0x000fc400078cc0ff */
[----:B----4-:R-:W-:-:S11]  /*bcfe0*/  PRMT R18, R9, 0x7770, RZ ;  /* 0x0000777009127816 */ /* 0x010fd600000000ff */
        /* <DEDUP_REMOVED lines=9> */
[C---:B0-----:R-:W-:Y:S02]  /*bd080*/  PRMT R18, R7.reuse, 0x7771, RZ ;  /* 0x0000777107127816 */ /* 0x041fe400000000ff */
[----:B------:R-:W3:Y:S04]  /*bd090*/  LDL.LU.64 R14, [R1+0x5b8] ;  /* 0x0005b800010e7983 */ /* 0x000ee80000300a00 */
[----:B------:R0:W-:Y:S02]  /*bd0a0*/  @P1 STG.E.U8 desc[UR32][R12.64], R18 ;  /* 0x000000120c001986 */ /* 0x0001e4000c101120 */
[----:B0-----:R-:W-:-:S02]  /*bd0b0*/  PRMT R18, R7, 0x7772, RZ ;  /* 0x0000777207127816 */ /* 0x001fc400000000ff */
[----:B------:R-:W4:Y:S04]  /*bd0c0*/  LDL.LU.64 R12, [R1+0x5b0] ;  /* 0x0005b000010c7983 */ /* 0x000f280000300a00 */
[----:B------:R-:W4:Y:S04]  /*bd0d0*/  LDL.LU.64 R26, [R1+0x5a8] ;  /* 0x0005a800011a7983 */ /* 0x000f280000300a00 */
[----:B------:R0:W-:Y:S04]  /*bd0e0*/  @P0 STG.E.U8 desc[UR32][R10.64], R18 ;  /* 0x000000120a000986 */ /* 0x0001e8000c101120 */
[----:B------:R-:W4:Y:S04]  /*bd0f0*/  LDL.LU.64 R24, [R1+0x588] ;  /* 0x0005880001187983 */ /* 0x000f280000300a00 */
[----:B0-----:R-:W4:Y:S01]  /*bd100*/  LDL.LU R10, [R1+0x140] ;  /* 0x00014000010a7983 */ /* 0x001f220000300800 */
[----:B------:R-:W-:-:S02]  /*bd110*/  LOP3.LUT P3, RZ, R6, 0x1000000, RZ, 0xc0, !PT ;  /* 0x0100000006ff7812 */ /* 0x000fc4000786c0ff */
[----:B------:R-:W-:Y:S01]  /*bd120*/  LOP3.LUT P2, RZ, R6, 0x2000000, RZ, 0xc0, !PT ;  /* 0x0200000006ff7812 */ /* 0x000fe2000784c0ff */
[----:B------:R-:W-:Y:S01]  /*bd130*/  IMAD.MOV.U32 R9, RZ, RZ, R8 ;  /* 0x000000ffff097224 */ /* 0x000fe200078e0008 */
[----:B------:R-:W-:Y:S01]  /*bd140*/  PRMT R18, R7, 0x7773, RZ ;  /* 0x0000777307127816 */ /* 0x000fe200000000ff */
[----:B------:R-:W4:Y:S04]  /*bd150*/  LDL.LU.64 R16, [R1+0x578] ;  /* 0x0005780001107983 */ /* 0x000f280000300a00 */
[----:B------:R-:W4:Y:S04]  /*bd160*/  LDL.LU R8, [R1+0x154] ;  /* 0x0001540001087983 */ /* 0x000f280000300800 */
[----:B--2---:R-:W-:Y:S04]  /*bd170*/  STL.64 [R1+0x2f58], R4 ;  /* 0x002f580401007387 */ /* 0x004fe80000100a00 */
[----:B------:R-:W2:Y:S04]  /*bd180*/  LDL.LU R7, [R1+0x2fa8] ;  /* 0x002fa80001077983 */ /* 0x000ea80000300800 */
[----:B---3--:R0:W-:Y:S04]  /*bd190*/  @P3 STG.E.U8 desc[UR32][R14.64], R18 ;  /* 0x000000120e003986 */ /* 0x0081e8000c101120 */
[----:B0-----:R-:W3:Y:S01]  /*bd1a0*/  LDL.LU.64 R14, [R1+0x570] ;  /* 0x00057000010e7983 */ /* 0x001ee20000300a00 */
[----:B----4-:R-:W-:-:S05]  /*bd1b0*/  PRMT R18, R10, 0x7770, RZ ;  /* 0x000077700a127816 */ /* 0x010fca00000000ff */
[----:B------:R0:W-:Y:S04]  /*bd1c0*/  @P2 STG.E.U8 desc[UR32][R12.64], R18 ;  /* 0x000000120c002986 */ /* 0x0001e8000c101120 */
[----:B0-----:R-:W4:Y:S04]  /*bd1d0*/  LDL.LU.64 R12, [R1+0x568] ;  /* 0x00056800010c7983 */ /* 0x001f280000300a00 */
[----:B------:R-:W2:Y:S01]  /*bd1e0*/  LDL.LU R29, [R1+0x144] ;  /* 0x00014400011d7983 */ /* 0x000ea20000300800 */
[----:B------:R-:W-:Y:S02]  /*bd1f0*/  LOP3.LUT P1, RZ, R6, 0x4000000, RZ, 0xc0, !PT ;  /* 0x0400000006ff7812 */ /* 0x000fe4000782c0ff */
[----:B------:R-:W-:Y:S01]  /*bd200*/  PRMT R18, R10, 0x7771, RZ ;  /* 0x000077710a127816 */ /* 0x000fe200000000ff */
[----:B--2---:R0:W-:Y:S04]  /*bd210*/  STL [R1+0x2f98], R29 ;  /* 0x002f981d01007387 */ /* 0x0041e80000100800 */
[----:B0-----:R-:W2:Y:S06]  /*bd220*/  LDL.LU.64 R28, [R1+0x538] ;  /* 0x00053800011c7983 */ /* 0x001eac0000300a00 */
[----:B------:R-:W-:Y:S01]  /*bd230*/  @P1 STG.E.U8 desc[UR32][R26.64], R18 ;  /* 0x000000121a001986 */ /* 0x000fe2000c101120 */
        /* <DEDUP_REMOVED lines=17> */
[----:B0-----:R-:W2:Y:S04]  /*bd350*/  LDL.LU.64 R28, [R1+0x548] ;  /* 0x00054800011c7983 */ /* 0x001ea80000300a00 */
[----:B------:R-:W2:Y:S01]  /*bd360*/  LDL.LU.64 R18, [R1+0x528] ;  /* 0x0005280001127983 */ /* 0x000ea20000300a00 */
[----:B------:R-:W-:-:S04]  /*bd370*/  LOP3.LUT R2, R2, 0xfffffffb, RZ, 0xc0, !PT ;  /* 0xfffffffb02027812 */ /* 0x000fc800078ec0ff */
[----:B------:R-:W-:Y:S02]  /*bd380*/  @P6 LOP3.LUT R2, R2, 0x4, RZ, 0xfc, !PT ;  /* 0x0000000402026812 */ /* 0x000fe400078efcff */
[----:B------:R-:W-:Y:S02]  /*bd390*/  LOP3.LUT P6, RZ, R5, 0x4, RZ, 0xc0, !PT ;  /* 0x0000000405ff7812 */ /* 0x000fe400078cc0ff */
[----:B------:R-:W-:Y:S02]  /*bd3a0*/  LOP3.LUT R2, R2, 0xfffffff7, RZ, 0xc0, !PT ;  /* 0xfffffff702027812 */ /* 0x000fe400078ec0ff */
[----:B------:R-:W-:-:S09]  /*bd3b0*/  LOP3.LUT P0, RZ, R6, 0x10000000, RZ, 0xc0, !PT ;  /* 0x1000000006ff7812 */ /* 0x000fd2000780c0ff */
[----:B------:R-:W-:Y:S02]  /*bd3c0*/  @P6 LOP3.LUT R2, R2, 0x8, RZ, 0xfc, !PT ;  /* 0x0000000802026812 */ /* 0x000fe400078efcff */
[----:B------:R-:W-:Y:S02]  /*bd3d0*/  LOP3.LUT P6, RZ, R6, 0x40000000, RZ, 0xc0, !PT ;  /* 0x4000000006ff7812 */ /* 0x000fe400078cc0ff */
[----:B------:R-:W-:Y:S02]  /*bd3e0*/  LOP3.LUT R2, R2, 0xffffffef, RZ, 0xc0, !PT ;  /* 0xffffffef02027812 */ /* 0x000fe400078ec0ff */
[C---:B------:R-:W-:Y:S02]  /*bd3f0*/  LOP3.LUT P5, RZ, R6.reuse, 0x10, RZ, 0xc0, !PT ;  /* 0x0000001006ff7812 */ /* 0x040fe400078ac0ff */
[C---:B------:R-:W-:Y:S02]  /*bd400*/  LOP3.LUT P4, RZ, R6.reuse, 0x20, RZ, 0xc0, !PT ;  /* 0x0000002006ff7812 */ /* 0x040fe4000788c0ff */
[----:B------:R-:W-:-:S02]  /*bd410*/  LOP3.LUT P3, RZ, R6, 0x4, RZ, 0xc0, !PT ;  /* 0x0000000406ff7812 */ /* 0x000fc4000786c0ff */
[----:B------:R-:W-:-:S03]  /*bd420*/  LOP3.LUT P2, RZ, R6, 0x2, RZ, 0xc0, !PT ;  /* 0x0000000206ff7812 */ /* 0x000fc6000784c0ff */
[----:B------:R-:W-:Y:S02]  /*bd430*/  @P6 LOP3.LUT R2, R2, 0x10, RZ, 0xfc, !PT ;  /* 0x0000001002026812 */ /* 0x000fe400078efcff */
[C---:B------:R-:W-:Y:S02]  /*bd440*/  LOP3.LUT P6, RZ, R6.reuse, 0x20000000, RZ, 0xc0, !PT ;  /* 0x2000000006ff7812 */ /* 0x040fe400078cc0ff */
[----:B------:R-:W-:Y:S02]  /*bd450*/  LOP3.LUT P1, RZ, R6, 0x1, RZ, 0xc0, !PT ;  /* 0x0000000106ff7812 */ /* 0x000fe4000782c0ff */
[----:B------:R-:W-:-:S05]  /*bd460*/  PRMT R6, R10, 0x7772, RZ ;  /* 0x000077720a067816 */ /* 0x000fca00000000ff */
[----:B------:R0:W-:Y:S02]  /*bd470*/  @P0 STG.E.U8 desc[UR32][R24.64], R6 ;  /* 0x0000000618000986 */ /* 0x0001e4000c101120 */
[----:B0-----:R-:W-:-:S05]  /*bd480*/  PRMT R6, R10, 0x7773, RZ ;  /* 0x000077730a067816 */ /* 0x001fca00000000ff */
[----:B------:R0:W-:Y:S01]  /*bd490*/  @P6 STG.E.U8 desc[UR32][R16.64], R6 ;  /* 0x0000000610006986 */ /* 0x0001e2000c101120 */
[----:B------:R-:W-:Y:S02]  /*bd4a0*/  LOP3.LUT P6, RZ, R2, 0x10, RZ, 0xc0, !PT ;  /* 0x0000001002ff7812 */ /* 0x000fe400078cc0ff */
[----:B0-----:R-:W-:-:S11]  /*bd4b0*/  PRMT R6, R8, 0x7770, RZ ;  /* 0x0000777008067816 */ /* 0x001fd600000000ff */
[----:B---3--:R0:W-:Y:S01]  /*bd4c0*/  @P6 STG.E.U8 desc[UR32][R14.64], R6 ;  /* 0x000000060e006986 */ /* 0x0081e2000c101120 */
[----:B------:R-:W-:Y:S02]  /*bd4d0*/  LOP3.LUT P6, RZ, R2, 0x8, RZ, 0xc0, !PT ;  /* 0x0000000802ff7812 */ /* 0x000fe400078cc0ff */
[----:B0-----:R-:W-:-:S11]  /*bd4e0*/  PRMT R6, R8, 0x7771, RZ ;  /* 0x0000777108067816 */ /* 0x001fd600000000ff */
[----:B----4-:R0:W-:Y:S01]  /*bd4f0*/  @P6 STG.E.U8 desc[UR32][R12.64], R6 ;  /* 0x000000060c006986 */ /* 0x0101e2000c101120 */
[----:B------:R-:W-:Y:S02]  /*bd500*/  LOP3.LUT P6, RZ, R2, 0x4, RZ, 0xc0, !PT ;  /* 0x0000000402ff7812 */ /* 0x000fe400078cc0ff */
[----:B0-----:R-:W-:Y:S01]  /*bd510*/  PRMT R6, R8, 0x7772, RZ ;  /* 0x0000777208067816 */ /* 0x001fe200000000ff */
[----:B--2---:R0:W-:Y:S04]  /*bd520*/  STL.64 [R1+0x2f90], R18 ;  /* 0x002f901201007387 */ /* 0x0041e80000100a00 */
[----:B0-----:R-:W2:Y:S04]  /*bd530*/  LDL.LU.64 R18, [R1+0x530] ;  /* 0x0005300001127983 */ /* 0x001ea80000300a00 */
[----:B------:R-:W3:Y:S04]  /*bd540*/  LDL.LU R11, [R1+0x158] ;  /* 0x00015800010b7983 */ /* 0x000ee80000300800 */
[----:B------:R-:W4:Y:S04]  /*bd550*/  LDL.LU.64 R4, [R1+0x508] ;  /* 0x0005080001047983 */ /* 0x000f280000300a00 */
[----:B------:R-:W3:Y:S04]  /*bd560*/  LDL.LU.64 R22, [R1+0x4f8] ;  /* 0x0004f80001167983 */ /* 0x000ee80000300a00 */
[----:B------:R-:W3:Y:S04]  /*bd570*/  LDL.LU.64 R20, [R1+0x4f0] ;  /* 0x0004f00001147983 */ /* 0x000ee80000300a00 */
[----:B------:R-:W3:Y:S04]  /*bd580*/  LDL.LU.64 R26, [R1+0x4e8] ;  /* 0x0004e800011a7983 */ /* 0x000ee80000300a00 */
[----:B------:R-:W3:Y:S04]  /*bd590*/  LDL.LU R10, [R1+0x148] ;  /* 0x00014800010a7983 */ /* 0x000ee80000300800 */
[----:B------:R-:W3:Y:S04]  /*bd5a0*/  LDL.LU.64 R24, [R1+0x4c8] ;  /* 0x0004c80001187983 */ /* 0x000ee80000300a00 */
[----:B------:R-:W3:Y:S04]  /*bd5b0*/  LDL.LU.64 R16, [R1+0x4b8] ;  /* 0x0004b80001107983 */ /* 0x000ee80000300a00 */
[----:B------:R-:W3:Y:S04]  /*bd5c0*/  LDL.LU.64 R14, [R1+0x4b0] ;  /* 0x0004b000010e7983 */ /* 0x000ee80000300a00 */
[----:B------:R-:W3:Y:S04]  /*bd5d0*/  LDL.LU.64 R12, [R1+0x4a8] ;  /* 0x0004a800010c7983 */ /* 0x000ee80000300a00 */
[----:B------:R0:W-:Y:S04]  /*bd5e0*/  @P6 STG.E.U8 desc[UR32][R28.64], R6 ;  /* 0x000000061c006986 */ /* 0x0001e8000c101120 */
[----:B0-----:R-:W2:Y:S01]  /*bd5f0*/  LDL.LU.64 R28, [R1+0x2fa0] ;  /* 0x002fa000011c7983 */ /* 0x001ea20000300a00 */
[----:B------:R-:W-:-:S02]  /*bd600*/  LOP3.LUT P6, RZ, R2, 0x2, RZ, 0xc0, !PT ;  /* 0x0000000202ff7812 */ /* 0x000fc400078cc0ff */
[----:B------:R-:W-:Y:S02]  /*bd610*/  PRMT R6, R8, 0x7773, RZ ;  /* 0x0000777308067816 */ /* 0x000fe400000000ff */
[----:B------:R-:W3:Y:S09]  /*bd620*/  LDL.LU R8, [R1+0x2f9c] ;  /* 0x002f9c0001087983 */ /* 0x000ef20000300800 */
[----:B--2---:R0:W-:Y:S04]  /*bd630*/  @P6 STG.E.U8 desc[UR32][R28.64], R6 ;  /* 0x000000061c006986 */ /* 0x0041e8000c101120 */
[----:B0-----:R-:W2:Y:S01]  /*bd640*/  LDL.LU R29, [R1+0x2f98] ;  /* 0x002f9800011d7983 */ /* 0x001ea20000300800 */
[----:B------:R-:W-:-:S02]  /*bd650*/  LOP3.LUT P6, RZ, R2, 0x1, RZ, 0xc0, !PT ;  /* 0x0000000102ff7812 */ /* 0x000fc400078cc0ff */
[----:B--2---:R-:W-:-:S11]  /*bd660*/  PRMT R2, R29, 0x7770, RZ ;  /* 0x000077701d027816 */ /* 0x004fd600000000ff */
[----:B------:R0:W-:Y:S04]  /*bd670*/  @P6 STG.E.U8 desc[UR32][R18.64], R2 ;  /* 0x0000000212006986 */ /* 0x0001e8000c101120 */
[----:B0-----:R-:W2:Y:S01]  /*bd680*/  LDL.LU.64 R18, [R1+0x2f90] ;  /* 0x002f900001127983 */ /* 0x001ea20000300a00 */
[----:B------:R-:W-:Y:S02]  /*bd690*/  LOP3.LUT P6, RZ, R3, 0x80000000, RZ, 0xc0, !PT ;  /* 0x8000000003ff7812 */ /* 0x000fe400078cc0ff */
[----:B------:R-:W-:Y:S02]  /*bd6a0*/  PRMT R2, R29, 0x7771, RZ ;  /* 0x000077711d027816 */ /* 0x000fe400000000ff */
[----:B------:R-:W-:-:S09]  /*bd6b0*/  LOP3.LUT P0, RZ, R7, 0x80000000, RZ, 0xc0, !PT ;  /* 0x8000000007ff7812 */ /* 0x000fd2000780c0ff */
[----:B--2---:R0:W-:Y:S01]  /*bd6c0*/  @P6 STG.E.U8 desc[UR32][R18.64], R2 ;  /* 0x0000000212006986 */ /* 0x0041e2000c101120 */
[----:B------:R-:W-:Y:S02]  /*bd6d0*/  LOP3.LUT P6, RZ, R3, 0x40000000, RZ, 0xc0, !PT ;  /* 0x4000000003ff7812 */ /* 0x000fe400078cc0ff */
[----:B0-----:R-:W-:-:S11]  /*bd6e0*/  PRMT R2, R29, 0x7772, RZ ;  /* 0x000077721d027816 */ /* 0x001fd600000000ff */
[----:B----4-:R0:W-:Y:S01]  /*bd6f0*/  @P6 STG.E.U8 desc[UR32][R4.64], R2 ;  /* 0x0000000204006986 */ /* 0x0101e2000c101120 */
[----:B------:R-:W-:Y:S02]  /*bd700*/  LOP3.LUT P6, RZ, R3, 0x20000000, RZ, 0xc0, !PT ;  /* 0x2000000003ff7812 */ /* 0x000fe400078cc0ff */
[----:B0-----:R-:W-:-:S11]  /*bd710*/  PRMT R2, R29, 0x7773, RZ ;  /* 0x000077731d027816 */ /* 0x001fd600000000ff */
[----:B---3--:R0:W-:Y:S02]  /*bd720*/  @P6 STG.E.U8 desc[UR32][R22.64], R2 ;  /* 0x0000000216006986 */ /* 0x0081e4000c101120 */
[----:B0-----:R-:W-:-:S05]  /*bd730*/  PRMT R2, R11, 0x7770, RZ ;  /* 0x000077700b027816 */ /* 0x001fca00000000ff */
[----:B------:R0:W-:Y:S02]  /*bd740*/  @P5 STG.E.U8 desc[UR32][R20.64], R2 ;  /* 0x0000000214005986 */ /* 0x0001e4000c101120 */
[C---:B0-----:R-:W-:Y:S02]  /*bd750*/  PRMT R2, R11.reuse, 0x7771, RZ ;  /* 0x000077710b027816 */ /* 0x041fe400000000ff */
[----:B------:R-:W2:Y:S04]  /*bd760*/  LDL.LU.64 R20, [R1+0x488] ;  /* 0x0004880001147983 */ /* 0x000ea80000300a00 */
        /* <DEDUP_REMOVED lines=8> */
[----:B------:R0:W-:Y:S04]  /*bd7f0*/  @P0 STG.E.U8 desc[UR32][R12.64], R2 ;  /* 0x000000020c000986 */ /* 0x0001e8000c101120 */
[----:B0-----:R-:W3:Y:S01]  /*bd800*/  LDL.LU.64 R12, [R1+0x478] ;  /* 0x00047800010c7983 */ /* 0x001ee20000300a00 */
[C---:B------:R-:W-:Y:S02]  /*bd810*/  LOP3.LUT P3, RZ, R7.reuse, 0x40000000, RZ, 0xc0, !PT ;  /* 0x4000000007ff7812 */ /* 0x040fe4000786c0ff */
[----:B------:R-:W-:Y:S01]  /*bd820*/  LOP3.LUT P2, RZ, R7, 0x20000000, RZ, 0xc0, !PT ;  /* 0x2000000007ff7812 */ /* 0x000fe2000784c0ff */
[----:B------:R-:W4:Y:S01]  /*bd830*/  LDL.LU.64 R26, [R1+0x470] ;  /* 0x00047000011a7983 */ /* 0x000f220000300a00 */
[----:B------:R-:W-:Y:S01]  /*bd840*/  PRMT R2, R10, 0x7772, RZ ;  /* 0x000077720a027816 */ /* 0x000fe200000000ff */
[----:B------:R-:W-:-:S02]  /*bd850*/  IMAD.MOV.U32 R11, RZ, RZ, R9 ;  /* 0x000000ffff0b7224 */ /* 0x000fc400078e0009 */
[----:B------:R-:W4:Y:S04]  /*bd860*/  LDL.LU.64 R24, [R1+0x468] ;  /* 0x0004680001187983 */ /* 0x000f280000300a00 */
[----:B------:R-:W4:Y:S04]  /*bd870*/  LDL.LU.64 R16, [R1+0x448] ;  /* 0x0004480001107983 */ /* 0x000f280000300a00 */
[----:B------:R-:W4:Y:S04]  /*bd880*/  LDL.LU R9, [R1+0x15c] ;  /* 0x00015c0001097983 */ /* 0x000f280000300800 */
[----:B------:R-:W4:Y:S04]  /*bd890*/  LDL.LU.64 R14, [R1+0x438] ;  /* 0x00043800010e7983 */ /* 0x000f280000300a00 */
[----:B------:R-:W4:Y:S04]  /*bd8a0*/  LDL.LU R6, [R1+0x14c] ;  /* 0x00014c0001067983 */ /* 0x000f280000300800 */
[----:B--2---:R0:W-:Y:S02]  /*bd8b0*/  @P3 STG.E.U8 desc[UR32][R20.64], R2 ;  /* 0x0000000214003986 */ /* 0x0041e4000c101120 */
[----:B0-----:R-:W-:-:S05]  /*bd8c0*/  PRMT R2, R10, 0x7773, RZ ;  /* 0x000077730a027816 */ /* 0x001fca00000000ff */
[----:B---3--:R0:W-:Y:S04]  /*bd8d0*/  @P2 STG.E.U8 desc[UR32][R12.64], R2 ;  /* 0x000000020c002986 */ /* 0x0081e8000c101120 */
[----:B0-----:R-:W2:Y:S04]  /*bd8e0*/  LDL.LU.64 R12, [R1+0x430] ;  /* 0x00043000010c7983 */ /* 0x001ea80000300a00 */
[----:B------:R-:W3:Y:S04]  /*bd8f0*/  LDL.LU.64 R18, [R1+0x3f8] ;  /* 0x0003f80001127983 */ /* 0x000ee80000300a00 */
        /* <DEDUP_REMOVED lines=23> */
[----:B------:R-:W3:Y:S01]  /*bda70*/  LDL.LU R10, [R1+0x130] ;  /* 0x00013000010a7983 */ /* 0x000ee20000300800 */
[----:B------:R-:W-:Y:S02]  /*bda80*/  LOP3.LUT R3, R3, 0xf7ffffff, RZ, 0xc0, !PT ;  /* 0xf7ffffff03037812 */ /* 0x000fe400078ec0ff */
[C---:B------:R-:W-:Y:S01]  /*bda90*/  LOP3.LUT P1, RZ, R7.reuse, 0x10000000, RZ, 0xc0, !PT ;  /* 0x1000000007ff7812 */ /* 0x040fe2000782c0ff */
[----:B------:R-:W3:Y:S01]  /*bdaa0*/  LDL.LU.64 R4, [R1+0x3f0] ;  /* 0x0003f00001047983 */ /* 0x000ee20000300a00 */
[----:B------:R-:W-:Y:S02]  /*bdab0*/  LOP3.LUT P0, RZ, R7, 0x8000000, RZ, 0xc0, !PT ;  /* 0x0800000007ff7812 */ /* 0x000fe4000780c0ff */
[----:B----4-:R-:W-:Y:S01]  /*bdac0*/  PRMT R2, R9, 0x7770, RZ ;  /* 0x0000777009027816 */ /* 0x010fe200000000ff */
[----:B------:R-:W4:Y:S04]  /*bdad0*/  LDL.LU.64 R28, [R1+0x3e8] ;  /* 0x0003e800011c7983 */ /* 0x000f280000300a00 */
        /* <DEDUP_REMOVED lines=17> */
[----:B------:R0:W-:Y:S01]  /*bdbf0*/  @P6 STG.E.U8 desc[UR32][R14.64], R2 ;  /* 0x000000020e006986 */ /* 0x0001e2000c101120 */
        /* <DEDUP_REMOVED lines=22> */
[----:B---3--:R0:W-:Y:S01]  /*bdd60*/  @P6 STG.E.U8 desc[UR32][R18.64], R2 ;  /* 0x0000000212006986 */ /* 0x0081e2000c101120 */
[----:B------:R-:W-:Y:S02]  /*bdd70*/  LOP3.LUT P6, RZ, R3, 0x800000, RZ, 0xc0, !PT ;  /* 0x0080000003ff7812 */ /* 0x000fe400078cc0ff */
[----:B0-----:R-:W-:-:S11]  /*bdd80*/  PRMT R2, R10, 0x7770, RZ ;  /* 0x000077700a027816 */ /* 0x001fd600000000ff */
[----:B------:R0:W-:Y:S01]  /*bdd90*/  @P6 STG.E.U8 desc[UR32][R4.64], R2 ;  /* 0x0000000204006986 */ /* 0x0001e2000c101120 */
[----:B------:R-:W-:Y:S02]  /*bdda0*/  LOP3.LUT P6, RZ, R3, 0x400000, RZ, 0xc0, !PT ;  /* 0x0040000003ff7812 */ /* 0x000fe400078cc0ff */
[----:B0-----:R-:W-:-:S11]  /*bddb0*/  PRMT R2, R10, 0x7771, RZ ;  /* 0x000077710a027816 */ /* 0x001fd600000000ff */
[----:B----4-:R0:W-:Y:S01]  /*bddc0*/  @P6 STG.E.U8 desc[UR32][R28.64], R2 ;  /* 0x000000021c006986 */ /* 0x0101e2000c101120 */
        /* <DEDUP_REMOVED lines=12> */
[----:B------:R-:W3:Y:S04]  /*bde90*/  LDL.LU R8, [R1+0x2f78] ;  /* 0x002f780001087983 */ /* 0x000ee80000300800 */
[----:B------:R2:W-:Y:S02]  /*bdea0*/  @P1 STG.E.U8 desc[UR32][R14.64], R2 ;  /* 0x000000020e001986 */ /* 0x0005e4000c101120 */
[----:B--2---:R-:W-:-:S05]  /*bdeb0*/  PRMT R2, R9, 0x7770, RZ ;  /* 0x0000777009027816 */ /* 0x004fca00000000ff */
[----:B------:R0:W-:Y:S02]  /*bdec0*/  @P0 STG.E.U8 desc[UR32][R12.64], R2 ;  /* 0x000000020c000986 */ /* 0x0001e4000c101120 */
[----:B0-----:R-:W-:Y:S02]  /*bded0*/  IMAD.MOV.U32 R13, RZ, RZ, R11 ;  /* 0x000000ffff0d7224 */ /* 0x001fe400078e000b */
[----:B------:R-:W2:Y:S01]  /*bdee0*/  LDL.LU.64 R10, [R1+0x368] ;  /* 0x00036800010a7983 */ /* 0x000ea20000300a00 */
[----:B------:R-:W-:Y:S02]  /*bdef0*/  LOP3.LUT R3, R3, 0xffffdfff, RZ, 0xc0, !PT ;  /* 0xffffdfff03037812 */ /* 0x000fe400078ec0ff */
[----:B------:R-:W-:Y:S01]  /*bdf00*/  LOP3.LUT P3, RZ, R7, 0x800, RZ, 0xc0, !PT ;  /* 0x0000080007ff7812 */ /* 0x000fe2000786c0ff */
[----:B------:R-:W4:Y:S01]  /*bdf10*/  LDL.LU.64 R22, [R1+0x348] ;  /* 0x0003480001167983 */ /* 0x000f220000300a00 */
[----:B------:R-:W-:-:S03]  /*bdf20*/  PRMT R2, R9, 0x7771, RZ ;  /* 0x0000777109027816 */ /* 0x000fc600000000ff */
[----:B------:R-:W4:Y:S04]  /*bdf30*/  LDL.LU.64 R20, [R1+0x338] ;  /* 0x0003380001147983 */ /* 0x000f280000300a00 */
[----:B------:R-:W4:Y:S01]  /*bdf40*/  LDL.LU.64 R24, [R1+0x330] ;  /* 0x0003300001187983 */ /* 0x000f220000300a00 */
[----:B------:R-:W-:-:S03]  /*bdf50*/  LOP3.LUT P2, RZ, R7, 0x400, RZ, 0xc0, !PT ;  /* 0x0000040007ff7812 */ /* 0x000fc6000784c0ff */
[----:B------:R-:W4:Y:S01]  /*bdf60*/  LDL.LU.64 R16, [R1+0x328] ;  /* 0x0003280001107983 */ /* 0x000f220000300a00 */
[----:B------:R-:W-:-:S03]  /*bdf70*/  LOP3.LUT P1, RZ, R7, 0x200, RZ, 0xc0, !PT ;  /* 0x0000020007ff7812 */ /* 0x000fc6000782c0ff */
[----:B------:R-:W4:Y:S01]  /*bdf80*/  LDL.LU.64 R14, [R1+0x308] ;  /* 0x00030800010e7983 */ /* 0x000f220000300a00 */
[----:B------:R-:W-:Y:S02]  /*bdf90*/  LOP3.LUT P0, RZ, R7, 0x100, RZ, 0xc0, !PT ;  /* 0x0000010007ff7812 */ /* 0x000fe4000780c0ff */
[----:B---3--:R-:W-:-:S13]  /*bdfa0*/  LOP3.LUT P6, RZ, R8, 0x80000000, RZ, 0xc0, !PT ;  /* 0x8000000008ff7812 */ /* 0x008fda00078cc0ff */
        /* <DEDUP_REMOVED lines=21> */
[----:B--2---:R0:W-:Y:S10]  /*be100*/  @P3 STG.E.U8 desc[UR32][R10.64], R2 ;  /* 0x000000020a003986 */ /* 0x0041f4000c101120 */
[----:B------:R-:W-:Y:S01]  /*be110*/  @P6 LOP3.LUT R3, R3, 0x100000, RZ, 0xfc, !PT ;  /* 0x0010000003036812 */ /* 0x000fe200078efcff */
[----:B0-----:R-:W2:Y:S01]  /*be120*/  LDL.LU.64 R10, [R1+0x2f8] ;  /* 0x0002f800010a7983 */ /* 0x001ea20000300a00 */
[----:B------:R-:W-:-:S03]  /*be130*/  LOP3.LUT P6, RZ, R7, 0x80, RZ, 0xc0, !PT ;  /* 0x0000008007ff7812 */ /* 0x000fc600078cc0ff */
[----:B------:R-:W3:Y:S04]  /*be140*/  LDL.LU R26, [R1+0x138] ;  /* 0x00013800011a7983 */ /* 0x000ee80000300800 */
[----:B------:R-:W2:Y:S01]  /*be150*/  LDL.LU.64 R6, [R1+0x2e8] ;  /* 0x0002e80001067983 */ /* 0x000ea20000300a00 */
[----:B------:R-:W-:-:S05]  /*be160*/  PRMT R2, R9, 0x7772, RZ ;  /* 0x0000777209027816 */ /* 0x000fca00000000ff */
[----:B----4-:R0:W-:Y:S02]  /*be170*/  @P2 STG.E.U8 desc[UR32][R22.64], R2 ;  /* 0x0000000216002986 */ /* 0x0101e4000c101120 */
[----:B0-----:R-:W-:-:S05]  /*be180*/  PRMT R2, R9, 0x7773, RZ ;  /* 0x0000777309027816 */ /* 0x001fca00000000ff */
[----:B------:R0:W-:Y:S02]  /*be190*/  @P1 STG.E.U8 desc[UR32][R20.64], R2 ;  /* 0x0000000214001986 */ /* 0x0001e4000c101120 */
[----:B0-----:R-:W-:-:S05]  /*be1a0*/  PRMT R2, R13, 0x7770, RZ ;  /* 0x000077700d027816 */ /* 0x001fca00000000ff */
[----:B------:R-:W-:Y:S04]  /*be1b0*/  @P0 STG.E.U8 desc[UR32][R24.64], R2 ;  /* 0x0000000218000986 */ /* 0x000fe8000c101120 */
[----:B--2---:R0:W-:Y:S04]  /*be1c0*/  STL.64 [R1+0x2f70], R6 ;  /* 0x002f700601007387 */ /* 0x0041e80000100a00 */
[----:B0-----:R-:W2:Y:S01]  /*be1d0*/  LDL.LU.64 R6, [R1+0x2f0] ;  /* 0x0002f00001067983 */ /* 0x001ea20000300a00 */
[----:B------:R-:W-:-:S03]  /*be1e0*/  PRMT R2, R13, 0x7771, RZ ;  /* 0x000077710d027816 */ /* 0x000fc600000000ff */
[----:B------:R-:W4:Y:S04]  /*be1f0*/  LDL.LU.64 R18, [R1+0x2d8] ;  /* 0x0002d80001127983 */ /* 0x000f280000300a00 */
[----:B------:R0:W-:Y:S01]  /*be200*/  @P6 STG.E.U8 desc[UR32][R16.64], R2 ;  /* 0x0000000210006986 */ /* 0x0001e2000c101120 */
[----:B------:R-:W-:-:S03]  /*be210*/  LOP3.LUT P6, RZ, R3, 0x100000, RZ, 0xc0, !PT ;  /* 0x0010000003ff7812 */ /* 0x000fc600078cc0ff */
[----:B------:R-:W4:Y:S04]  /*be220*/  LDL.LU.64 R4, [R1+0x2c0] ;  /* 0x0002c00001047983 */ /* 0x000f280000300a00 */
[----:B------:R-:W4:Y:S01]  /*be230*/  LDL.LU R27, [R1+0x128] ;  /* 0x00012800011b7983 */ /* 0x000f220000300800 */
[----:B0-----:R-:W-:-:S03]  /*be240*/  PRMT R2, R13, 0x7772, RZ ;  /* 0x000077720d027816 */ /* 0x001fc600000000ff */
[----:B------:R-:W4:Y:S04]  /*be250*/  LDL.LU.64 R28, [R1+0x2b8] ;  /* 0x0002b800011c7983 */ /* 0x000f280000300a00 */
[----:B------:R0:W-:Y:S01]  /*be260*/  @P6 STG.E.U8 desc[UR32][R14.64], R2 ;  /* 0x000000020e006986 */ /* 0x0001e2000c101120 */
[----:B------:R-:W-:-:S03]  /*be270*/  LOP3.LUT P6, RZ, R3, 0x80000, RZ, 0xc0, !PT ;  /* 0x0008000003ff7812 */ /* 0x000fc600078cc0ff */
[----:B------:R-:W4:Y:S04]  /*be280*/  LDL.LU.64 R22, [R1+0x2b0] ;  /* 0x0002b00001167983 */ /* 0x000f280000300a00 */
[----:B------:R-:W4:Y:S01]  /*be290*/  LDL.LU R9, [R1+0x13c] ;  /* 0x00013c0001097983 */ /* 0x000f220000300800 */
[----:B0-----:R-:W-:-:S03]  /*be2a0*/  IMAD.MOV.U32 R2, RZ, RZ, R13 ;  /* 0x000000ffff027224 */ /* 0x001fc600078e000d */
[----:B------:R-:W4:Y:S02]  /*be2b0*/  LDL.LU.64 R20, [R1+0x2a0] ;  /* 0x0002a00001147983 */ /* 0x000f240000300a00 */
[----:B------:R-:W-:Y:S02]  /*be2c0*/  PRMT R2, R2, 0x7773, RZ ;  /* 0x0000777302027816 */ /* 0x000fe400000000ff */
[----:B------:R-:W4:Y:S04]  /*be2d0*/  LDL.LU.64 R24, [R1+0x280] ;  /* 0x0002800001187983 */ /* 0x000f280000300a00 */
[----:B------:R3:W-:Y:S01]  /*be2e0*/  @P6 STG.E.U8 desc[UR32][R10.64], R2 ;  /* 0x000000020a006986 */ /* 0x0007e2000c101120 */
[----:B------:R-:W-:-:S03]  /*be2f0*/  LOP3.LUT P6, RZ, R3, 0x40000, RZ, 0xc0, !PT ;  /* 0x0004000003ff7812 */ /* 0x000fc600078cc0ff */
[----:B------:R-:W4:Y:S04]  /*be300*/  LDL.LU.64 R16, [R1+0x278] ;  /* 0x0002780001107983 */ /* 0x000f280000300a00 */
[----:B------:R-:W4:Y:S01]  /*be310*/  LDL.LU.64 R14, [R1+0x270] ;  /* 0x00027000010e7983 */ /* 0x000f220000300a00 */
[----:B---3--:R-:W-:-:S03]  /*be320*/  PRMT R2, R26, 0x7770, RZ ;  /* 0x000077701a027816 */ /* 0x008fc600000000ff */
[----:B------:R-:W3:Y:S04]  /*be330*/  LDL.LU.64 R12, [R1+0x260] ;  /* 0x00026000010c7983 */ /* 0x000ee80000300a00 */
[----:B------:R-:W3:Y:S04]  /*be340*/  LDL.LU.64 R10, [R1+0x240] ;  /* 0x00024000010a7983 */ /* 0x000ee80000300a00 */
[----:B--2---:R0:W-:Y:S04]  /*be350*/  @P6 STG.E.U8 desc[UR32][R6.64], R2 ;  /* 0x0000000206006986 */ /* 0x0041e8000c101120 */
[----:B0-----:R-:W2:Y:S01]  /*be360*/  LDL.LU.64 R6, [R1+0x2f70] ;  /* 0x002f700001067983 */ /* 0x001ea20000300a00 */
[----:B------:R-:W-:-:S02]  /*be370*/  LOP3.LUT P6, RZ, R3, 0x20000, RZ, 0xc0, !PT ;  /* 0x0002000003ff7812 */ /* 0x000fc400078cc0ff */
[----:B------:R-:W-:Y:S02]  /*be380*/  PRMT R2, R26, 0x7771, RZ ;  /* 0x000077711a027816 */ /* 0x000fe400000000ff */
[C---:B------:R-:W-:Y:S02]  /*be390*/  LOP3.LUT P5, RZ, R8.reuse, 0x40000000, RZ, 0xc0, !PT ;  /* 0x4000000008ff7812 */ /* 0x040fe400078ac0ff */
[C---:B------:R-:W-:Y:S02]  /*be3a0*/  LOP3.LUT P4, RZ, R8.reuse, 0x20000000, RZ, 0xc0, !PT ;  /* 0x2000000008ff7812 */ /* 0x040fe4000788c0ff */
[C---:B------:R-:W-:Y:S02]  /*be3b0*/  LOP3.LUT P3, RZ, R8.reuse, 0x10000000, RZ, 0xc0, !PT ;  /* 0x1000000008ff7812 */ /* 0x040fe4000786c0ff */
[C---:B------:R-:W-:Y:S02]  /*be3c0*/  LOP3.LUT P2, RZ, R8.reuse, 0x8000000, RZ, 0xc0, !PT ;  /* 0x0800000008ff7812 */ /* 0x040fe4000784c0ff */
[----:B------:R-:W-:-:S02]  /*be3d0*/  LOP3.LUT P1, RZ, R8, 0x4000000, RZ, 0xc0, !PT ;  /* 0x0400000008ff7812 */ /* 0x000fc4000782c0ff */
[----:B------:R-:W-:Y:S01]  /*be3e0*/  LOP3.LUT P0, RZ, R8, 0x2000000, RZ, 0xc0, !PT ;  /* 0x0200000008ff7812 */ /* 0x000fe2000780c0ff */
[----:B--2---:R0:W-:Y:S01]  /*be3f0*/  @P6 STG.E.U8 desc[UR32][R6.64], R2 ;  /* 0x0000000206006986 */ /* 0x0041e2000c101120 */
[----:B------:R-:W-:Y:S02]  /*be400*/  LOP3.LUT P6, RZ, R3, 0x10000, RZ, 0xc0, !PT ;  /* 0x0001000003ff7812 */ /* 0x000fe400078cc0ff */
[----:B0-----:R-:W-:-:S11]  /*be410*/  PRMT R2, R26, 0x7772, RZ ;  /* 0x000077721a027816 */ /* 0x001fd600000000ff */
[----:B----4-:R0:W-:Y:S01]  /*be420*/  @P6 STG.E.U8 desc[UR32][R18.64], R2 ;  /* 0x0000000212006986 */ /* 0x0101e2000c101120 */
[----:B------:R-:W-:Y:S02]  /*be430*/  LOP3.LUT P6, RZ, R3, 0x8000, RZ, 0xc0, !PT ;  /* 0x0000800003ff7812 */ /* 0x000fe400078cc0ff */
        /* <DEDUP_REMOVED lines=17> */
[----:B---3--:R0:W-:Y:S02]  /*be550*/  @P1 STG.E.U8 desc[UR32][R12.64], R2 ;  /* 0x000000020c001986 */ /* 0x0081e4000c101120 */
[----:B0-----:R-:W-:-:S05]  /*be560*/  PRMT R2, R9, 0x7773, RZ ;  /* 0x0000777309027816 */ /* 0x001fca00000000ff */
[----:B------:R0:W-:Y:S04]  /*be570*/  @P0 STG.E.U8 desc[UR32][R10.64], R2 ;  /* 0x000000020a000986 */ /* 0x0001e8000c101120 */
[----:B0-----:R-:W2:Y:S04]  /*be580*/  LDL.LU.64 R10, [R1+0x238] ;  /* 0x00023800010a7983 */ /* 0x001ea80000300a00 */
[----:B------:R-:W3:Y:S04]  /*be590*/  LDL.LU.64 R20, [R1+0x230] ;  /* 0x0002300001147983 */ /* 0x000ee80000300a00 */
[----:B------:R-:W4:Y:S04]  /*be5a0*/  LDL.LU.64 R26, [R1+0x220] ;  /* 0x00022000011a7983 */ /* 0x000f280000300a00 */
[----:B------:R-:W2:Y:S01]  /*be5b0*/  LDL.LU R17, [R1+0x12c] ;  /* 0x00012c0001117983 */ /* 0x000ea20000300800 */
[----:B------:R-:W-:-:S03]  /*be5c0*/  LOP3.LUT P3, RZ, R8, 0x1000000, RZ, 0xc0, !PT ;  /* 0x0100000008ff7812 */ /* 0x000fc6000786c0ff */
[----:B------:R-:W4:Y:S04]  /*be5d0*/  LDL.LU.64 R24, [R1+0x200] ;  /* 0x0002000001187983 */ /* 0x000f280000300a00 */
[----:B------:R-:W4:Y:S04]  /*be5e0*/  LDL.LU.64 R14, [R1+0x1c8] ;  /* 0x0001c800010e7983 */ /* 0x000f280000300a00 */
[----:B------:R-:W4:Y:S04]  /*be5f0*/  LDL.LU.64 R12, [R1+0x218] ;  /* 0x00021800010c7983 */ /* 0x000f280000300a00 */
[----:B------:R-:W4:Y:S01]  /*be600*/  LDL.LU R9, [R1+0x110] ;  /* 0x0001100001097983 */ /* 0x000f220000300800 */
[----:B--2---:R-:W-:-:S05]  /*be610*/  PRMT R2, R17, 0x7770, RZ ;  /* 0x0000777011027816 */ /* 0x004fca00000000ff */
[----:B------:R0:W-:Y:S04]  /*be620*/  @P3 STG.E.U8 desc[UR32][R10.64], R2 ;  /* 0x000000020a003986 */ /* 0x0001e8000c101120 */
[----:B0-----:R-:W2:Y:S04]  /*be630*/  LDL.LU.64 R10, [R1+0x210] ;  /* 0x00021000010a7983 */ /* 0x001ea80000300a00 */
[----:B------:R-:W2:Y:S04]  /*be640*/  LDL.LU R16, [R1+0x100] ;  /* 0x0001000001107983 */ /* 0x000ea80000300800 */
[----:B------:R-:W3:Y:S01]  /*be650*/  LDL.LU.64 R4, [R1+0x228] ;  /* 0x0002280001047983 */ /* 0x000ee20000300a00 */
        /* <DEDUP_REMOVED lines=20> */
[C---:B------:R-:W-:Y:S01]  /*be7a0*/  LOP3.LUT P6, RZ, R8.reuse, 0x40000, RZ, 0xc0, !PT ;  /* 0x0004000008ff7812 */ /* 0x040fe200078cc0ff */
[----:B------:R-:W3:Y:S01]  /*be7b0*/  LDL.LU.64 R6, [R1+0x258] ;  /* 0x0002580001067983 */ /* 0x000ee20000300a00 */
[----:B------:R-:W-:Y:S02]  /*be7c0*/  LOP3.LUT R3, R3, 0xfffff7ff, RZ, 0xc0, !PT ;  /* 0xfffff7ff03037812 */ /* 0x000fe400078ec0ff */
[C---:B------:R-:W-:Y:S01]  /*be7d0*/  LOP3.LUT P2, RZ, R8.reuse, 0x800000, RZ, 0xc0, !PT ;  /* 0x0080000008ff7812 */ /* 0x040fe2000784c0ff */
[----:B------:R-:W3:Y:S01]  /*be7e0*/  LDL.LU.64 R18, [R1+0x250] ;  /* 0x0002500001127983 */ /* 0x000ee20000300a00 */
[C---:B------:R-:W-:Y:S02]  /*be7f0*/  LOP3.LUT P1, RZ, R8.reuse, 0x400000, RZ, 0xc0, !PT ;  /* 0x0040000008ff7812 */ /* 0x040fe4000782c0ff */
[----:B------:R-:W-:Y:S01]  /*be800*/  PRMT R2, R17, 0x7771, RZ ;  /* 0x0000777111027816 */ /* 0x000fe200000000ff */
[----:B------:R-:W3:Y:S04]  /*be810*/  LDL.LU.64 R28, [R1+0x248] ;  /* 0x00024800011c7983 */ /* 0x000ee80000300a00 */
[----:B------:R-:W-:Y:S01]  /*be820*/  @P6 LOP3.LUT R3, R3, 0x800, RZ, 0xfc, !PT ;  /* 0x0000080003036812 */ /* 0x000fe200078efcff */
[----:B------:R-:W3:Y:S01]  /*be830*/  LDL.LU.64 R22, [R1+0x268] ;  /* 0x0002680001167983 */ /* 0x000ee20000300a00 */
[----:B------:R-:W-:-:S02]  /*be840*/  LOP3.LUT P6, RZ, R8, 0x80000, RZ, 0xc0, !PT ;  /* 0x0008000008ff7812 */ /* 0x000fc400078cc0ff */
[----:B------:R-:W-:Y:S01]  /*be850*/  LOP3.LUT P0, RZ, R8, 0x200000, RZ, 0xc0, !PT ;  /* 0x0020000008ff7812 */ /* 0x000fe2000780c0ff */
[----:B------:R0:W-:Y:S01]  /*be860*/  @P2 STG.E.U8 desc[UR32][R20.64], R2 ;  /* 0x0000000214002986 */ /* 0x0001e2000c101120 */
[----:B------:R-:W-:Y:S02]  /*be870*/  LOP3.LUT R3, R3, 0xffffefff, RZ, 0xc0, !PT ;  /* 0xffffefff03037812 */ /* 0x000fe400078ec0ff */
[----:B0-----:R-:W-:Y:S01]  /*be880*/  PRMT R2, R17, 0x7772, RZ ;  /* 0x0000777211027816 */ /* 0x001fe200000000ff */
[----:B------:R-:W3:Y:S06]  /*be890*/  LDL.LU.64 R20, [R1+0x298] ;  /* 0x0002980001147983 */ /* 0x000eec0000300a00 */
[----:B------:R-:W-:-:S02]  /*be8a0*/  @P6 LOP3.LUT R3, R3, 0x1000, RZ, 0xfc, !PT ;  /* 0x0000100003036812 */ /* 0x000fc400078efcff */
[----:B------:R-:W-:Y:S01]  /*be8b0*/  LOP3.LUT P6, RZ, R8, 0x100000, RZ, 0xc0, !PT ;  /* 0x0010000008ff7812 */ /* 0x000fe200078cc0ff */
[----:B----4-:R0:W-:Y:S02]  /*be8c0*/  @P1 STG.E.U8 desc[UR32][R26.64], R2 ;  /* 0x000000021a001986 */ /* 0x0101e4000c101120 */
[----:B0-----:R-:W-:Y:S02]  /*be8d0*/  PRMT R2, R17, 0x7773, RZ ;  /* 0x0000777311027816 */ /* 0x001fe400000000ff */
[----:B------:R-:W4:Y:S04]  /*be8e0*/  LDL.LU.64 R26, [R1+0x290] ;  /* 0x00029000011a7983 */ /* 0x000f280000300a00 */
[----:B------:R0:W-:Y:S02]  /*be8f0*/  @P0 STG.E.U8 desc[UR32][R24.64], R2 ;  /* 0x0000000218000986 */ /* 0x0001e4000c101120 */
[----:B0-----:R-:W-:-:S02]  /*be900*/  PRMT R2, R9, 0x7770, RZ ;  /* 0x0000777009027816 */ /* 0x001fc400000000ff */
[----:B------:R-:W4:Y:S04]  /*be910*/  LDL.LU.64 R24, [R1+0x288] ;  /* 0x0002880001187983 */ /* 0x000f280000300a00 */
[----:B------:R0:W-:Y:S01]  /*be920*/  @P6 STG.E.U8 desc[UR32][R14.64], R2 ;  /* 0x000000020e006986 */ /* 0x0001e2000c101120 */
[----:B------:R-:W-:-:S03]  /*be930*/  LOP3.LUT P6, RZ, R3, 0x1000, RZ, 0xc0, !PT ;  /* 0x0000100003ff7812 */ /* 0x000fc600078cc0ff */
[----:B------:R-:W4:Y:S01]  /*be940*/  LDL.LU R17, [R1+0x104] ;  /* 0x0001040001117983 */ /* 0x000f220000300800 */
[----:B0-----:R-:W-:-:S03]  /*be950*/  PRMT R2, R9, 0x7771, RZ ;  /* 0x0000777109027816 */ /* 0x001fc600000000ff */
[----:B------:R-:W4:Y:S06]  /*be960*/  LDL.LU.64 R14, [R1+0x2a8] ;  /* 0x0002a800010e7983 */ /* 0x000f2c0000300a00 */
[----:B------:R0:W-:Y:S01]  /*be970*/  @P6 STG.E.U8 desc[UR32][R12.64], R2 ;  /* 0x000000020c006986 */ /* 0x0001e2000c101120 */
[----:B------:R-:W-:Y:S02]  /*be980*/  LOP3.LUT P6, RZ, R3, 0x800, RZ, 0xc0, !PT ;  /* 0x0000080003ff7812 */ /* 0x000fe400078cc0ff */
[----:B0-----:R-:W-:Y:S01]  /*be990*/  PRMT R2, R9, 0x7772, RZ ;  /* 0x0000777209027816 */ /* 0x001fe200000000ff */
[----:B------:R-:W4:Y:S10]  /*be9a0*/  LDL.LU.64 R12, [R1+0x2d0] ;  /* 0x0002d000010c7983 */ /* 0x000f340000300a00 */
[----:B--2---:R0:W-:Y:S01]  /*be9b0*/  @P6 STG.E.U8 desc[UR32][R10.64], R2 ;  /* 0x000000020a006986 */ /* 0x0041e2000c101120 */
[----:B------:R-:W-:-:S02]  /*be9c0*/  LOP3.LUT P6, RZ, R3, 0x400, RZ, 0xc0, !PT ;  /* 0x0000040003ff7812 */ /* 0x000fc400078cc0ff */
[----:B0-----:R-:W-:Y:S01]  /*be9d0*/  PRMT R2, R9, 0x7773, RZ ;  /* 0x0000777309027816 */ /* 0x001fe200000000ff */
[----:B------:R-:W2:Y:S04]  /*be9e0*/  LDL.LU.64 R10, [R1+0x2c8] ;  /* 0x0002c800010a7983 */ /* 0x000ea80000300a00 */
[----:B------:R-:W4:Y:S06]  /*be9f0*/  LDL.LU R9, [R1+0x2f68] ;  /* 0x002f680001097983 */ /* 0x000f2c0000300800 */
[----:B---3--:R0:W-:Y:S04]  /*bea00*/  @P6 STG.E.U8 desc[UR32][R4.64], R2 ;  /* 0x0000000204006986 */ /* 0x0081e8000c101120 */
[----:B0-----:R-:W3:Y:S01]  /*bea10*/  LDL.LU.64 R4, [R1+0x2f60] ;  /* 0x002f600001047983 */ /* 0x001ee20000300a00 */
        /* <DEDUP_REMOVED lines=8> */
[----:B---3--:R0:W-:Y:S01]  /*beaa0*/  @P6 STG.E.U8 desc[UR32][R4.64], R2 ;  /* 0x0000000204006986 */ /* 0x0081e2000c101120 */
[C---:B------:R-:W-:Y:S02]  /*beab0*/  LOP3.LUT P6, RZ, R3.reuse, 0x100, RZ, 0xc0, !PT ;  /* 0x0000010003ff7812 */ /* 0x040fe400078cc0ff */
[----:B0-----:R-:W-:Y:S01]  /*beac0*/  PRMT R2, R16, 0x7771, RZ ;  /* 0x0000777110027816 */ /* 0x001fe200000000ff */
[----:B------:R-:W3:Y:S10]  /*bead0*/  LDL.LU.64 R4, [R1+0x2f58] ;  /* 0x002f580001047983 */ /* 0x000ef40000300a00 */
[----:B------:R0:W-:Y:S01]  /*beae0*/  @P6 STG.E.U8 desc[UR32][R6.64], R2 ;  /* 0x0000000206006986 */ /* 0x0001e2000c101120 */
[----:B------:R-:W-:-:S02]  /*beaf0*/  LOP3.LUT P6, RZ, R3, 0x80, RZ, 0xc0, !PT ;  /* 0x0000008003ff7812 */ /* 0x000fc400078cc0ff */
[----:B0-----:R-:W-:-:S11]  /*beb00*/  PRMT R2, R16, 0x7772, RZ ;  /* 0x0000777210027816 */ /* 0x001fd600000000ff */
[----:B------:R0:W-:Y:S01]  /*beb10*/  @P6 STG.E.U8 desc[UR32][R18.64], R2 ;  /* 0x0000000212006986 */ /* 0x0001e2000c101120 */
[----:B------:R-:W-:Y:S02]  /*beb20*/  LOP3.LUT P6, RZ, R3, 0x40, RZ, 0xc0, !PT ;  /* 0x0000004003ff7812 */ /* 0x000fe400078cc0ff */
[----:B0-----:R-:W-:-:S11]  /*beb30*/  PRMT R2, R16, 0x7773, RZ ;  /* 0x0000777310027816 */ /* 0x001fd600000000ff */
[----:B------:R4:W-:Y:S01]  /*beb40*/  @P6 STG.E.U8 desc[UR32][R28.64], R2 ;  /* 0x000000021c006986 */ /* 0x0009e2000c101120 */
[----:B------:R-:W-:Y:S02]  /*beb50*/  LOP3.LUT P6, RZ, R3, 0x20, RZ, 0xc0, !PT ;  /* 0x0000002003ff7812 */ /* 0x000fe400078cc0ff */
[----:B----4-:R-:W-:-:S11]  /*beb60*/  PRMT R2, R9, 0x7770, RZ ;  /* 0x0000777009027816 */ /* 0x010fd600000000ff */
        /* <DEDUP_REMOVED lines=15> */
[----:B0-----:R-:W2:Y:S04]  /*bec60*/  LDL.LU.64 R10, [R1+0x300] ;  /* 0x00030000010a7983 */ /* 0x001ea80000300a00 */
[----:B------:R-:W2:Y:S04]  /*bec70*/  LDL.LU.64 R26, [R1+0x320] ;  /* 0x00032000011a7983 */ /* 0x000ea80000300a00 */
[----:B------:R-:W2:Y:S04]  /*bec80*/  LDL.LU.64 R24, [R1+0x318] ;  /* 0x0003180001187983 */ /* 0x000ea80000300a00 */
[----:B------:R-:W2:Y:S01]  /*bec90*/  LDL.LU R16, [R1+0x118] ;  /* 0x0001180001107983 */ /* 0x000ea20000300800 */
[----:B------:R-:W-:-:S02]  /*beca0*/  LOP3.LUT R3, R3, 0xfffffffe, RZ, 0xc0, !PT ;  /* 0xfffffffe03037812 */ /* 0x000fc400078ec0ff */
[C---:B------:R-:W-:Y:S01]  /*becb0*/  LOP3.LUT P3, RZ, R8.reuse, 0x20, RZ, 0xc0, !PT ;  /* 0x0000002008ff7812 */ /* 0x040fe2000786c0ff */
[----:B------:R-:W2:Y:S01]  /*becc0*/  LDL.LU.64 R14, [R1+0x310] ;  /* 0x00031000010e7983 */ /* 0x000ea20000300a00 */
[C---:B------:R-:W-:Y:S02]  /*becd0*/  LOP3.LUT P2, RZ, R8.reuse, 0x10, RZ, 0xc0, !PT ;  /* 0x0000001008ff7812 */ /* 0x040fe4000784c0ff */
[----:B------:R-:W-:Y:S02]  /*bece0*/  PRMT R2, R17, 0x7773, RZ ;  /* 0x0000777311027816 */ /* 0x000fe400000000ff */
[C---:B------:R-:W-:Y:S02]  /*becf0*/  LOP3.LUT P1, RZ, R8.reuse, 0x8, RZ, 0xc0, !PT ;  /* 0x0000000808ff7812 */ /* 0x040fe4000782c0ff */
[----:B------:R-:W-:Y:S02]  /*bed00*/  LOP3.LUT P0, RZ, R8, 0x4, RZ, 0xc0, !PT ;  /* 0x0000000408ff7812 */ /* 0x000fe4000780c0ff */
[----:B---3--:R-:W-:-:S02]  /*bed10*/  LOP3.LUT R4, R4, 0xdfffffff, RZ, 0xc0, !PT ;  /* 0xdfffffff04047812 */ /* 0x008fc400078ec0ff */
[----:B----4-:R-:W-:-:S13]  /*bed20*/  LOP3.LUT P6, RZ, R9, 0x2000000, RZ, 0xc0, !PT ;  /* 0x0200000009ff7812 */ /* 0x010fda00078cc0ff */
        /* <DEDUP_REMOVED lines=19> */
[----:B------:R2:W-:Y:S01]  /*bee60*/  @P3 STG.E.U8 desc[UR32][R12.64], R2 ;  /* 0x000000020c003986 */ /* 0x0005e2000c101120 */
[----:B------:R-:W-:-:S03]  /*bee70*/  LOP3.LUT R3, R3, 0xffffffef, RZ, 0xc0, !PT ;  /* 0xffffffef03037812 */ /* 0x000fc600078ec0ff */
[----:B------:R-:W-:Y:S01]  /*bee80*/  STL.64 [R1+0x2f38], R4 ;  /* 0x002f380401007387 */ /* 0x000fe20000100a00 */
[----:B--2---:R-:W-:-:S07]  /*bee90*/  PRMT R2, R16, 0x7770, RZ ;  /* 0x0000777010027816 */ /* 0x004fce00000000ff */
[----:B------:R-:W-:Y:S02]  /*beea0*/  @P6 LOP3.LUT R3, R3, 0x10, RZ, 0xfc, !PT ;  /* 0x0000001003036812 */ /* 0x000fe400078efcff */
[----:B------:R-:W-:Y:S01]  /*beeb0*/  LOP3.LUT P6, RZ, R8, 0x2, RZ, 0xc0, !PT ;  /* 0x0000000208ff7812 */ /* 0x000fe200078cc0ff */
[----:B------:R0:W-:Y:S04]  /*beec0*/  @P2 STG.E.U8 desc[UR32][R10.64], R2 ;  /* 0x000000020a002986 */ /* 0x0001e8000c101120 */
[----:B------:R-:W2:Y:S04]  /*beed0*/  LDL.LU R8, [R1+0x108] ;  /* 0x0001080001087983 */ /* 0x000ea80000300800 */
[----:B------:R-:W3:Y:S04]  /*beee0*/  LDL.LU.64 R12, [R1+0x340] ;  /* 0x00034000010c7983 */ /* 0x000ee80000300a00 */
[----:B0-----:R-:W4:Y:S04]  /*beef0*/  LDL.LU.64 R10, [R1+0x360] ;  /* 0x00036000010a7983 */ /* 0x001f280000300a00 */
[----:B------:R-:W2:Y:S04]  /*bef00*/  LDL.LU R29, [R1+0x11c] ;  /* 0x00011c00011d7983 */ /* 0x000ea80000300800 */
[----:B--2---:R0:W-:Y:S04]  /*bef10*/  STL [R1+0x2f40], R29 ;  /* 0x002f401d01007387 */ /* 0x0041e80000100800 */
[----:B0-----:R-:W2:Y:S01]  /*bef20*/  LDL.LU.64 R28, [R1+0x350] ;  /* 0x00035000011c7983 */ /* 0x001ea20000300a00 */
[----:B------:R-:W-:-:S05]  /*bef30*/  PRMT R2, R16, 0x7771, RZ ;  /* 0x0000777110027816 */ /* 0x000fca00000000ff */
[----:B------:R0:W-:Y:S02]  /*bef40*/  @P1 STG.E.U8 desc[UR32][R26.64], R2 ;  /* 0x000000021a001986 */ /* 0x0001e4000c101120 */
[----:B0-----:R-:W-:-:S05]  /*bef50*/  PRMT R2, R16, 0x7772, RZ ;  /* 0x0000777210027816 */ /* 0x001fca00000000ff */
[----:B------:R0:W-:Y:S02]  /*bef60*/  @P0 STG.E.U8 desc[UR32][R24.64], R2 ;  /* 0x0000000218000986 */ /* 0x0001e4000c101120 */
[----:B0-----:R-:W-:-:S05]  /*bef70*/  PRMT R2, R16, 0x7773, RZ ;  /* 0x0000777310027816 */ /* 0x001fca00000000ff */
[----:B------:R-:W-:Y:S04]  /*bef80*/  @P6 STG.E.U8 desc[UR32][R14.64], R2 ;  /* 0x000000020e006986 */ /* 0x000fe8000c101120 */
[----:B--2---:R0:W-:Y:S04]  /*bef90*/  STL.64 [R1+0x2f48], R28 ;  /* 0x002f481c01007387 */ /* 0x0041e80000100a00 */
[----:B0-----:R-:W2:Y:S01]  /*befa0*/  LDL.LU.64 R28, [R1+0x358] ;  /* 0x00035800011c7983 */ /* 0x001ea20000300a00 */
[C---:B------:R-:W-:Y:S02]  /*befb0*/  LOP3.LUT P6, RZ, R3.reuse, 0x10, RZ, 0xc0, !PT ;  /* 0x0000001003ff7812 */ /* 0x040fe400078cc0ff */
[----:B------:R-:W-:Y:S01]  /*befc0*/  PRMT R2, R8, 0x7770, RZ ;  /* 0x0000777008027816 */ /* 0x000fe200000000ff */
[----:B------:R-:W2:Y:S04]  /*befd0*/  LDL.LU.64 R4, [R1+0x380] ;  /* 0x0003800001047983 */ /* 0x000ea80000300a00 */
[----:B------:R-:W2:Y:S04]  /*befe0*/  LDL.LU.64 R6, [R1+0x3a0] ;  /* 0x0003a00001067983 */ /* 0x000ea80000300a00 */
[----:B------:R-:W2:Y:S04]  /*beff0*/  LDL.LU.64 R18, [R1+0x398] ;  /* 0x0003980001127983 */ /* 0x000ea80000300a00 */
[----:B---3--:R0:W-:Y:S01]  /*bf000*/  @P6 STG.E.U8 desc[UR32][R12.64], R2 ;  /* 0x000000020c006986 */ /* 0x0081e2000c101120 */
[----:B------:R-:W-:-:S03]  /*bf010*/  LOP3.LUT P6, RZ, R3, 0x8, RZ, 0xc0, !PT ;  /* 0x0000000803ff7812 */ /* 0x000fc600078cc0ff */
[----:B------:R-:W3:Y:S04]  /*bf020*/  LDL.LU R17, [R1+0x10c] ;  /* 0x00010c0001117983 */ /* 0x000ee80000300800 */
        /* <DEDUP_REMOVED lines=8> */
[----:B------:R-:W4:Y:S04]  /*bf0b0*/  LDL.LU R16, [R1+0xf0] ;  /* 0x0000f00001107983 */ /* 0x000f280000300800 */
[----:B------:R-:W4:Y:S04]  /*bf0c0*/  LDL.LU.64 R14, [R1+0x3d0] ;  /* 0x0003d000010e7983 */ /* 0x000f280000300a00 */
[----:B------:R-:W4:Y:S04]  /*bf0d0*/  LDL.LU.64 R12, [R1+0x400] ;  /* 0x00040000010c7983 */ /* 0x000f280000300a00 */
[----:B------:R-:W4:Y:S04]  /*bf0e0*/  LDL.LU.64 R10, [R1+0x420] ;  /* 0x00042000010a7983 */ /* 0x000f280000300a00 */
[----:B--2---:R0:W-:Y:S04]  /*bf0f0*/  @P6 STG.E.U8 desc[UR32][R28.64], R2 ;  /* 0x000000021c006986 */ /* 0x0041e8000c101120 */
[----:B0-----:R-:W2:Y:S01]  /*bf100*/  LDL.LU.64 R28, [R1+0x2f48] ;  /* 0x002f4800011c7983 */ /* 0x001ea20000300a00 */
[----:B------:R-:W-:-:S02]  /*bf110*/  LOP3.LUT P6, RZ, R3, 0x2, RZ, 0xc0, !PT ;  /* 0x0000000203ff7812 */ /* 0x000fc400078cc0ff */
[----:B------:R-:W-:-:S11]  /*bf120*/  PRMT R2, R8, 0x7773, RZ ;  /* 0x0000777308027816 */ /* 0x000fd600000000ff */
[----:B--2---:R0:W-:Y:S04]  /*bf130*/  @P6 STG.E.U8 desc[UR32][R28.64], R2 ;  /* 0x000000021c006986 */ /* 0x0041e8000c101120 */
[----:B0-----:R-:W2:Y:S01]  /*bf140*/  LDL.LU R29, [R1+0x2f40] ;  /* 0x002f4000011d7983 */ /* 0x001ea20000300800 */
[----:B------:R-:W-:Y:S02]  /*bf150*/  LOP3.LUT P6, RZ, R3, 0x1, RZ, 0xc0, !PT ;  /* 0x0000000103ff7812 */ /* 0x000fe400078cc0ff */
[----:B--2---:R-:W-:-:S11]  /*bf160*/  PRMT R2, R29, 0x7770, RZ ;  /* 0x000077701d027816 */ /* 0x004fd600000000ff */
[----:B------:R0:W-:Y:S04]  /*bf170*/  @P6 STG.E.U8 desc[UR32][R4.64], R2 ;  /* 0x0000000204006986 */ /* 0x0001e8000c101120 */
[----:B0-----:R-:W2:Y:S01]  /*bf180*/  LDL.LU.64 R4, [R1+0x2f38] ;  /* 0x002f380001047983 */ /* 0x001ea20000300a00 */
[----:B------:R-:W-:Y:S02]  /*bf190*/  PRMT R2, R29, 0x7771, RZ ;  /* 0x000077711d027816 */ /* 0x000fe400000000ff */
[C---:B------:R-:W-:Y:S02]  /*bf1a0*/  LOP3.LUT P5, RZ, R9.reuse, 0x1000000, RZ, 0xc0, !PT ;  /* 0x0100000009ff7812 */ /* 0x040fe400078ac0ff */
[C---:B------:R-:W-:Y:S02]  /*bf1b0*/  LOP3.LUT P4, RZ, R9.reuse, 0x800000, RZ, 0xc0, !PT ;  /* 0x0080000009ff7812 */ /* 0x040fe4000788c0ff */
[----:B------:R-:W-:-:S02]  /*bf1c0*/  LOP3.LUT P3, RZ, R9, 0x400000, RZ, 0xc0, !PT ;  /* 0x0040000009ff7812 */ /* 0x000fc4000786c0ff */
[C---:B------:R-:W-:Y:S02]  /*bf1d0*/  LOP3.LUT P2, RZ, R9.reuse, 0x200000, RZ, 0xc0, !PT ;  /* 0x0020000009ff7812 */ /* 0x040fe4000784c0ff */
[C---:B------:R-:W-:Y:S02]  /*bf1e0*/  LOP3.LUT P1, RZ, R9.reuse, 0x100000, RZ, 0xc0, !PT ;  /* 0x0010000009ff7812 */ /* 0x040fe4000782c0ff */
[----:B------:R-:W-:Y:S02]  /*bf1f0*/  LOP3.LUT P0, RZ, R9, 0x80000, RZ, 0xc0, !PT ;  /* 0x0008000009ff7812 */ /* 0x000fe4000780c0ff */
[----:B--2---:R-:W-:-:S13]  /*bf200*/  LOP3.LUT P6, RZ, R4, 0x80000000, RZ, 0xc0, !PT ;  /* 0x8000000004ff7812 */ /* 0x004fda00078cc0ff */
[----:B------:R0:W-:Y:S01]  /*bf210*/  @P6 STG.E.U8 desc[UR32][R6.64], R2 ;  /* 0x0000000206006986 */ /* 0x0001e2000c101120 */
[----:B------:R-:W-:Y:S02]  /*bf220*/  LOP3.LUT P6, RZ, R4, 0x40000000, RZ, 0xc0, !PT ;  /* 0x4000000004ff7812 */ /* 0x000fe400078cc0ff */
[----:B0-----:R-:W-:-:S11]  /*bf230*/  PRMT R2, R29, 0x7772, RZ ;  /* 0x000077721d027816 */ /* 0x001fd600000000ff */
[----:B------:R0:W-:Y:S01]  /*bf240*/  @P6 STG.E.U8 desc[UR32][R18.64], R2 ;  /* 0x0000000212006986 */ /* 0x0001e2000c101120 */
[----:B------:R-:W-:Y:S02]  /*bf250*/  LOP3.LUT P6, RZ, R4, 0x20000000, RZ, 0xc0, !PT ;  /* 0x2000000004ff7812 */ /* 0x000fe400078cc0ff */
[----:B0-----:R-:W-:-:S11]  /*bf260*/  PRMT R2, R29, 0x7773, RZ ;  /* 0x000077731d027816 */ /* 0x001fd600000000ff */
[----:B---3--:R0:W-:Y:S02]  /*bf270*/  @P6 STG.E.U8 desc[UR32][R22.64], R2 ;  /* 0x0000000216006986 */ /* 0x0081e4000c101120 */
[----:B0-----:R-:W-:-:S05]  /*bf280*/  PRMT R2, R17, 0x7770, RZ ;  /* 0x0000777011027816 */ /* 0x001fca00000000ff */
[----:B------:R0:W-:Y:S02]  /*bf290*/  @P5 STG.E.U8 desc[UR32][R20.64], R2 ;  /* 0x0000000214005986 */ /* 0x0001e4000c101120 */
[----:B0-----:R-:W-:-:S05]  /*bf2a0*/  PRMT R2, R17, 0x7771, RZ ;  /* 0x0000777111027816 */ /* 0x001fca00000000ff */
[----:B----4-:R0:W-:Y:S02]  /*bf2b0*/  @P4 STG.E.U8 desc[UR32][R26.64], R2 ;  /* 0x000000021a004986 */ /* 0x0101e4000c101120 */
[----:B0-----:R-:W-:-:S05]  /*bf2c0*/  PRMT R2, R17, 0x7772, RZ ;  /* 0x0000777211027816 */ /* 0x001fca00000000ff */
[----:B------:R0:W-:Y:S02]  /*bf2d0*/  @P3 STG.E.U8 desc[UR32][R24.64], R2 ;  /* 0x0000000218003986 */ /* 0x0001e4000c101120 */
[----:B0-----:R-:W-:-:S05]  /*bf2e0*/  PRMT R2, R17, 0x7773, RZ ;  /* 0x0000777311027816 */ /* 0x001fca00000000ff */
[----:B------:R0:W-:Y:S02]  /*bf2f0*/  @P2 STG.E.U8 desc[UR32][R14.64], R2 ;  /* 0x000000020e002986 */ /* 0x0001e4000c101120 */
[----:B0-----:R-:W-:-:S05]  /*bf300*/  PRMT R2, R16, 0x7770, RZ ;  /* 0x0000777010027816 */ /* 0x001fca00000000ff */
[----:B------:R0:W-:Y:S02]  /*bf310*/  @P1 STG.E.U8 desc[UR32][R12.64], R2 ;  /* 0x000000020c001986 */ /* 0x0001e4000c101120 */
[----:B0-----:R-:W-:Y:S02]  /*bf320*/  PRMT R2, R16, 0x7771, RZ ;  /* 0x0000777110027816 */ /* 0x001fe400000000ff */
        /* <DEDUP_REMOVED lines=10> */
[----:B------:R-:W4:Y:S04]  /*bf3d0*/  LDL.LU.64 R14, [R1+0x450] ;  /* 0x00045000010e7983 */ /* 0x000f280000300a00 */
[----:B------:R-:W4:Y:S04]  /*bf3e0*/  LDL.LU R20, [R1+0xf4] ;  /* 0x0000f40001147983 */ /* 0x000f280000300800 */
[----:B--2---:R0:W-:Y:S02]  /*bf3f0*/  @P3 STG.E.U8 desc[UR32][R12.64], R2 ;  /* 0x000000020c003986 */ /* 0x0041e4000c101120 */
[----:B0-----:R-:W-:-:S02]  /*bf400*/  PRMT R2, R16, 0x7773, RZ ;  /* 0x0000777310027816 */ /* 0x001fc400000000ff */
[----:B------:R-:W2:Y:S04]  /*bf410*/  LDL.LU.64 R12, [R1+0x480] ;  /* 0x00048000010c7983 */ /* 0x000ea80000300a00 */
[----:B---3--:R0:W-:Y:S04]  /*bf420*/  @P2 STG.E.U8 desc[UR32][R10.64], R2 ;  /* 0x000000020a002986 */ /* 0x0081e8000c101120 */
[----:B0-----:R-:W3:Y:S01]  /*bf430*/  LDL.LU.64 R10, [R1+0x498] ;  /* 0x00049800010a7983 */ /* 0x001ee20000300a00 */
        /* <DEDUP_REMOVED lines=23> */
[----:B------:R-:W-:Y:S01]  /*bf5b0*/  LOP3.LUT P1, RZ, R9, 0x10000, RZ, 0xc0, !PT ;  /* 0x0001000009ff7812 */ /* 0x000fe2000782c0ff */
[----:B------:R-:W3:Y:S08]  /*bf5c0*/  LDL.LU.64 R18, [R1+0x4e0] ;  /* 0x0004e00001127983 */ /* 0x000ef00000300a00 */
[----:B------:R-:W-:-:S02]  /*bf5d0*/  @P6 LOP3.LUT R4, R4, 0x8000000, RZ, 0xfc, !PT ;  /* 0x0800000004046812 */ /* 0x000fc400078efcff */
[C---:B------:R-:W-:Y:S02]  /*bf5e0*/  LOP3.LUT P6, RZ, R9.reuse, 0x2000, RZ, 0xc0, !PT ;  /* 0x0000200009ff7812 */ /* 0x040fe400078cc0ff */
[----:B------:R-:W-:Y:S02]  /*bf5f0*/  LOP3.LUT P0, RZ, R9, 0x8000, RZ, 0xc0, !PT ;  /* 0x0000800009ff7812 */ /* 0x000fe4000780c0ff */
[----:B------:R-:W-:Y:S02]  /*bf600*/  LOP3.LUT R4, R4, 0xefffffff, RZ, 0xc0, !PT ;  /* 0xefffffff04047812 */ /* 0x000fe400078ec0ff */
[----:B----4-:R-:W-:-:S05]  /*bf610*/  PRMT R2, R17, 0x7770, RZ ;  /* 0x0000777011027816 */ /* 0x010fca00000000ff */
        /* <DEDUP_REMOVED lines=12> */
[----:B--2---:R0:W-:Y:S01]  /*bf6e0*/  @P6 STG.E.U8 desc[UR32][R12.64], R2 ;  /* 0x000000020c006986 */ /* 0x0041e2000c101120 */
[----:B------:R-:W-:Y:S02]  /*bf6f0*/  LOP3.LUT P6, RZ, R4, 0x4000000, RZ, 0xc0, !PT ;  /* 0x0400000004ff7812 */ /* 0x000fe400078cc0ff */
[C---:B------:R-:W-:Y:S02]  /*bf700*/  LOP3.LUT P5, RZ, R9.reuse, 0x20, RZ, 0xc0, !PT ;  /* 0x0000002009ff7812 */ /* 0x040fe400078ac0ff */
[C---:B------:R-:W-:Y:S02]  /*bf710*/  LOP3.LUT P4, RZ, R9.reuse, 0x10, RZ, 0xc0, !PT ;  /* 0x0000001009ff7812 */ /* 0x040fe4000788c0ff */
[C---:B------:R-:W-:Y:S02]  /*bf720*/  LOP3.LUT P3, RZ, R9.reuse, 0x8, RZ, 0xc0, !PT ;  /* 0x0000000809ff7812 */ /* 0x040fe4000786c0ff */
[C---:B------:R-:W-:Y:S02]  /*bf730*/  LOP3.LUT P2, RZ, R9.reuse, 0x4, RZ, 0xc0, !PT ;  /* 0x0000000409ff7812 */ /* 0x040fe4000784c0ff */
[----:B------:R-:W-:-:S02]  /*bf740*/  LOP3.LUT P1, RZ, R9, 0x2, RZ, 0xc0, !PT ;  /* 0x0000000209ff7812 */ /* 0x000fc4000782c0ff */
[----:B------:R-:W-:Y:S02]  /*bf750*/  LOP3.LUT P0, RZ, R9, 0x1, RZ, 0xc0, !PT ;  /* 0x0000000109ff7812 */ /* 0x000fe4000780c0ff */
[----:B------:R-:W2:Y:S01]  /*bf760*/  LDL.LU.64 R8, [R1+0x490] ;  /* 0x0004900001087983 */ /* 0x000ea20000300a00 */
[----:B0-----:R-:W-:-:S03]  /*bf770*/  PRMT R2, R20, 0x7771, RZ ;  /* 0x0000777114027816 */ /* 0x001fc600000000ff */
[----:B------:R-:W4:Y:S04]  /*bf780*/  LDL.LU.64 R28, [R1+0x4d8] ;  /* 0x0004d800011c7983 */ /* 0x000f280000300a00 */
[----:B------:R-:W4:Y:S04]  /*bf790*/  LDL.LU.64 R22, [R1+0x4d0] ;  /* 0x0004d00001167983 */ /* 0x000f280000300a00 */
[----:B------:R-:W4:Y:S04]  /*bf7a0*/  LDL.LU.64 R26, [R1+0x500] ;  /* 0x00050000011a7983 */ /* 0x000f280000300a00 */
[----:B------:R-:W4:Y:S04]  /*bf7b0*/  LDL.LU.64 R24, [R1+0x520] ;  /* 0x0005200001187983 */ /* 0x000f280000300a00 */
[----:B------:R-:W4:Y:S04]  /*bf7c0*/  LDL.LU.64 R16, [R1+0x518] ;  /* 0x0005180001107983 */ /* 0x000f280000300a00 */
[----:B------:R-:W4:Y:S04]  /*bf7d0*/  LDL.LU.64 R14, [R1+0x510] ;  /* 0x00051000010e7983 */ /* 0x000f280000300a00 */
[----:B------:R-:W4:Y:S04]  /*bf7e0*/  LDL.LU R21, [R1+0xe8] ;  /* 0x0000e80001157983 */ /* 0x000f280000300800 */
[----:B------:R-:W4:Y:S04]  /*bf7f0*/  LDL.LU.64 R12, [R1+0x540] ;  /* 0x00054000010c7983 */ /* 0x000f280000300a00 */
[----:B---3--:R0:W-:Y:S04]  /*bf800*/  @P6 STG.E.U8 desc[UR32][R10.64], R2 ;  /* 0x000000020a006986 */ /* 0x0081e8000c101120 */
[----:B0-----:R-:W3:Y:S01]  /*bf810*/  LDL.LU.64 R10, [R1+0x2f30] ;  /* 0x002f3000010a7983 */ /* 0x001ee20000300a00 */
[----:B------:R-:W-:-:S02]  /*bf820*/  LOP3.LUT P6, RZ, R4, 0x2000000, RZ, 0xc0, !PT ;  /* 0x0200000004ff7812 */ /* 0x000fc400078cc0ff */
[----:B------:R-:W-:-:S11]  /*bf830*/  PRMT R2, R20, 0x7772, RZ ;  /* 0x0000777214027816 */ /* 0x000fd600000000ff */
[----:B---3--:R0:W-:Y:S04]  /*bf840*/  @P6 STG.E.U8 desc[UR32][R10.64], R2 ;  /* 0x000000020a006986 */ /* 0x0081e8000c101120 */
[----:B0-----:R-:W3:Y:S01]  /*bf850*/  LDL.LU.64 R10, [R1+0x2f28] ;  /* 0x002f2800010a7983 */ /* 0x001ee20000300a00 */
[----:B------:R-:W-:Y:S02]  /*bf860*/  LOP3.LUT P6, RZ, R4, 0x1000000, RZ, 0xc0, !PT ;  /* 0x0100000004ff7812 */ /* 0x000fe400078cc0ff */
[----:B------:R-:W-:-:S11]  /*bf870*/  PRMT R2, R20, 0x7773, RZ ;  /* 0x0000777314027816 */ /* 0x000fd600000000ff */
[----:B--2---:R3:W-:Y:S01]  /*bf880*/  @P6 STG.E.U8 desc[UR32][R8.64], R2 ;  /* 0x0000000208006986 */ /* 0x0047e2000c101120 */
[----:B------:R-:W-:Y:S02]  /*bf890*/  LOP3.LUT P6, RZ, R4, 0x800000, RZ, 0xc0, !PT ;  /* 0x0080000004ff7812 */ /* 0x000fe400078cc0ff */
[----:B---3--:R-:W-:-:S11]  /*bf8a0*/  PRMT R2, R10, 0x7770, RZ ;  /* 0x000077700a027816 */ /* 0x008fd600000000ff */
[----:B------:R0:W-:Y:S01]  /*bf8b0*/  @P6 STG.E.U8 desc[UR32][R6.64], R2 ;  /* 0x0000000206006986 */ /* 0x0001e2000c101120 */
[----:B------:R-:W-:Y:S02]  /*bf8c0*/  LOP3.LUT P6, RZ, R4, 0x400000, RZ, 0xc0, !PT ;  /* 0x0040000004ff7812 */ /* 0x000fe400078cc0ff */
[----:B0-----:R-:W-:-:S11]  /*bf8d0*/  PRMT R2, R10, 0x7771, RZ ;  /* 0x000077710a027816 */ /* 0x001fd600000000ff */
[----:B------:R0:W-:Y:S01]  /*bf8e0*/  @P6 STG.E.U8 desc[UR32][R18.64], R2 ;  /* 0x0000000212006986 */ /* 0x0001e2000c101120 */
[----:B------:R-:W-:Y:S02]  /*bf8f0*/  LOP3.LUT P6, RZ, R4, 0x200000, RZ, 0xc0, !PT ;  /* 0x0020000004ff7812 */ /* 0x000fe400078cc0ff */
[----:B0-----:R-:W-:-:S11]  /*bf900*/  PRMT R2, R10, 0x7772, RZ ;  /* 0x000077720a027816 */ /* 0x001fd600000000ff */
[----:B----4-:R0:W-:Y:S02]  /*bf910*/  @P6 STG.E.U8 desc[UR32][R28.64], R2 ;  /* 0x000000021c006986 */ /* 0x0101e4000c101120 */
[----:B0-----:R-:W-:Y:S02]  /*bf920*/  PRMT R2, R10, 0x7773, RZ ;  /* 0x000077730a027816 */ /* 0x001fe400000000ff */
[----:B------:R-:W2:Y:S04]  /*bf930*/  LDL.LU R10, [R1+0x2f24] ;  /* 0x002f2400010a7983 */ /* 0x000ea80000300800 */
        /* <DEDUP_REMOVED lines=9> */
[----:B------:R0:W-:Y:S04]  /*bf9d0*/  @P1 STG.E.U8 desc[UR32][R14.64], R2 ;  /* 0x000000020e001986 */ /* 0x0001e8000c101120 */
[----:B------:R-:W4:Y:S01]  /*bf9e0*/  LDL.LU.64 R16, [R1+0x560] ;  /* 0x0005600001107983 */ /* 0x000f220000300a00 */
[----:B0-----:R-:W-:-:S05]  /*bf9f0*/  PRMT R2, R21, 0x7770, RZ ;  /* 0x0000777015027816 */ /* 0x001fca00000000ff */
[----:B------:R0:W-:Y:S04]  /*bfa00*/  @P0 STG.E.U8 desc[UR32][R12.64], R2 ;  /* 0x000000020c000986 */ /* 0x0001e8000c101120 */
[----:B0-----:R-:W3:Y:S01]  /*bfa10*/  LDL.LU.64 R12, [R1+0x558] ;  /* 0x00055800010c7983 */ /* 0x001ee20000300a00 */
[----:B------:R-:W-:-:S03]  /*bfa20*/  PRMT R2, R21, 0x7771, RZ ;  /* 0x0000777115027816 */ /* 0x000fc600000000ff */
[----:B------:R-:W3:Y:S04]  /*bfa30*/  LDL.LU.64 R14, [R1+0x550] ;  /* 0x00055000010e7983 */ /* 0x000ee80000300a00 */
[----:B------:R-:W3:Y:S04]  /*bfa40*/  LDL.LU.64 R26, [R1+0x580] ;  /* 0x00058000011a7983 */ /* 0x000ee80000300a00 */
[----:B------:R-:W3:Y:S04]  /*bfa50*/  LDL.LU.64 R24, [R1+0x5a0] ;  /* 0x0005a00001187983 */ /* 0x000ee80000300a00 */
[----:B------:R-:W3:Y:S01]  /*bfa60*/  LDL.LU R3, [R1+0xfc] ;  /* 0x0000fc0001037983 */ /* 0x000ee20000300800 */
[----:B--2---:R-:W-:-:S02]  /*bfa70*/  LOP3.LUT P3, RZ, R10, 0x80000000, RZ, 0xc0, !PT ;  /* 0x800000000aff7812 */ /* 0x004fc4000786c0ff */
[----:B------:R-:W-:-:S11]  /*bfa80*/  LOP3.LUT P2, RZ, R10, 0x40000000, RZ, 0xc0, !PT ;  /* 0x400000000aff7812 */ /* 0x000fd6000784c0ff */
[----:B----4-:R0:W-:Y:S02]  /*bfa90*/  @P3 STG.E.U8 desc[UR32][R16.64], R2 ;  /* 0x0000000210003986 */ /* 0x0101e4000c101120 */
[----:B0-----:R-:W-:Y:S02]  /*bfaa0*/  PRMT R2, R21, 0x7772, RZ ;  /* 0x0000777215027816 */ /* 0x001fe400000000ff */
[----:B------:R-:W2:Y:S04]  /*bfab0*/  LDL.LU.64 R16, [R1+0x598] ;  /* 0x0005980001107983 */ /* 0x000ea80000300a00 */
[----:B------:R-:W4:Y:S04]  /*bfac0*/  LDL.LU R8, [R1+0xec] ;  /* 0x0000ec0001087983 */ /* 0x000f280000300800 */
[----:B---3--:R0:W-:Y:S04]  /*bfad0*/  @P2 STG.E.U8 desc[UR32][R12.64], R2 ;  /* 0x000000020c002986 */ /* 0x0081e8000c101120 */
[----:B0-----:R-:W3:Y:S04]  /*bfae0*/  LDL.LU.64 R12, [R1+0x590] ;  /* 0x00059000010c7983 */ /* 0x001ee80000300a00 */
[----:B------:R-:W2:Y:S04]  /*bfaf0*/  LDL.LU.64 R6, [R1+0x5e8] ;  /* 0x0005e80001067983 */ /* 0x000ea80000300a00 */
[----:B--2---:R0:W-:Y:S04]  /*bfb00*/  STL.64 [R1+0x2f08], R6 ;  /* 0x002f080601007387 */ /* 0x0041e80000100a00 */
[----:B0-----:R-:W2:Y:S04]  /*bfb10*/  LDL.LU.64 R6, [R1+0x5f0] ;  /* 0x0005f00001067983 */ /* 0x001ea80000300a00 */
[----:B--2---:R0:W-:Y:S04]  /*bfb20*/  STL.64 [R1+0x2f10], R6 ;  /* 0x002f100601007387 */ /* 0x0041e80000100a00 */
[----:B0-----:R-:W2:Y:S01]  /*bfb30*/  LDL.LU.64 R6, [R1+0x5f8] ;  /* 0x0005f80001067983 */ /* 0x001ea20000300a00 */
        /* <DEDUP_REMOVED lines=17> */
[----:B--2---:R0:W-:Y:S04]  /*bfc50*/  STL.64 [R1+0x2f18], R6 ;  /* 0x002f180601007387 */ /* 0x0041e80000100a00 */
[----:B0-----:R-:W2:Y:S06]  /*bfc60*/  LDL.LU.64 R6, [R1+0x5c8] ;  /* 0x0005c80001067983 */ /* 0x001eac0000300a00 */
        /* <DEDUP_REMOVED lines=12> */
[C---:B0-----:R-:W-:Y:S01]  /*bfd30*/  PRMT R2, R3.reuse, 0x7770, RZ ;  /* 0x0000777003027816 */ /* 0x041fe200000000ff */
[----:B------:R-:W2:Y:S04]  /*bfd40*/  LDL.LU R14, [R1+0xd0] ;  /* 0x0000d000010e7983 */ /* 0x000ea80000300800 */
[----:B------:R0:W-:Y:S04]  /*bfd50*/  @P0 STG.E.U8 desc[UR32][R26.64], R2 ;  /* 0x000000021a000986 */ /* 0x0001e8000c101120 */
[----:B------:R-:W2:Y:S04]  /*bfd60*/  LDL.LU.64 R18, [R1+0x608] ;  /* 0x0006080001127983 */ /* 0x000ea80000300a00 */
[----:B------:R-:W2:Y:S01]  /*bfd70*/  LDL.LU.64 R28, [R1+0x638] ;  /* 0x00063800011c7983 */ /* 0x000ea20000300a00 */
[----:B0-----:R-:W-:-:S03]  /*bfd80*/  PRMT R2, R3, 0x7771, RZ ;  /* 0x0000777103027816 */ /* 0x001fc600000000ff */
[----:B------:R-:W2:Y:S04]  /*bfd90*/  LDL.LU R15, [R1+0xc0] ;  /* 0x0000c000010f7983 */ /* 0x000ea80000300800 */
[----:B------:R0:W-:Y:S01]  /*bfda0*/  @P6 STG.E.U8 desc[UR32][R24.64], R2 ;  /* 0x0000000218006986 */ /* 0x0001e2000c101120 */
[----:B------:R-:W-:-:S03]  /*bfdb0*/  LOP3.LUT P6, RZ, R4, 0x100000, RZ, 0xc0, !PT ;  /* 0x0010000004ff7812 */ /* 0x000fc600078cc0ff */
[----:B------:R-:W2:Y:S04]  /*bfdc0*/  LDL.LU.64 R22, [R1+0x630] ;  /* 0x0006300001167983 */ /* 0x000ea80000300a00 */
[----:B------:R-:W2:Y:S01]  /*bfdd0*/  LDL.LU.64 R20, [R1+0x628] ;  /* 0x0006280001147983 */ /* 0x000ea20000300a00 */
[----:B0-----:R-:W-:-:S03]  /*bfde0*/  PRMT R2, R3, 0x7772, RZ ;  /* 0x0000777203027816 */ /* 0x001fc600000000ff */
[----:B------:R-:W2:Y:S04]  /*bfdf0*/  LDL.LU.64 R26, [R1+0x648] ;  /* 0x00064800011a7983 */ /* 0x000ea80000300a00 */
[----:B------:R0:W-:Y:S01]  /*bfe00*/  @P6 STG.E.U8 desc[UR32][R16.64], R2 ;  /* 0x0000000210006986 */ /* 0x0001e2000c101120 */
[----:B------:R-:W-:-:S03]  /*bfe10*/  LOP3.LUT P6, RZ, R4, 0x80000, RZ, 0xc0, !PT ;  /* 0x0008000004ff7812 */ /* 0x000fc600078cc0ff */
[----:B------:R-:W2:Y:S01]  /*bfe20*/  LDL.LU.64 R24, [R1+0x678] ;  /* 0x0006780001187983 */ /* 0x000ea20000300a00 */
[----:B0-----:R-:W-:-:S03]  /*bfe30*/  PRMT R2, R3, 0x7773, RZ ;  /* 0x0000777303027816 */ /* 0x001fc600000000ff */
[----:B------:R-:W2:Y:S06]  /*bfe40*/  LDL.LU.64 R16, [R1+0x670] ;  /* 0x0006700001107983 */ /* 0x000eac0000300a00 */
[----:B---3--:R4:W-:Y:S01]  /*bfe50*/  @P6 STG.E.U8 desc[UR32][R12.64], R2 ;  /* 0x000000020c006986 */ /* 0x0089e2000c101120 */
[----:B------:R-:W-:Y:S02]  /*bfe60*/  LOP3.LUT P6, RZ, R4, 0x40000, RZ, 0xc0, !PT ;  /* 0x0004000004ff7812 */ /* 0x000fe400078cc0ff */
[----:B----4-:R-:W-:Y:S01]  /*bfe70*/  PRMT R2, R8, 0x7770, RZ ;  /* 0x0000777008027816 */ /* 0x010fe200000000ff */
[----:B------:R-:W3:Y:S10]  /*bfe80*/  LDL.LU.64 R12, [R1+0x668] ;  /* 0x00066800010c7983 */ /* 0x000ef40000300a00 */
[----:B--2---:R0:W-:Y:S04]  /*bfe90*/  @P6 STG.E.U8 desc[UR32][R6.64], R2 ;  /* 0x0000000206006986 */ /* 0x0041e8000c101120 */
[----:B0-----:R-:W2:Y:S01]  /*bfea0*/  LDL.LU.64 R6, [R1+0x2f18] ;  /* 0x002f180001067983 */ /* 0x001ea20000300a00 */
[----:B------:R-:W-:-:S02]  /*bfeb0*/  LOP3.LUT P6, RZ, R4, 0x20000, RZ, 0xc0, !PT ;  /* 0x0002000004ff7812 */ /* 0x000fc400078cc0ff */
[----:B------:R-:W-:-:S11]  /*bfec0*/  PRMT R2, R8, 0x7771, RZ ;  /* 0x0000777108027816 */ /* 0x000fd600000000ff */
[----:B--2---:R0:W-:Y:S04]  /*bfed0*/  @P6 STG.E.U8 desc[UR32][R6.64], R2 ;  /* 0x0000000206006986 */ /* 0x0041e8000c101120 */
[----:B0-----:R-:W2:Y:S01]  /*bfee0*/  LDL.LU.64 R6, [R1+0x2f10] ;  /* 0x002f100001067983 */ /* 0x001ea20000300a00 */
[----:B------:R-:W-:Y:S02]  /*bfef0*/  LOP3.LUT P6, RZ, R4, 0x10000, RZ, 0xc0, !PT ;  /* 0x0001000004ff7812 */ /* 0x000fe400078cc0ff */
[----:B------:R-:W-:-:S11]  /*bff00*/  PRMT R2, R8, 0x7772, RZ ;  /* 0x0000777208027816 */ /* 0x000fd600000000ff */
[----:B--2---:R0:W-:Y:S04]  /*bff10*/  @P6 STG.E.U8 desc[UR32][R6.64], R2 ;  /* 0x0000000206006986 */ /* 0x0041e8000c101120 */
[----:B0-----:R-:W2:Y:S01]  /*bff20*/  LDL.LU.64 R6, [R1+0x2f08] ;  /* 0x002f080001067983 */ /* 0x001ea20000300a00 */
[----:B------:R-:W-:Y:S02]  /*bff30*/  LOP3.LUT P6, RZ, R4, 0x8000, RZ, 0xc0, !PT ;  /* 0x0000800004ff7812 */ /* 0x000fe400078cc0ff */
[----:B------:R-:W-:Y:S02]  /*bff40*/  PRMT R2, R8, 0x7773, RZ ;  /* 0x0000777308027816 */ /* 0x000fe400000000ff */
[----:B------:R-:W-:Y:S02]  /*bff50*/  LOP3.LUT P5, RZ, R10, 0x40000, RZ, 0xc0, !PT ;  /* 0x000400000aff7812 */ /* 0x000fe400078ac0ff */
[----:B------:R-:W-:-:S02]  /*bff60*/  LOP3.LUT P4, RZ, R11, 0x8000, RZ, 0xc0, !PT ;  /* 0x000080000bff7812 */ /* 0x000fc4000788c0ff */
[C---:B------:R-:W-:Y:S02]  /*bff70*/  LOP3.LUT P3, RZ, R10.reuse, 0x20000, RZ, 0xc0, !PT ;  /* 0x000200000aff7812 */ /* 0x040fe4000786c0ff */
[C---:B------:R-:W-:Y:S02]  /*bff80*/  LOP3.LUT P2, RZ, R10.reuse, 0x10000, RZ, 0xc0, !PT ;  /* 0x000100000aff7812 */ /* 0x040fe4000784c0ff */
[----:B------:R-:W-:Y:S02]  /*bff90*/  LOP3.LUT P1, RZ, R10, 0x8000, RZ, 0xc0, !PT ;  /* 0x000080000aff7812 */ /* 0x000fe4000782c0ff */
[----:B------:R-:W-:Y:S01]  /*bffa0*/  LOP3.LUT P0, RZ, R11, 0x4000, RZ, 0xc0, !PT ;  /* 0x000040000bff7812 */ /* 0x000fe2000780c0ff */
[----:B--2---:R0:W-:Y:S01]  /*bffb0*/  @P6 STG.E.U8 desc[UR32][R6.64], R2 ;  /* 0x0000000206006986 */ /* 0x0041e2000c101120 */
        /* <DEDUP_REMOVED lines=18> */
[----:B---3--:R0:W-:Y:S04]  /*c00e0*/  @P0 STG.E.U8 desc[UR32][R12.64], R2 ;  /* 0x000000020c000986 */ /* 0x0081e8000c101120 */
[----:B------:R-:W3:Y:S04]  /*c00f0*/  LDL.LU.64 R22, [R1+0x6b8] ;  /* 0x0006b80001167983 */ /* 0x000ee80000300a00 */
[----:B0-----:R-:W4:Y:S04]  /*c0100*/  LDL.LU.64 R12, [R1+0x6b0] ;  /* 0x0006b000010c7983 */ /* 0x001f280000300a00 */
[----:B------:R-:W2:Y:S01]  /*c0110*/  LDL.LU R27, [R1+0xd4] ;  /* 0x0000d400011b7983 */ /* 0x000ea20000300800 */
[----:B------:R-:W-:-:S02]  /*c0120*/  LOP3.LUT P3, RZ, R10, 0x4000, RZ, 0xc0, !PT ;  /* 0x000040000aff7812 */ /* 0x000fc4000786c0ff */
[C---:B------:R-:W-:Y:S01]  /*c0130*/  LOP3.LUT P2, RZ, R10.reuse, 0x2000, RZ, 0xc0, !PT ;  /* 0x000020000aff7812 */ /* 0x040fe2000784c0ff */
[----:B------:R-:W4:Y:S01]  /*c0140*/  LDL.LU.64 R20, [R1+0x6a8] ;  /* 0x0006a80001147983 */ /* 0x000f220000300a00 */
[----:B------:R-:W-:-:S03]  /*c0150*/  LOP3.LUT P1, RZ, R10, 0x1000, RZ, 0xc0, !PT ;  /* 0x000010000aff7812 */ /* 0x000fc6000782c0ff */
[----:B------:R-:W4:Y:S04]  /*c0160*/  LDL.LU.64 R24, [R1+0x6c8] ;  /* 0x0006c80001187983 */ /* 0x000f280000300a00 */
[----:B------:R-:W4:Y:S04]  /*c0170*/  LDL.LU R3, [R1+0xc4] ;  /* 0x0000c40001037983 */ /* 0x000f280000300800 */
[----:B------:R-:W4:Y:S01]  /*c0180*/  LDL.LU.64 R16, [R1+0x6f8] ;  /* 0x0006f80001107983 */ /* 0x000f220000300a00 */
[----:B--2---:R-:W-:-:S05]  /*c0190*/  PRMT R2, R27, 0x7770, RZ ;  /* 0x000077701b027816 */ /* 0x004fca00000000ff */
[----:B------:R0:W-:Y:S02]  /*c01a0*/  @P3 STG.E.U8 desc[UR32][R14.64], R2 ;  /* 0x000000020e003986 */ /* 0x0001e4000c101120 */
[C---:B0-----:R-:W-:Y:S02]  /*c01b0*/  PRMT R2, R27.reuse, 0x7771, RZ ;  /* 0x000077711b027816 */ /* 0x041fe400000000ff */
[----:B------:R-:W2:Y:S04]  /*c01c0*/  LDL.LU.64 R14, [R1+0x6f0] ;  /* 0x0006f000010e7983 */ /* 0x000ea80000300a00 */
[----:B---3--:R0:W-:Y:S04]  /*c01d0*/  @P2 STG.E.U8 desc[UR32][R22.64], R2 ;  /* 0x0000000216002986 */ /* 0x0081e8000c101120 */
[----:B------:R-:W3:Y:S01]  /*c01e0*/  LDL.LU R26, [R1+0xd8] ;  /* 0x0000d800011a7983 */ /* 0x000ee20000300800 */
[----:B0-----:R-:W-:-:S05]  /*c01f0*/  PRMT R2, R27, 0x7772, RZ ;  /* 0x000077721b027816 */ /* 0x001fca00000000ff */
[----:B----4-:R0:W-:Y:S04]  /*c0200*/  @P1 STG.E.U8 desc[UR32][R12.64], R2 ;  /* 0x000000020c001986 */ /* 0x0101e8000c101120 */
        /* <DEDUP_REMOVED lines=24> */
[----:B------:R-:W3:Y:S01]  /*c0390*/  LDL.LU.64 R8, [R1+0x730] ;  /* 0x0007300001087983 */ /* 0x000ee20000300a00 */
[----:B------:R-:W-:Y:S02]  /*c03a0*/  LOP3.LUT R4, R4, 0xfffff7ff, RZ, 0xc0, !PT ;  /* 0xfffff7ff04047812 */ /* 0x000fe400078ec0ff */
[----:B------:R-:W-:Y:S01]  /*c03b0*/  LOP3.LUT P0, RZ, R11, 0x2000, RZ, 0xc0, !PT ;  /* 0x000020000bff7812 */ /* 0x000fe2000780c0ff */
[----:B------:R-:W3:Y:S01]  /*c03c0*/  LDL.LU.64 R6, [R1+0x728] ;  /* 0x0007280001067983 */ /* 0x000ee20000300a00 */
[----:B------:R-:W-:-:S03]  /*c03d0*/  PRMT R2, R27, 0x7773, RZ ;  /* 0x000077731b027816 */ /* 0x000fc600000000ff */
[----:B------:R-:W3:Y:S04]  /*c03e0*/  LDL.LU.64 R18, [R1+0x748] ;  /* 0x0007480001127983 */ /* 0x000ee80000300a00 */
[----:B------:R-:W-:Y:S01]  /*c03f0*/  @P6 LOP3.LUT R4, R4, 0x800, RZ, 0xfc, !PT ;  /* 0x0000080004046812 */ /* 0x000fe200078efcff */
[----:B------:R-:W3:Y:S01]  /*c0400*/  LDL.LU.64 R28, [R1+0x778] ;  /* 0x00077800011c7983 */ /* 0x000ee20000300a00 */
[----:B------:R-:W-:Y:S02]  /*c0410*/  LOP3.LUT P6, RZ, R10, 0x400, RZ, 0xc0, !PT ;  /* 0x000004000aff7812 */ /* 0x000fe400078cc0ff */
[----:B------:R-:W-:Y:S01]  /*c0420*/  LOP3.LUT R4, R4, 0xffffefff, RZ, 0xc0, !PT ;  /* 0xffffefff04047812 */ /* 0x000fe200078ec0ff */
[----:B------:R0:W-:Y:S04]  /*c0430*/  @P0 STG.E.U8 desc[UR32][R20.64], R2 ;  /* 0x0000000214000986 */ /* 0x0001e8000c101120 */
[----:B------:R-:W3:Y:S06]  /*c0440*/  LDL.LU.64 R22, [R1+0x770] ;  /* 0x0007700001167983 */ /* 0x000eec0000300a00 */
[----:B------:R-:W-:-:S02]  /*c0450*/  @P6 LOP3.LUT R4, R4, 0x1000, RZ, 0xfc, !PT ;  /* 0x0000100004046812 */ /* 0x000fc400078efcff */
[----:B------:R-:W-:Y:S01]  /*c0460*/  LOP3.LUT P6, RZ, R10, 0x800, RZ, 0xc0, !PT ;  /* 0x000008000aff7812 */ /* 0x000fe200078cc0ff */
[----:B0-----:R-:W3:Y:S01]  /*c0470*/  LDL.LU.64 R20, [R1+0x768] ;  /* 0x0007680001147983 */ /* 0x001ee20000300a00 */
[----:B------:R-:W-:-:S03]  /*c0480*/  PRMT R2, R3, 0x7770, RZ ;  /* 0x0000777003027816 */ /* 0x000fc600000000ff */
[----:B------:R-:W3:Y:S08]  /*c0490*/  LDL.LU R27, [R1+0xdc] ;  /* 0x0000dc00011b7983 */ /* 0x000ef00000300800 */
[----:B------:R0:W-:Y:S01]  /*c04a0*/  @P6 STG.E.U8 desc[UR32][R24.64], R2 ;  /* 0x0000000218006986 */ /* 0x0001e2000c101120 */
[C---:B------:R-:W-:Y:S02]  /*c04b0*/  LOP3.LUT P6, RZ, R4.reuse, 0x1000, RZ, 0xc0, !PT ;  /* 0x0000100004ff7812 */ /* 0x040fe400078cc0ff */
[----:B0-----:R-:W-:Y:S01]  /*c04c0*/  PRMT R2, R3, 0x7771, RZ ;  /* 0x0000777103027816 */ /* 0x001fe200000000ff */
[----:B------:R-:W3:Y:S10]  /*c04d0*/  LDL.LU.64 R24, [R1+0x788] ;  /* 0x0007880001187983 */ /* 0x000ef40000300a00 */
[----:B------:R0:W-:Y:S01]  /*c04e0*/  @P6 STG.E.U8 desc[UR32][R16.64], R2 ;  /* 0x0000000210006986 */ /* 0x0001e2000c101120 */
[----:B------:R-:W-:-:S02]  /*c04f0*/  LOP3.LUT P6, RZ, R4, 0x800, RZ, 0xc0, !PT ;  /* 0x0000080004ff7812 */ /* 0x000fc400078cc0ff */
[----:B0-----:R-:W-:Y:S01]  /*c0500*/  PRMT R2, R3, 0x7772, RZ ;  /* 0x0000777203027816 */ /* 0x001fe200000000ff */
[----:B------:R-:W3:Y:S10]  /*c0510*/  LDL.LU.64 R16, [R1+0x7b0] ;  /* 0x0007b00001107983 */ /* 0x000ef40000300a00 */
[----:B--2---:R0:W-:Y:S01]  /*c0520*/  @P6 STG.E.U8 desc[UR32][R14.64], R2 ;  /* 0x000000020e006986 */ /* 0x0041e2000c101120 */
[----:B------:R-:W-:-:S02]  /*c0530*/  LOP3.LUT P6, RZ, R4, 0x400, RZ, 0xc0, !PT ;  /* 0x0000040004ff7812 */ /* 0x000fc400078cc0ff */
[----:B0-----:R-:W-:Y:S01]  /*c0540*/  PRMT R2, R3, 0x7773, RZ ;  /* 0x0000777303027816 */ /* 0x001fe200000000ff */
[----:B------:R-:W2:Y:S10]  /*c0550*/  LDL.LU.64 R14, [R1+0x7a8] ;  /* 0x0007a800010e7983 */ /* 0x000eb40000300a00 */
[----:B----4-:R0:W-:Y:S04]  /*c0560*/  @P6 STG.E.U8 desc[UR32][R12.64], R2 ;  /* 0x000000020c006986 */ /* 0x0101e8000c101120 */
[----:B0-----:R-:W4:Y:S01]  /*c0570*/  LDL.LU.64 R12, [R1+0x2f00] ;  /* 0x002f0000010c7983 */ /* 0x001f220000300a00 */
[----:B------:R-:W-:-:S02]  /*c0580*/  LOP3.LUT P6, RZ, R4, 0x200, RZ, 0xc0, !PT ;  /* 0x0000020004ff7812 */ /* 0x000fc400078cc0ff */
[----:B---3--:R-:W-:-:S11]  /*c0590*/  PRMT R2, R26, 0x7770, RZ ;  /* 0x000077701a027816 */ /* 0x008fd600000000ff */
[----:B----4-:R0:W-:Y:S04]  /*c05a0*/  @P6 STG.E.U8 desc[UR32][R12.64], R2 ;  /* 0x000000020c006986 */ /* 0x0101e8000c101120 */
[----:B0-----:R-:W3:Y:S01]  /*c05b0*/  LDL.LU.64 R12, [R1+0x2ef8] ;  /* 0x002ef800010c7983 */ /* 0x001ee20000300a00 */
[----:B------:R-:W-:Y:S02]  /*c05c0*/  LOP3.LUT P6, RZ, R4, 0x100, RZ, 0xc0, !PT ;  /* 0x0000010004ff7812 */ /* 0x000fe400078cc0ff */
[----:B------:R-:W-:-:S11]  /*c05d0*/  PRMT R2, R26, 0x7771, RZ ;  /* 0x000077711a027816 */ /* 0x000fd600000000ff */
[----:B---3--:R0:W-:Y:S04]  /*c05e0*/  @P6 STG.E.U8 desc[UR32][R12.64], R2 ;  /* 0x000000020c006986 */ /* 0x0081e8000c101120 */
[----:B0-----:R-:W3:Y:S01]  /*c05f0*/  LDL.LU.64 R12, [R1+0x2ef0] ;  /* 0x002ef000010c7983 */ /* 0x001ee20000300a00 */
[----:B------:R-:W-:Y:S02]  /*c0600*/  LOP3.LUT P6, RZ, R4, 0x80, RZ, 0xc0, !PT ;  /* 0x0000008004ff7812 */ /* 0x000fe400078cc0ff */
[----:B------:R-:W-:-:S11]  /*c0610*/  PRMT R2, R26, 0x7772, RZ ;  /* 0x000077721a027816 */ /* 0x000fd600000000ff */
[----:B------:R0:W-:Y:S01]  /*c0620*/  @P6 STG.E.U8 desc[UR32][R8.64], R2 ;  /* 0x0000000208006986 */ /* 0x0001e2000c101120 */
[----:B------:R-:W-:Y:S02]  /*c0630*/  LOP3.LUT P6, RZ, R4, 0x40, RZ, 0xc0, !PT ;  /* 0x0000004004ff7812 */ /* 0x000fe400078cc0ff */
[----:B0-----:R-:W-:-:S11]  /*c0640*/  PRMT R2, R26, 0x7773, RZ ;  /* 0x000077731a027816 */ /* 0x001fd600000000ff */
[----:B------:R3:W-:Y:S01]  /*c0650*/  @P6 STG.E.U8 desc[UR32][R6.64], R2 ;  /* 0x0000000206006986 */ /* 0x0007e2000c101120 */
[----:B------:R-:W-:Y:S02]  /*c0660*/  LOP3.LUT P6, RZ, R4, 0x20, RZ, 0xc0, !PT ;  /* 0x0000002004ff7812 */ /* 0x000fe400078cc0ff */
[C---:B------:R-:W-:Y:S02]  /*c0670*/  LOP3.LUT P5, RZ, R10.reuse, 0x10, RZ, 0xc0, !PT ;  /* 0x000000100aff7812 */ /* 0x040fe400078ac0ff */
[C---:B------:R-:W-:Y:S02]  /*c0680*/  LOP3.LUT P4, RZ, R10.reuse, 0x8, RZ, 0xc0, !PT ;  /* 0x000000080aff7812 */ /* 0x040fe4000788c0ff */
[----:B------:R-:W-:Y:S02]  /*c0690*/  LOP3.LUT P3, RZ, R11, 0x400, RZ, 0xc0, !PT ;  /* 0x000004000bff7812 */ /* 0x000fe4000786c0ff */
[C---:B------:R-:W-:Y:S02]  /*c06a0*/  LOP3.LUT P2, RZ, R10.reuse, 0x4, RZ, 0xc0, !PT ;  /* 0x000000040aff7812 */ /* 0x040fe4000784c0ff */
[----:B------:R-:W-:-:S02]  /*c06b0*/  LOP3.LUT P1, RZ, R10, 0x2, RZ, 0xc0, !PT ;  /* 0x000000020aff7812 */ /* 0x000fc4000782c0ff */
[----:B------:R-:W-:Y:S02]  /*c06c0*/  LOP3.LUT P0, RZ, R10, 0x1, RZ, 0xc0, !PT ;  /* 0x000000010aff7812 */ /* 0x000fe4000780c0ff */
[----:B---3--:R-:W-:-:S05]  /*c06d0*/  PRMT R2, R12, 0x7770, RZ ;  /* 0x000077700c027816 */ /* 0x008fca00000000ff */
        /* <DEDUP_REMOVED lines=19> */
[----:B------:R-:W-:-:S02]  /*c0810*/  LOP3.LUT P3, RZ, R11, 0x200, RZ, 0xc0, !PT ;  /* 0x000002000bff7812 */ /* 0x000fc4000786c0ff */
[----:B------:R-:W-:Y:S01]  /*c0820*/  PRMT R2, R27, 0x7773, RZ ;  /* 0x000077731b027816 */ /* 0x000fe200000000ff */
[----:B------:R-:W2:Y:S04]  /*c0830*/  LDL.LU.64 R24, [R1+0x7f0] ;  /* 0x0007f00001187983 */ /* 0x000ea80000300a00 */
[----:B------:R-:W2:Y:S01]  /*c0840*/  LDL.LU R3, [R1+0xb0] ;  /* 0x0000b00001037983 */ /* 0x000ea20000300800 */
[----:B---3--:R-:W-:-:S05]  /*c0850*/  LOP3.LUT P2, RZ, R12, 0x80000000, RZ, 0xc0, !PT ;  /* 0x800000000cff7812 */ /* 0x008fca000784c0ff */
[----:B----4-:R0:W-:Y:S04]  /*c0860*/  @P3 STG.E.U8 desc[UR32][R16.64], R2 ;  /* 0x0000000210003986 */ /* 0x0101e8000c101120 */
[----:B0-----:R-:W3:Y:S01]  /*c0870*/  LDL.LU.64 R16, [R1+0x820] ;  /* 0x0008200001107983 */ /* 0x001ee20000300a00 */
[----:B--2---:R-:W-:-:S05]  /*c0880*/  PRMT R2, R26, 0x7770, RZ ;  /* 0x000077701a027816 */ /* 0x004fca00000000ff */
[----:B------:R0:W-:Y:S04]  /*c0890*/  @P2 STG.E.U8 desc[UR32][R14.64], R2 ;  /* 0x000000020e002986 */ /* 0x0001e8000c101120 */
[----:B0-----:R-:W2:Y:S04]  /*c08a0*/  LDL.LU.64 R14, [R1+0x840] ;  /* 0x00084000010e7983 */ /* 0x001ea80000300a00 */
[----:B------:R-:W4:Y:S01]  /*c08b0*/  LDL.LU R6, [R1+0xa0] ;  /* 0x0000a00001067983 */ /* 0x000f220000300800 */
        /* <DEDUP_REMOVED lines=11> */
[----:B----4-:R0:W-:Y:S04]  /*c0970*/  STL [R1+0x2ed8], R6 ;  /* 0x002ed80601007387 */ /* 0x0101e80000100800 */
[----:B------:R-:W-:Y:S04]  /*c0980*/  STL [R1+0x2ec8], R11 ;  /* 0x002ec80b01007387 */ /* 0x000fe80000100800 */
[----:B0-----:R-:W4:Y:S02]  /*c0990*/  LDL.LU.64 R6, [R1+0x830] ;  /* 0x0008300001067983 */ /* 0x001f240000300a00 */
        /* <DEDUP_REMOVED lines=14> */
[----:B------:R-:W-:Y:S01]  /*c0a80*/  LOP3.LUT P6, RZ, R11, 0x100, RZ, 0xc0, !PT ;  /* 0x000001000bff7812 */ /* 0x000fe200078cc0ff */
[----:B----4-:R0:W-:Y:S04]  /*c0a90*/  STL.64 [R1+0x2ee0], R6 ;  /* 0x002ee00601007387 */ /* 0x0101e80000100a00 */
[----:B0-----:R-:W4:Y:S04]  /*c0aa0*/  LDL.LU.64 R6, [R1+0x838] ;  /* 0x0008380001067983 */ /* 0x001f280000300a00 */
[----:B------:R-:W4:Y:S01]  /*c0ab0*/  LDL.LU.64 R10, [R1+0x880] ;  /* 0x00088000010a7983 */ /* 0x000f220000300a00 */
[----:B------:R-:W-:-:S02]  /*c0ac0*/  LOP3.LUT P1, RZ, R12, 0x40000000, RZ, 0xc0, !PT ;  /* 0x400000000cff7812 */ /* 0x000fc4000782c0ff */
[----:B------:R-:W-:Y:S02]  /*c0ad0*/  LOP3.LUT P0, RZ, R12, 0x20000000, RZ, 0xc0, !PT ;  /* 0x200000000cff7812 */ /* 0x000fe4000780c0ff */
[----:B------:R-:W-:-:S09]  /*c0ae0*/  PRMT R2, R26, 0x7771, RZ ;  /* 0x000077711a027816 */ /* 0x000fd200000000ff */
[----:B------:R0:W-:Y:S02]  /*c0af0*/  @P1 STG.E.U8 desc[UR32][R22.64], R2 ;  /* 0x0000000216001986 */ /* 0x0001e4000c101120 */
[----:B0-----:R-:W-:-:S05]  /*c0b00*/  PRMT R2, R26, 0x7772, RZ ;  /* 0x000077721a027816 */ /* 0x001fca00000000ff */
        /* <DEDUP_REMOVED lines=8> */
[----:B--2---:R0:W-:Y:S01]  /*c0b90*/  @P6 STG.E.U8 desc[UR32][R14.64], R2 ;  /* 0x000000020e006986 */ /* 0x0041e2000c101120 */
[C---:B------:R-:W-:Y:S02]  /*c0ba0*/  LOP3.LUT P6, RZ, R4.reuse, 0x4, RZ, 0xc0, !PT ;  /* 0x0000000404ff7812 */ /* 0x040fe400078cc0ff */
[----:B0-----:R-:W-:Y:S01]  /*c0bb0*/  PRMT R2, R3, 0x7772, RZ ;  /* 0x0000777203027816 */ /* 0x001fe200000000ff */
[----:B----4-:R0:W-:Y:S04]  /*c0bc0*/  STL.64 [R1+0x2ed0], R10 ;  /* 0x002ed00a01007387 */ /* 0x0101e80000100a00 */
[----:B0-----:R-:W2:Y:S04]  /*c0bd0*/  LDL.LU.64 R10, [R1+0x860] ;  /* 0x00086000010a7983 */ /* 0x001ea80000300a00 */
[----:B------:R-:W3:Y:S04]  /*c0be0*/  LDL.LU.64 R8, [R1+0x878] ;  /* 0x0008780001087983 */ /* 0x000ee80000300a00 */
[----:B------:R-:W4:Y:S04]  /*c0bf0*/  LDL.LU R27, [R1+0xb4] ;  /* 0x0000b400011b7983 */ /* 0x000f280000300800 */
[----:B------:R-:W4:Y:S04]  /*c0c00*/  LDL.LU.64 R18, [R1+0x870] ;  /* 0x0008700001127983 */ /* 0x000f280000300a00 */
[----:B------:R-:W4:Y:S04]  /*c0c10*/  LDL.LU.64 R28, [R1+0x8a0] ;  /* 0x0008a000011c7983 */ /* 0x000f280000300a00 */
[----:B------:R-:W4:Y:S04]  /*c0c20*/  LDL.LU.64 R22, [R1+0x8c0] ;  /* 0x0008c00001167983 */ /* 0x000f280000300a00 */
[----:B------:R-:W4:Y:S04]  /*c0c30*/  LDL.LU.64 R20, [R1+0x8b8] ;  /* 0x0008b80001147983 */ /* 0x000f280000300a00 */
[----:B------:R-:W4:Y:S04]  /*c0c40*/  LDL.LU R26, [R1+0xa4] ;  /* 0x0000a400011a7983 */ /* 0x000f280000300800 */
[----:B------:R-:W4:Y:S04]  /*c0c50*/  LDL.LU.64 R24, [R1+0x8b0] ;  /* 0x0008b00001187983 */ /* 0x000f280000300a00 */
[----:B------:R-:W4:Y:S04]  /*c0c60*/  LDL.LU.64 R16, [R1+0x8e0] ;  /* 0x0008e00001107983 */ /* 0x000f280000300a00 */
[----:B------:R-:W4:Y:S04]  /*c0c70*/  LDL.LU.64 R14, [R1+0x900] ;  /* 0x00090000010e7983 */ /* 0x000f280000300a00 */
[----:B------:R0:W-:Y:S04]  /*c0c80*/  @P6 STG.E.U8 desc[UR32][R6.64], R2 ;  /* 0x0000000206006986 */ /* 0x0001e8000c101120 */
        /* <DEDUP_REMOVED lines=9> */
[----:B------:R-:W-:Y:S02]  /*c0d20*/  LOP3.LUT P6, RZ, R5, 0x80000000, RZ, 0xc0, !PT ;  /* 0x8000000005ff7812 */ /* 0x000fe400078cc0ff */
[----:B------:R-:W-:Y:S02]  /*c0d30*/  PRMT R2, R6, 0x7771, RZ ;  /* 0x0000777106027816 */ /* 0x000fe400000000ff */
[C---:B------:R-:W-:Y:S02]  /*c0d40*/  LOP3.LUT P5, RZ, R12.reuse, 0x400000, RZ, 0xc0, !PT ;  /* 0x004000000cff7812 */ /* 0x040fe400078ac0ff */
[----:B------:R-:W-:-:S02]  /*c0d50*/  LOP3.LUT P4, RZ, R12, 0x200000, RZ, 0xc0, !PT ;  /* 0x002000000cff7812 */ /* 0x000fc4000788c0ff */
[C---:B------:R-:W-:Y:S02]  /*c0d60*/  LOP3.LUT P3, RZ, R12.reuse, 0x100000, RZ, 0xc0, !PT ;  /* 0x001000000cff7812 */ /* 0x040fe4000786c0ff */
[C---:B------:R-:W-:Y:S02]  /*c0d70*/  LOP3.LUT P1, RZ, R12.reuse, 0x80000, RZ, 0xc0, !PT ;  /* 0x000800000cff7812 */ /* 0x040fe4000782c0ff */
[----:B------:R-:W-:Y:S01]  /*c0d80*/  LOP3.LUT P0, RZ, R12, 0x40000, RZ, 0xc0, !PT ;  /* 0x000400000cff7812 */ /* 0x000fe2000780c0ff */
[----:B--2---:R0:W-:Y:S01]  /*c0d90*/  @P6 STG.E.U8 desc[UR32][R10.64], R2 ;  /* 0x000000020a006986 */ /* 0x0041e2000c101120 */
[C---:B------:R-:W-:Y:S02]  /*c0da0*/  LOP3.LUT P6, RZ, R5.reuse, 0x40000000, RZ, 0xc0, !PT ;  /* 0x4000000005ff7812 */ /* 0x040fe400078cc0ff */
[----:B0-----:R-:W-:Y:S01]  /*c0db0*/  PRMT R2, R6, 0x7772, RZ ;  /* 0x0000777206027816 */ /* 0x001fe200000000ff */
[----:B------:R-:W2:Y:S10]  /*c0dc0*/  LDL.LU R11, [R1+0x2ec8] ;  /* 0x002ec800010b7983 */ /* 0x000eb40000300800 */
[----:B---3--:R0:W-:Y:S01]  /*c0dd0*/  @P6 STG.E.U8 desc[UR32][R8.64], R2 ;  /* 0x0000000208006986 */ /* 0x0081e2000c101120 */
[----:B------:R-:W-:-:S02]  /*c0de0*/  LOP3.LUT P6, RZ, R5, 0x20000000, RZ, 0xc0, !PT ;  /* 0x2000000005ff7812 */ /* 0x000fc400078cc0ff */
[----:B0-----:R-:W-:-:S11]  /*c0df0*/  PRMT R2, R6, 0x7773, RZ ;  /* 0x0000777306027816 */ /* 0x001fd600000000ff */
[----:B----4-:R0:W-:Y:S02]  /*c0e00*/  @P6 STG.E.U8 desc[UR32][R18.64], R2 ;  /* 0x0000000212006986 */ /* 0x0101e4000c101120 */
[C---:B0-----:R-:W-:Y:S02]  /*c0e10*/  PRMT R2, R27.reuse, 0x7770, RZ ;  /* 0x000077701b027816 */ /* 0x041fe400000000ff */
[----:B------:R-:W3:Y:S04]  /*c0e20*/  LDL.LU.64 R18, [R1+0x8f8] ;  /* 0x0008f80001127983 */ /* 0x000ee80000300a00 */
        /* <DEDUP_REMOVED lines=11> */
[----:B------:R0:W-:Y:S04]  /*c0ee0*/  @P0 STG.E.U8 desc[UR32][R14.64], R2 ;  /* 0x000000020e000986 */ /* 0x0001e8000c101120 */
[----:B0-----:R-:W4:Y:S04]  /*c0ef0*/  LDL.LU.64 R14, [R1+0x920] ;  /* 0x00092000010e7983 */ /* 0x001f280000300a00 */
[----:B------:R-:W4:Y:S04]  /*c0f00*/  LDL.LU.64 R22, [R1+0x940] ;  /* 0x0009400001167983 */ /* 0x000f280000300a00 */
[----:B------:R-:W4:Y:S04]  /*c0f10*/  LDL.LU.64 R20, [R1+0x938] ;  /* 0x0009380001147983 */ /* 0x000f280000300a00 */
[----:B------:R-:W4:Y:S01]  /*c0f20*/  LDL.LU R27, [R1+0xb8] ;  /* 0x0000b800011b7983 */ /* 0x000f220000300800 */
[----:B------:R-:W-:-:S02]  /*c0f30*/  LOP3.LUT P3, RZ, R12, 0x20000, RZ, 0xc0, !PT ;  /* 0x000200000cff7812 */ /* 0x000fc4000786c0ff */
[----:B------:R-:W-:Y:S01]  /*c0f40*/  PRMT R2, R26, 0x7772, RZ ;  /* 0x000077721a027816 */ /* 0x000fe200000000ff */
[----:B------:R-:W4:Y:S01]  /*c0f50*/  LDL.LU.64 R24, [R1+0x930] ;  /* 0x0009300001187983 */ /* 0x000f220000300a00 */
[----:B------:R-:W-:-:S03]  /*c0f60*/  LOP3.LUT P1, RZ, R12, 0x10000, RZ, 0xc0, !PT ;  /* 0x000100000cff7812 */ /* 0x000fc6000782c0ff */
[----:B------:R-:W4:Y:S01]  /*c0f70*/  LDL.LU R28, [R1+0xa8] ;  /* 0x0000a800011c7983 */ /* 0x000f220000300800 */
[----:B--2---:R-:W-:-:S05]  /*c0f80*/  LOP3.LUT P2, RZ, R11, 0x10, RZ, 0xc0, !PT ;  /* 0x000000100bff7812 */ /* 0x004fca000784c0ff */
[----:B---3--:R0:W-:Y:S02]  /*c0f90*/  @P3 STG.E.U8 desc[UR32][R18.64], R2 ;  /* 0x0000000212003986 */ /* 0x0081e4000c101120 */
[----:B0-----:R-:W-:-:S06]  /*c0fa0*/  PRMT R2, R26, 0x7773, RZ ;  /* 0x000077731a027816 */ /* 0x001fcc00000000ff */
[----:B----4-:R0:W-:Y:S04]  /*c0fb0*/  @P2 STG.E.U8 desc[UR32][R16.64], R2 ;  /* 0x0000000210002986 */ /* 0x0101e8000c101120 */
[----:B0-----:R-:W2:Y:S01]  /*c0fc0*/  LDL.LU.64 R16, [R1+0x960] ;  /* 0x0009600001107983 */ /* 0x001ea20000300a00 */
[----:B------:R-:W-:-:S05]  /*c0fd0*/  PRMT R2, R27, 0x7770, RZ ;  /* 0x000077701b027816 */ /* 0x000fca00000000ff */
[----:B------:R0:W-:Y:S04]  /*c0fe0*/  @P1 STG.E.U8 desc[UR32][R14.64], R2 ;  /* 0x000000020e001986 */ /* 0x0001e8000c101120 */
        /* <DEDUP_REMOVED lines=23> */
[C---:B------:R-:W-:Y:S02]  /*c1160*/  LOP3.LUT P6, RZ, R12.reuse, 0x2000, RZ, 0xc0, !PT ;  /* 0x000020000cff7812 */ /* 0x040fe400078cc0ff */
[----:B------:R-:W-:Y:S02]  /*c1170*/  LOP3.LUT R5, R5, 0xf7ffffff, RZ, 0xc0, !PT ;  /* 0xf7ffffff05057812 */ /* 0x000fe400078ec0ff */
[----:B------:R-:W-:-:S09]  /*c1180*/  LOP3.LUT P0, RZ, R12, 0x8000, RZ, 0xc0, !PT ;  /* 0x000080000cff7812 */ /* 0x000fd2000780c0ff */
[----:B------:R-:W-:Y:S02]  /*c1190*/  @P6 LOP3.LUT R5, R5, 0x8000000, RZ, 0xfc, !PT ;  /* 0x0800000005056812 */ /* 0x000fe400078efcff */
[----:B------:R-:W-:Y:S02]  /*c11a0*/  LOP3.LUT P6, RZ, R11, 0x8, RZ, 0xc0, !PT ;  /* 0x000000080bff7812 */ /* 0x000fe400078cc0ff */
[----:B------:R-:W-:Y:S02]  /*c11b0*/  LOP3.LUT R5, R5, 0xefffffff, RZ, 0xc0, !PT ;  /* 0xefffffff05057812 */ /* 0x000fe400078ec0ff */
[----:B------:R-:W-:-:S09]  /*c11c0*/  PRMT R2, R27, 0x7771, RZ ;  /* 0x000077711b027816 */ /* 0x000fd200000000ff */
[----:B------:R-:W-:Y:S02]  /*c11d0*/  @P6 LOP3.LUT R5, R5, 0x10000000, RZ, 0xfc, !PT ;  /* 0x1000000005056812 */ /* 0x000fe400078efcff */
[----:B------:R-:W-:Y:S01]  /*c11e0*/  LOP3.LUT P6, RZ, R12, 0x4000, RZ, 0xc0, !PT ;  /* 0x000040000cff7812 */ /* 0x000fe200078cc0ff */
[----:B------:R0:W-:Y:S02]  /*c11f0*/  @P0 STG.E.U8 desc[UR32][R22.64], R2 ;  /* 0x0000000216000986 */ /* 0x0001e4000c101120 */
[----:B0-----:R-:W-:-:S10]  /*c1200*/  PRMT R2, R27, 0x7772, RZ ;  /* 0x000077721b027816 */ /* 0x001fd400000000ff */
[----:B------:R0:W-:Y:S01]  /*c1210*/  @P6 STG.E.U8 desc[UR32][R20.64], R2 ;  /* 0x0000000214006986 */ /* 0x0001e2000c101120 */
[----:B------:R-:W-:Y:S02]  /*c1220*/  LOP3.LUT P6, RZ, R5, 0x10000000, RZ, 0xc0, !PT ;  /* 0x1000000005ff7812 */ /* 0x000fe400078cc0ff */
[----:B0-----:R-:W-:-:S11]  /*c1230*/  PRMT R2, R27, 0x7773, RZ ;  /* 0x000077731b027816 */ /* 0x001fd600000000ff */
[----:B------:R0:W-:Y:S01]  /*c1240*/  @P6 STG.E.U8 desc[UR32][R24.64], R2 ;  /* 0x0000000218006986 */ /* 0x0001e2000c101120 */
[----:B------:R-:W-:Y:S02]  /*c1250*/  LOP3.LUT P6, RZ, R5, 0x8000000, RZ, 0xc0, !PT ;  /* 0x0800000005ff7812 */ /* 0x000fe400078cc0ff */
[----:B------:R-:W-:Y:S02]  /*c1260*/  LOP3.LUT P5, RZ, R11, 0x2, RZ, 0xc0, !PT ;  /* 0x000000020bff7812 */ /* 0x000fe400078ac0ff */
[----:B0-----:R-:W-:Y:S01]  /*c1270*/  PRMT R2, R28, 0x7770, RZ ;  /* 0x000077701c027816 */ /* 0x001fe200000000ff */
[----:B------:R0:W-:Y:S08]  /*c1280*/  STL [R1+0x2e38], R11 ;  /* 0x002e380b01007387 */ /* 0x0001f00000100800 */
[----:B--2---:R1:W-:Y:S01]  /*c1290*/  @P6 STG.E.U8 desc[UR32][R16.64], R2 ;  /* 0x0000000210006986 */ /* 0x0043e2000c101120 */
[----:B------:R-:W-:-:S02]  /*c12a0*/  LOP3.LUT P6, RZ, R5, 0x4000000, RZ, 0xc0, !PT ;  /* 0x0400000005ff7812 */ /* 0x000fc400078cc0ff */
[----:B------:R-:W-:Y:S02]  /*c12b0*/  LOP3.LUT P1, RZ, R11, 0x1, RZ, 0xc0, !PT ;  /* 0x000000010bff7812 */ /* 0x000fe4000782c0ff */
[----:B0-----:R-:W2:Y:S04]  /*c12c0*/  LDL.LU.64 R10, [R1+0x9a0] ;  /* 0x0009a000010a7983 */ /* 0x001ea80000300a00 */
[----:B------:R-:W4:Y:S01]  /*c12d0*/  LDL.LU.64 R8, [R1+0x9c0] ;  /* 0x0009c00001087983 */ /* 0x000f220000300a00 */
[----:B-1----:R-:W-:-:S03]  /*c12e0*/  PRMT R2, R28, 0x7771, RZ ;  /* 0x000077711c027816 */ /* 0x002fc600000000ff */
        /* <DEDUP_REMOVED lines=16> */
[----:B------:R-:W-:-:S09]  /*c13f0*/  LOP3.LUT P4, RZ, R12, 0x80, RZ, 0xc0, !PT ;  /* 0x000000800cff7812 */ /* 0x000fd2000788c0ff */
[----:B---3--:R0:W-:Y:S04]  /*c1400*/  @P6 STG.E.U8 desc[UR32][R14.64], R2 ;  /* 0x000000020e006986 */ /* 0x0081e8000c101120 */
[----:B0-----:R-:W3:Y:S01]  /*c1410*/  LDL.LU.64 R14, [R1+0x2eb0] ;  /* 0x002eb000010e7983 */ /* 0x001ee20000300a00 */
[----:B------:R-:W-:Y:S02]  /*c1420*/  LOP3.LUT P6, RZ, R5, 0x800000, RZ, 0xc0, !PT ;  /* 0x0080000005ff7812 */ /* 0x000fe400078cc0ff */
[----:B------:R-:W-:-:S11]  /*c1430*/  PRMT R2, R13, 0x7770, RZ ;  /* 0x000077700d027816 */ /* 0x000fd600000000ff */
[----:B--2---:R0:W-:Y:S01]  /*c1440*/  @P6 STG.E.U8 desc[UR32][R10.64], R2 ;  /* 0x000000020a006986 */ /* 0x0041e2000c101120 */
[----:B------:R-:W-:Y:S02]  /*c1450*/  LOP3.LUT P6, RZ, R5, 0x400000, RZ, 0xc0, !PT ;  /* 0x0040000005ff7812 */ /* 0x000fe400078cc0ff */
[----:B0-----:R-:W-:-:S11]  /*c1460*/  PRMT R2, R13, 0x7771, RZ ;  /* 0x000077710d027816 */ /* 0x001fd600000000ff */
[----:B----4-:R0:W-:Y:S01]  /*c1470*/  @P6 STG.E.U8 desc[UR32][R8.64], R2 ;  /* 0x0000000208006986 */ /* 0x0101e2000c101120 */
[----:B------:R-:W-:Y:S02]  /*c1480*/  LOP3.LUT P6, RZ, R5, 0x200000, RZ, 0xc0, !PT ;  /* 0x0020000005ff7812 */ /* 0x000fe400078cc0ff */
[----:B0-----:R-:W-:-:S11]  /*c1490*/  PRMT R2, R13, 0x7772, RZ ;  /* 0x000077720d027816 */ /* 0x001fd600000000ff */
[----:B------:R0:W-:Y:S01]  /*c14a0*/  @P6 STG.E.U8 desc[UR32][R6.64], R2 ;  /* 0x0000000206006986 */ /* 0x0001e2000c101120 */
[C---:B------:R-:W-:Y:S02]  /*c14b0*/  LOP3.LUT P3, RZ, R12.reuse, 0x40, RZ, 0xc0, !PT ;  /* 0x000000400cff7812 */ /* 0x040fe4000786c0ff */
[----:B0-----:R-:W-:Y:S02]  /*c14c0*/  PRMT R2, R13, 0x7773, RZ ;  /* 0x000077730d027816 */ /* 0x001fe400000000ff */
[C---:B------:R-:W-:Y:S01]  /*c14d0*/  LOP3.LUT P2, RZ, R12.reuse, 0x20, RZ, 0xc0, !PT ;  /* 0x000000200cff7812 */ /* 0x040fe2000784c0ff */
[----:B------:R-:W2:Y:S04]  /*c14e0*/  LDL.LU R13, [R1+0x2eac] ;  /* 0x002eac00010d7983 */ /* 0x000ea80000300800 */
[----:B------:R3:W-:Y:S01]  /*c14f0*/  @P5 STG.E.U8 desc[UR32][R18.64], R2 ;  /* 0x0000000212005986 */ /* 0x0007e2000c101120 */
[----:B------:R-:W-:-:S02]  /*c1500*/  LOP3.LUT P0, RZ, R12, 0x10, RZ, 0xc0, !PT ;  /* 0x000000100cff7812 */ /* 0x000fc4000780c0ff */
        /* <DEDUP_REMOVED lines=12> */
[----:B0-----:R-:W2:Y:S01]  /*c15d0*/  LDL.LU.64 R16, [R1+0xa38] ;  /* 0x000a380001107983 */ /* 0x001ea20000300a00 */
[C---:B------:R-:W-:Y:S02]  /*c15e0*/  LOP3.LUT P3, RZ, R12.reuse, 0x8, RZ, 0xc0, !PT ;  /* 0x000000080cff7812 */ /* 0x040fe4000786c0ff */
[----:B------:R-:W-:Y:S01]  /*c15f0*/  LOP3.LUT P2, RZ, R12, 0x4, RZ, 0xc0, !PT ;  /* 0x000000040cff7812 */ /* 0x000fe2000784c0ff */
[----:B------:R-:W3:Y:S01]  /*c1600*/  LDL.LU.64 R24, [R1+0xa30] ;  /* 0x000a300001187983 */ /* 0x000ee20000300a00 */
[----:B------:R-:W-:-:S03]  /*c1610*/  PRMT R2, R29, 0x7771, RZ ;  /* 0x000077711d027816 */ /* 0x000fc600000000ff */
        /* <DEDUP_REMOVED lines=9> */
[----:B------:R-:W3:Y:S04]  /*c16b0*/  LDL.LU.64 R10, [R1+0xad0] ;  /* 0x000ad000010a7983 */ /* 0x000ee80000300a00 */
[----:B---3--:R0:W-:Y:S04]  /*c16c0*/  STL.64 [R1+0x2e90], R10 ;  /* 0x002e900a01007387 */ /* 0x0081e80000100a00 */
        /* <DEDUP_REMOVED lines=27> */
[----:B------:R-:W-:Y:S02]  /*c1880*/  LOP3.LUT P6, RZ, R14, 0x80000000, RZ, 0xc0, !PT ;  /* 0x800000000eff7812 */ /* 0x000fe400078cc0ff */
[----:B------:R-:W-:Y:S02]  /*c1890*/  LOP3.LUT P0, RZ, R12, 0x2, RZ, 0xc0, !PT ;  /* 0x000000020cff7812 */ /* 0x000fe4000780c0ff */
[----:B------:R-:W-:Y:S02]  /*c18a0*/  LOP3.LUT R5, R5, 0xffefffff, RZ, 0xc0, !PT ;  /* 0xffefffff05057812 */ /* 0x000fe400078ec0ff */
[----:B------:R-:W-:-:S05]  /*c18b0*/  PRMT R2, R29, 0x7773, RZ ;  /* 0x000077731d027816 */ /* 0x000fca00000000ff */
[----:B------:R0:W-:Y:S02]  /*c18c0*/  @P1 STG.E.U8 desc[UR32][R24.64], R2 ;  /* 0x0000000218001986 */ /* 0x0001e4000c101120 */
[----:B------:R-:W-:Y:S02]  /*c18d0*/  @P6 LOP3.LUT R5, R5, 0x100000, RZ, 0xfc, !PT ;  /* 0x0010000005056812 */ /* 0x000fe400078efcff */
[----:B------:R-:W-:Y:S02]  /*c18e0*/  LOP3.LUT P6, RZ, R12, 0x1, RZ, 0xc0, !PT ;  /* 0x000000010cff7812 */ /* 0x000fe400078cc0ff */
[C---:B0-----:R-:W-:Y:S01]  /*c18f0*/  PRMT R2, R4.reuse, 0x7770, RZ ;  /* 0x0000777004027816 */ /* 0x041fe200000000ff */
[----:B------:R-:W3:Y:S04]  /*c1900*/  LDL.LU R24, [R1+0x84] ;  /* 0x0000840001187983 */ /* 0x000ee80000300800 */
[----:B------:R0:W-:Y:S04]  /*c1910*/  @P0 STG.E.U8 desc[UR32][R22.64], R2 ;  /* 0x0000000216000986 */ /* 0x0001e8000c101120 */
[----:B------:R-:W3:Y:S04]  /*c1920*/  LDL.LU.64 R8, [R1+0xaf0] ;  /* 0x000af00001087983 */ /* 0x000ee80000300a00 */
[----:B------:R-:W3:Y:S01]  /*c1930*/  LDL.LU.64 R6, [R1+0xb20] ;  /* 0x000b200001067983 */ /* 0x000ee20000300a00 */
[----:B0-----:R-:W-:-:S03]  /*c1940*/  PRMT R2, R4, 0x7771, RZ ;  /* 0x0000777104027816 */ /* 0x001fc600000000ff */
[----:B------:R-:W3:Y:S04]  /*c1950*/  LDL.LU R25, [R1+0x98] ;  /* 0x0000980001197983 */ /* 0x000ee80000300800 */
        /* <DEDUP_REMOVED lines=8> */
[----:B------:R-:W4:Y:S01]  /*c19e0*/  LDL.LU.64 R20, [R1+0xb60] ;  /* 0x000b600001147983 */ /* 0x000f220000300a00 */
[----:B0-----:R-:W-:-:S03]  /*c19f0*/  PRMT R2, R4, 0x7773, RZ ;  /* 0x0000777304027816 */ /* 0x001fc600000000ff */
[----:B------:R-:W4:Y:S06]  /*c1a00*/  LDL.LU.64 R26, [R1+0xb58] ;  /* 0x000b5800011a7983 */ /* 0x000f2c0000300a00 */
[----:B--2---:R0:W-:Y:S01]  /*c1a10*/  @P6 STG.E.U8 desc[UR32][R16.64], R2 ;  /* 0x0000000210006986 */ /* 0x0041e2000c101120 */
[----:B------:R-:W-:Y:S02]  /*c1a20*/  LOP3.LUT P6, RZ, R5, 0x40000, RZ, 0xc0, !PT ;  /* 0x0004000005ff7812 */ /* 0x000fe400078cc0ff */
[----:B0-----:R-:W-:Y:S01]  /*c1a30*/  PRMT R2, R3, 0x7770, RZ ;  /* 0x0000777003027816 */ /* 0x001fe200000000ff */
[----:B------:R-:W2:Y:S10]  /*c1a40*/  LDL.LU.64 R16, [R1+0xb50] ;  /* 0x000b500001107983 */ /* 0x000eb40000300a00 */
        /* <DEDUP_REMOVED lines=12> */
[----:B------:R-:W-:Y:S02]  /*c1b10*/  LOP3.LUT P5, RZ, R14, 0x2000000, RZ, 0xc0, !PT ;  /* 0x020000000eff7812 */ /* 0x000fe400078ac0ff */
[----:B------:R-:W-:-:S02]  /*c1b20*/  LOP3.LUT P4, RZ, R13, 0x10000000, RZ, 0xc0, !PT ;  /* 0x100000000dff7812 */ /* 0x000fc4000788c0ff */
        /* <DEDUP_REMOVED lines=18> */
[----:B0-----:R-:W-:-:S05]  /*c1c50*/  PRMT R2, R25, 0x7772, RZ ;  /* 0x0000777219027816 */ /* 0x001fca00000000ff */
[----:B------:R0:W-:Y:S02]  /*c1c60*/  @P1 STG.E.U8 desc[UR32][R26.64], R2 ;  /* 0x000000021a001986 */ /* 0x0001e4000c101120 */
[----:B0-----:R-:W-:Y:S02]  /*c1c70*/  PRMT R2, R25, 0x7773, RZ ;  /* 0x0000777319027816 */ /* 0x001fe400000000ff */
[----:B------:R-:W3:Y:S04]  /*c1c80*/  LDL.LU R25, [R1+0x88] ;  /* 0x0000880001197983 */ /* 0x000ee80000300800 */
[----:B------:R-:W4:Y:S01]  /*c1c90*/  LDL.LU.64 R26, [R1+0xb70] ;  /* 0x000b7000011a7983 */ /* 0x000f220000300a00 */
[----:B------:R-:W-:Y:S02]  /*c1ca0*/  LOP3.LUT P0, RZ, R13, 0x8000000, RZ, 0xc0, !PT ;  /* 0x080000000dff7812 */ /* 0x000fe4000780c0ff */
[----:B------:R-:W-:Y:S01]  /*c1cb0*/  LOP3.LUT P5, RZ, R14, 0x200000, RZ, 0xc0, !PT ;  /* 0x002000000eff7812 */ /* 0x000fe200078ac0ff */
[----:B------:R-:W4:Y:S04]  /*c1cc0*/  LDL.LU.64 R18, [R1+0xba0] ;  /* 0x000ba00001127983 */ /* 0x000f280000300a00 */
[----:B------:R-:W4:Y:S04]  /*c1cd0*/  LDL.LU.64 R20, [R1+0xb98] ;  /* 0x000b980001147983 */ /* 0x000f280000300a00 */
[----:B------:R-:W4:Y:S04]  /*c1ce0*/  LDL.LU.64 R28, [R1+0xb90] ;  /* 0x000b9000011c7983 */ /* 0x000f280000300a00 */
[----:B--2---:R0:W-:Y:S04]  /*c1cf0*/  @P0 STG.E.U8 desc[UR32][R16.64], R2 ;  /* 0x0000000210000986 */ /* 0x0041e8000c101120 */
[----:B------:R-:W2:Y:S04]  /*c1d00*/  LDL.LU.64 R22, [R1+0xbb8] ;  /* 0x000bb80001167983 */ /* 0x000ea80000300a00 */
[----:B0-----:R-:W2:Y:S04]  /*c1d10*/  LDL.LU.64 R16, [R1+0xbe8] ;  /* 0x000be80001107983 */ /* 0x001ea80000300a00 */
[----:B------:R-:W2:Y:S01]  /*c1d20*/  LDL.LU R3, [R1+0x9c] ;  /* 0x00009c0001037983 */ /* 0x000ea20000300800 */
[----:B---3--:R-:W-:-:S05]  /*c1d30*/  PRMT R2, R25, 0x7770, RZ ;  /* 0x0000777019027816 */ /* 0x008fca00000000ff */
[----:B----4-:R0:W-:Y:S04]  /*c1d40*/  @P5 STG.E.U8 desc[UR32][R26.64], R2 ;  /* 0x000000021a005986 */ /* 0x0101e8000c101120 */
[----:B0-----:R-:W3:Y:S04]  /*c1d50*/  LDL.LU.64 R26, [R1+0xbe0] ;  /* 0x000be000011a7983 */ /* 0x001ee80000300a00 */
[----:B------:R-:W4:Y:S04]  /*c1d60*/  LDL.LU R24, [R1+0x8c] ;  /* 0x00008c0001187983 */ /* 0x000f280000300800 */
[----:B------:R-:W2:Y:S04]  /*c1d70*/  LDL.LU.64 R10, [R1+0xc28] ;  /* 0x000c2800010a7983 */ /* 0x000ea80000300a00 */
[----:B--2---:R0:W-:Y:S04]  /*c1d80*/  STL.64 [R1+0x2e80], R10 ;  /* 0x002e800a01007387 */ /* 0x0041e80000100a00 */
[----:B0-----:R-:W2:Y:S01]  /*c1d90*/  LDL.LU.64 R10, [R1+0xbf8] ;  /* 0x000bf800010a7983 */ /* 0x001ea20000300a00 */
[----:B------:R-:W-:-:S02]  /*c1da0*/  LOP3.LUT P0, RZ, R13, 0x2000000, RZ, 0xc0, !PT ;  /* 0x020000000dff7812 */ /* 0x000fc4000780c0ff */
[----:B------:R-:W-:-:S11]  /*c1db0*/  LOP3.LUT R5, R5, 0xfffffbff, RZ, 0xc0, !PT ;  /* 0xfffffbff05057812 */ /* 0x000fd600078ec0ff */
[----:B------:R-:W-:Y:S02]  /*c1dc0*/  @P0 LOP3.LUT R5, R5, 0x400, RZ, 0xfc, !PT ;  /* 0x0000040005050812 */ /* 0x000fe400078efcff */
[C---:B------:R-:W-:Y:S02]  /*c1dd0*/  LOP3.LUT P0, RZ, R14.reuse, 0x10000, RZ, 0xc0, !PT ;  /* 0x000100000eff7812 */ /* 0x040fe4000780c0ff */
[----:B------:R-:W-:Y:S02]  /*c1de0*/  LOP3.LUT R5, R5, 0xfffff7ff, RZ, 0xc0, !PT ;  /* 0xfffff7ff05057812 */ /* 0x000fe400078ec0ff */
[----:B------:R-:W-:-:S09]  /*c1df0*/  LOP3.LUT P1, RZ, R14, 0x1000, RZ, 0xc0, !PT ;  /* 0x000010000eff7812 */ /* 0x000fd2000782c0ff */
[----:B------:R-:W-:Y:S02]  /*c1e00*/  @P0 LOP3.LUT R5, R5, 0x800, RZ, 0xfc, !PT ;  /* 0x0000080005050812 */ /* 0x000fe400078efcff */
[----:B------:R-:W-:Y:S02]  /*c1e10*/  LOP3.LUT P0, RZ, R14, 0x20000, RZ, 0xc0, !PT ;  /* 0x000200000eff7812 */ /* 0x000fe4000780c0ff */
[----:B------:R-:W-:-:S11]  /*c1e20*/  LOP3.LUT R5, R5, 0xffffefff, RZ, 0xc0, !PT ;  /* 0xffffefff05057812 */ /* 0x000fd600078ec0ff */
[----:B------:R-:W-:-:S04]  /*c1e30*/  @P0 LOP3.LUT R5, R5, 0x1000, RZ, 0xfc, !PT ;  /* 0x0000100005050812 */ /* 0x000fc800078efcff */
[----:B------:R-:W-:-:S04]  /*c1e40*/  LOP3.LUT R5, R5, 0xffffffbf, RZ, 0xc0, !PT ;  /* 0xffffffbf05057812 */ /* 0x000fc800078ec0ff */
[----:B------:R-:W-:Y:S02]  /*c1e50*/  @P1 LOP3.LUT R5, R5, 0x40, RZ, 0xfc, !PT ;  /* 0x0000004005051812 */ /* 0x000fe400078efcff */
[----:B------:R-:W-:Y:S02]  /*c1e60*/  LOP3.LUT P1, RZ, R13, 0x1000000, RZ, 0xc0, !PT ;  /* 0x010000000dff7812 */ /* 0x000fe4000782c0ff */
[----:B------:R-:W-:Y:S02]  /*c1e70*/  LOP3.LUT R5, R5, 0xffffff7f, RZ, 0xc0, !PT ;  /* 0xffffff7f05057812 */ /* 0x000fe400078ec0ff */
[C---:B------:R-:W-:Y:S02]  /*c1e80*/  LOP3.LUT P4, RZ, R14.reuse, 0x100000, RZ, 0xc0, !PT ;  /* 0x001000000eff7812 */ /* 0x040fe4000788c0ff */
[----:B------:R-:W-:-:S07]  /*c1e90*/  LOP3.LUT P3, RZ, R14, 0x80000, RZ, 0xc0, !PT ;  /* 0x000800000eff7812 */ /* 0x000fce000786c0ff */
[----:B------:R-:W-:Y:S02]  /*c1ea0*/  @P1 LOP3.LUT R5, R5, 0x80, RZ, 0xfc, !PT ;  /* 0x0000008005051812 */ /* 0x000fe400078efcff */
[----:B------:R-:W-:Y:S01]  /*c1eb0*/  LOP3.LUT P1, RZ, R14, 0x2000, RZ, 0xc0, !PT ;  /* 0x000020000eff7812 */ /* 0x000fe2000782c0ff */
[----:B--2---:R0:W-:Y:S04]  /*c1ec0*/  STL.64 [R1+0x2e88], R10 ;  /* 0x002e880a01007387 */ /* 0x0041e80000100a00 */
[----:B0-----:R-:W2:Y:S01]  /*c1ed0*/  LDL.LU.64 R10, [R1+0xbd8] ;  /* 0x000bd800010a7983 */ /* 0x001ea20000300a00 */
[----:B------:R-:W-:Y:S02]  /*c1ee0*/  PRMT R2, R25, 0x7771, RZ ;  /* 0x0000777119027816 */ /* 0x000fe400000000ff */
[----:B------:R-:W-:-:S02]  /*c1ef0*/  LOP3.LUT R5, R5, 0xfffffeff, RZ, 0xc0, !PT ;  /* 0xfffffeff05057812 */ /* 0x000fc400078ec0ff */
[----:B------:R-:W-:Y:S01]  /*c1f00*/  LOP3.LUT P2, RZ, R13, 0x4000000, RZ, 0xc0, !PT ;  /* 0x040000000dff7812 */ /* 0x000fe2000784c0ff */
[----:B------:R0:W-:Y:S02]  /*c1f10*/  @P4 STG.E.U8 desc[UR32][R18.64], R2 ;  /* 0x0000000212004986 */ /* 0x0001e4000c101120 */
[----:B------:R-:W-:Y:S02]  /*c1f20*/  @P1 LOP3.LUT R5, R5, 0x100, RZ, 0xfc, !PT ;  /* 0x0000010005051812 */ /* 0x000fe400078efcff */
[C---:B------:R-:W-:Y:S02]  /*c1f30*/  LOP3.LUT P1, RZ, R14.reuse, 0x4000, RZ, 0xc0, !PT ;  /* 0x000040000eff7812 */ /* 0x040fe4000782c0ff */
[----:B------:R-:W-:Y:S02]  /*c1f40*/  LOP3.LUT P0, RZ, R14, 0x40000, RZ, 0xc0, !PT ;  /* 0x000400000eff7812 */ /* 0x000fe4000780c0ff */
[----:B0-----:R-:W-:-:S05]  /*c1f50*/  PRMT R2, R25, 0x7772, RZ ;  /* 0x0000777219027816 */ /* 0x001fca00000000ff */
[----:B------:R0:W-:Y:S01]  /*c1f60*/  @P3 STG.E.U8 desc[UR32][R20.64], R2 ;  /* 0x0000000214003986 */ /* 0x0001e2000c101120 */
[----:B------:R-:W-:Y:S02]  /*c1f70*/  LOP3.LUT R5, R5, 0xfffffdff, RZ, 0xc0, !PT ;  /* 0xfffffdff05057812 */ /* 0x000fe400078ec0ff */
[----:B0-----:R-:W-:Y:S01]  /*c1f80*/  PRMT R2, R25, 0x7773, RZ ;  /* 0x0000777319027816 */ /* 0x001fe200000000ff */
[----:B------:R-:W4:Y:S01]  /*c1f90*/  LDL.LU.64 R20, [R1+0xc20] ;  /* 0x000c200001147983 */ /* 0x000f220000300a00 */
[----:B------:R-:W-:-:S03]  /*c1fa0*/  @P1 LOP3.LUT R5, R5, 0x200, RZ, 0xfc, !PT ;  /* 0x0000020005051812 */ /* 0x000fc600078efcff */
[----:B------:R0:W-:Y:S04]  /*c1fb0*/  @P2 STG.E.U8 desc[UR32][R28.64], R2 ;  /* 0x000000021c002986 */ /* 0x0001e8000c101120 */
[----:B------:R-:W4:Y:S04]  /*c1fc0*/  LDL.LU.64 R8, [R1+0xc18] ;  /* 0x000c180001087983 */ /* 0x000f280000300a00 */
[----:B------:R-:W4:Y:S01]  /*c1fd0*/  LDL.LU.64 R6, [R1+0xc38] ;  /* 0x000c380001067983 */ /* 0x000f220000300a00 */
[----:B0-----:R-:W-:-:S03]  /*c1fe0*/  PRMT R2, R3, 0x7770, RZ ;  /* 0x0000777003027816 */ /* 0x001fc600000000ff */
[----:B------:R-:W4:Y:S04]  /*c1ff0*/  LDL.LU.64 R18, [R1+0xc68] ;  /* 0x000c680001127983 */ /* 0x000f280000300a00 */
[----:B------:R0:W-:Y:S01]  /*c2000*/  @P0 STG.E.U8 desc[UR32][R22.64], R2 ;  /* 0x0000000216000986 */ /* 0x0001e2000c101120 */
[----:B------:R-:W-:-:S03]  /*c2010*/  LOP3.LUT P0, RZ, R5, 0x1000, RZ, 0xc0, !PT ;  /* 0x0000100005ff7812 */ /* 0x000fc6000780c0ff */
[----:B------:R-:W4:Y:S04]  /*c2020*/  LDL.LU.64 R28, [R1+0xc60] ;  /* 0x000c6000011c7983 */ /* 0x000f280000300a00 */
[----:B------:R-:W4:Y:S01]  /*c2030*/  LDL.LU R25, [R1+0x60] ;  /* 0x0000600001197983 */ /* 0x000f220000300800 */
[----:B0-----:R-:W-:-:S05]  /*c2040*/  PRMT R2, R3, 0x7771, RZ ;  /* 0x0000777103027816 */ /* 0x001fca00000000ff */
[----:B------:R0:W-:Y:S01]  /*c2050*/  @P0 STG.E.U8 desc[UR32][R16.64], R2 ;  /* 0x0000000210000986 */ /* 0x0001e2000c101120 */
[----:B------:R-:W-:Y:S02]  /*c2060*/  LOP3.LUT P0, RZ, R5, 0x800, RZ, 0xc0, !PT ;  /* 0x0000080005ff7812 */ /* 0x000fe4000780c0ff */
[----:B0-----:R-:W-:Y:S01]  /*c2070*/  PRMT R2, R3, 0x7772, RZ ;  /* 0x0000777203027816 */ /* 0x001fe200000000ff */
[----:B------:R-:W4:Y:S10]  /*c2080*/  LDL.LU.64 R16, [R1+0xc58] ;  /* 0x000c580001107983 */ /* 0x000f340000300a00 */
[----:B---3--:R0:W-:Y:S01]  /*c2090*/  @P0 STG.E.U8 desc[UR32][R26.64], R2 ;  /* 0x000000021a000986 */ /* 0x0081e2000c101120 */
[----:B------:R-:W-:-:S03]  /*c20a0*/  LOP3.LUT P0, RZ, R5, 0x400, RZ, 0xc0, !PT ;  /* 0x0000040005ff7812 */ /* 0x000fc6000780c0ff */
[----:B------:R-:W3:Y:S01]  /*c20b0*/  LDL.LU.64 R22, [R1+0xc78] ;  /* 0x000c780001167983 */ /* 0x000ee20000300a00 */
[----:B0-----:R-:W-:-:S03]  /*c20c0*/  PRMT R2, R3, 0x7773, RZ ;  /* 0x0000777303027816 */ /* 0x001fc600000000ff */
[----:B------:R-:W3:Y:S06]  /*c20d0*/  LDL.LU.64 R26, [R1+0xca8] ;  /* 0x000ca800011a7983 */ /* 0x000eec0000300a00 */
[----:B--2---:R0:W-:Y:S04]  /*c20e0*/  @P0 STG.E.U8 desc[UR32][R10.64], R2 ;  /* 0x000000020a000986 */ /* 0x0041e8000c101120 */
[----:B0-----:R-:W2:Y:S01]  /*c20f0*/  LDL.LU.64 R10, [R1+0x2e88] ;  /* 0x002e8800010a7983 */ /* 0x001ea20000300a00 */
[----:B------:R-:W-:-:S02]  /*c2100*/  LOP3.LUT P1, RZ, R14, 0x8000, RZ, 0xc0, !PT ;  /* 0x000080000eff7812 */ /* 0x000fc4000782c0ff */
[----:B----4-:R-:W-:-:S11]  /*c2110*/  PRMT R2, R24, 0x7770, RZ ;  /* 0x0000777018027816 */ /* 0x010fd600000000ff */
[----:B--2---:R0:W-:Y:S04]  /*c2120*/  @P1 STG.E.U8 desc[UR32][R10.64], R2 ;  /* 0x000000020a001986 */ /* 0x0041e8000c101120 */
[----:B0-----:R-:W2:Y:S01]  /*c2130*/  LDL.LU.64 R10, [R1+0x2e80] ;  /* 0x002e8000010a7983 */ /* 0x001ea20000300a00 */
[----:B------:R-:W-:Y:S02]  /*c2140*/  LOP3.LUT P1, RZ, R5, 0x200, RZ, 0xc0, !PT ;  /* 0x0000020005ff7812 */ /* 0x000fe4000782c0ff */
[----:B------:R-:W-:Y:S02]  /*c2150*/  PRMT R2, R24, 0x7771, RZ ;  /* 0x0000777118027816 */ /* 0x000fe400000000ff */
[C---:B------:R-:W-:Y:S02]  /*c2160*/  LOP3.LUT P6, RZ, R14.reuse, 0x800, RZ, 0xc0, !PT ;  /* 0x000008000eff7812 */ /* 0x040fe400078cc0ff */
[----:B------:R-:W-:-:S02]  /*c2170*/  LOP3.LUT P5, RZ, R14, 0x400, RZ, 0xc0, !PT ;  /* 0x000004000eff7812 */ /* 0x000fc400078ac0ff */
[----:B------:R-:W-:-:S05]  /*c2180*/  LOP3.LUT P4, RZ, R13, 0x800000, RZ, 0xc0, !PT ;  /* 0x008000000dff7812 */ /* 0x000fca000788c0ff */
[----:B--2---:R0:W-:Y:S01]  /*c2190*/  @P1 STG.E.U8 desc[UR32][R10.64], R2 ;  /* 0x000000020a001986 */ /* 0x0041e2000c101120 */
[----:B------:R-:W-:Y:S02]  /*c21a0*/  LOP3.LUT P1, RZ, R5, 0x100, RZ, 0xc0, !PT ;  /* 0x0000010005ff7812 */ /* 0x000fe4000782c0ff */
[----:B0-----:R-:W-:-:S11]  /*c21b0*/  PRMT R2, R24, 0x7772, RZ ;  /* 0x0000777218027816 */ /* 0x001fd600000000ff */
[----:B------:R0:W-:Y:S01]  /*c21c0*/  @P1 STG.E.U8 desc[UR32][R20.64], R2 ;  /* 0x0000000214001986 */ /* 0x0001e2000c101120 */
[C---:B------:R-:W-:Y:S02]  /*c21d0*/  LOP3.LUT P1, RZ, R5.reuse, 0x80, RZ, 0xc0, !PT ;  /* 0x0000008005ff7812 */ /* 0x040fe4000782c0ff */
[----:B0-----:R-:W-:Y:S01]  /*c21e0*/  PRMT R2, R24, 0x7773, RZ ;  /* 0x0000777318027816 */ /* 0x001fe200000000ff */
[----:B------:R-:W2:Y:S10]  /*c21f0*/  LDL.LU.64 R20, [R1+0xca0] ;  /* 0x000ca00001147983 */ /* 0x000eb40000300a00 */
[----:B------:R0:W-:Y:S01]  /*c2200*/  @P1 STG.E.U8 desc[UR32][R8.64], R2 ;  /* 0x0000000208001986 */ /* 0x0001e2000c101120 */
[----:B------:R-:W-:-:S02]  /*c2210*/  LOP3.LUT P1, RZ, R5, 0x40, RZ, 0xc0, !PT ;  /* 0x0000004005ff7812 */ /* 0x000fc4000782c0ff */
[----:B0-----:R-:W-:-:S11]  /*c2220*/  PRMT R2, R15, 0x7770, RZ ;  /* 0x000077700f027816 */ /* 0x001fd600000000ff */
[----:B------:R0:W-:Y:S02]  /*c2230*/  @P1 STG.E.U8 desc[UR32][R6.64], R2 ;  /* 0x0000000206001986 */ /* 0x0001e4000c101120 */
[----:B0-----:R-:W-:-:S05]  /*c2240*/  PRMT R2, R15, 0x7771, RZ ;  /* 0x000077710f027816 */ /* 0x001fca00000000ff */
[----:B------:R0:W-:Y:S02]  /*c2250*/  @P6 STG.E.U8 desc[UR32][R18.64], R2 ;  /* 0x0000000212006986 */ /* 0x0001e4000c101120 */
[----:B0-----:R-:W-:-:S05]  /*c2260*/  PRMT R2, R15, 0x7772, RZ ;  /* 0x000077720f027816 */ /* 0x001fca00000000ff */
[----:B------:R0:W-:Y:S02]  /*c2270*/  @P5 STG.E.U8 desc[UR32][R28.64], R2 ;  /* 0x000000021c005986 */ /* 0x0001e4000c101120 */
[----:B0-----:R-:W-:Y:S02]  /*c2280*/  PRMT R2, R15, 0x7773, RZ ;  /* 0x000077730f027816 */ /* 0x001fe400000000ff */
[----:B------:R-:W4:Y:S04]  /*c2290*/  LDL.LU R15, [R1+0x2e78] ;  /* 0x002e7800010f7983 */ /* 0x000f280000300800 */
[----:B------:R0:W-:Y:S04]  /*c22a0*/  @P4 STG.E.U8 desc[UR32][R16.64], R2 ;  /* 0x0000000210004986 */ /* 0x0001e8000c101120 */
[----:B0-----:R-:W4:Y:S01]  /*c22b0*/  LDL.LU.64 R16, [R1+0xc98] ;  /* 0x000c980001107983 */ /* 0x001f220000300a00 */
[----:B------:R-:W-:-:S02]  /*c22c0*/  LOP3.LUT P3, RZ, R14, 0x200, RZ, 0xc0, !PT ;  /* 0x000002000eff7812 */ /* 0x000fc4000786c0ff */
[C---:B------:R-:W-:Y:S02]  /*c22d0*/  LOP3.LUT P2, RZ, R14.reuse, 0x100, RZ, 0xc0, !PT ;  /* 0x000001000eff7812 */ /* 0x040fe4000784c0ff */
[----:B------:R-:W-:Y:S02]  /*c22e0*/  PRMT R2, R25, 0x7770, RZ ;  /* 0x0000777019027816 */ /* 0x000fe400000000ff */
[----:B------:R-:W-:Y:S02]  /*c22f0*/  LOP3.LUT P0, RZ, R14, 0x80, RZ, 0xc0, !PT ;  /* 0x000000800eff7812 */ /* 0x000fe4000780c0ff */
[----:B------:R-:W-:-:S05]  /*c2300*/  LOP3.LUT P1, RZ, R13, 0x400000, RZ, 0xc0, !PT ;  /* 0x004000000dff7812 */ /* 0x000fca000782c0ff */
[----:B---3--:R0:W-:Y:S02]  /*c2310*/  @P3 STG.E.U8 desc[UR32][R22.64], R2 ;  /* 0x0000000216003986 */ /* 0x0081e4000c101120 */
[----:B0-----:R-:W-:-:S05]  /*c2320*/  PRMT R2, R25, 0x7771, RZ ;  /* 0x0000777119027816 */ /* 0x001fca00000000ff */
[----:B------:R0:W-:Y:S02]  /*c2330*/  @P2 STG.E.U8 desc[UR32][R26.64], R2 ;  /* 0x000000021a002986 */ /* 0x0001e4000c101120 */
[C---:B0-----:R-:W-:Y:S02]  /*c2340*/  PRMT R2, R25.reuse, 0x7772, RZ ;  /* 0x0000777219027816 */ /* 0x041fe400000000ff */
[----:B------:R-:W3:Y:S04]  /*c2350*/  LDL.LU.64 R26, [R1+0xcb8] ;  /* 0x000cb800011a7983 */ /* 0x000ee80000300a00 */
[----:B------:R-:W3:Y:S04]  /*c2360*/  LDL.LU R18, [R1+0x74] ;  /* 0x0000740001127983 */ /* 0x000ee80000300800 */
[----:B------:R-:W3:Y:S04]  /*c2370*/  LDL.LU.64 R8, [R1+0xce8] ;  /* 0x000ce80001087983 */ /* 0x000ee80000300a00 */
[----:B------:R-:W3:Y:S04]  /*c2380*/  LDL.LU.64 R28, [R1+0xce0] ;  /* 0x000ce000011c7983 */ /* 0x000ee80000300a00 */
[----:B------:R-:W3:Y:S04]  /*c2390*/  LDL.LU R24, [R1+0x64] ;  /* 0x0000640001187983 */ /* 0x000ee80000300800 */
[----:B------:R-:W3:Y:S04]  /*c23a0*/  LDL.LU.64 R22, [R1+0xcd8] ;  /* 0x000cd80001167983 */ /* 0x000ee80000300a00 */
[----:B------:R-:W3:Y:S04]  /*c23b0*/  LDL.LU.64 R6, [R1+0xcf8] ;  /* 0x000cf80001067983 */ /* 0x000ee80000300a00 */
[----:B--2---:R0:W-:Y:S02]  /*c23c0*/  @P0 STG.E.U8 desc[UR32][R20.64], R2 ;  /* 0x0000000214000986 */ /* 0x0041e4000c101120 */
[----:B0-----:R-:W-:-:S05]  /*c23d0*/  PRMT R2, R25, 0x7773, RZ ;  /* 0x0000777319027816 */ /* 0x001fca00000000ff */
[----:B----4-:R0:W-:Y:S04]  /*c23e0*/  @P1 STG.E.U8 desc[UR32][R16.64], R2 ;  /* 0x0000000210001986 */ /* 0x0101e8000c101120 */
[----:B0-----:R-:W2:Y:S04]  /*c23f0*/  LDL.LU.64 R16, [R1+0xd28] ;  /* 0x000d280001107983 */ /* 0x001ea80000300a00 */
[----:B------:R-:W4:Y:S01]  /*c2400*/  LDL.LU.64 R20, [R1+0xd18] ;  /* 0x000d180001147983 */ /* 0x000f220000300a00 */
[----:B------:R-:W-:Y:S02]  /*c2410*/  LOP3.LUT P6, RZ, R14, 0x8, RZ, 0xc0, !PT ;  /* 0x000000080eff7812 */ /* 0x000fe400078cc0ff */
[----:B------:R-:W-:-:S02]  /*c2420*/  LOP3.LUT R5, R5, 0xffffffef, RZ, 0xc0, !PT ;  /* 0xffffffef05057812 */ /* 0x000fc400078ec0ff */
        /* <DEDUP_REMOVED lines=8> */
[----:B------:R-:W-:Y:S02]  /*c24b0*/  LOP3.LUT P4, RZ, R15, 0x20000000, RZ, 0xc0, !PT ;  /* 0x200000000fff7812 */ /* 0x000fe4000788c0ff */
[----:B------:R-:W-:Y:S02]  /*c24c0*/  LOP3.LUT R5, R5, 0xfffffff7, RZ, 0xc0, !PT ;  /* 0xfffffff705057812 */ /* 0x000fe400078ec0ff */
[----:B------:R-:W-:-:S07]  /*c24d0*/  LOP3.LUT P5, RZ, R14, 0x40, RZ, 0xc0, !PT ;  /* 0x000000400eff7812 */ /* 0x000fce00078ac0ff */
[----:B------:R-:W-:Y:S02]  /*c24e0*/  @P3 LOP3.LUT R5, R5, 0x8, RZ, 0xfc, !PT ;  /* 0x0000000805053812 */ /* 0x000fe400078efcff */
[----:B------:R-:W-:Y:S02]  /*c24f0*/  LOP3.LUT P2, RZ, R14, 0x20, RZ, 0xc0, !PT ;  /* 0x000000200eff7812 */ /* 0x000fe4000784c0ff */
[----:B------:R-:W-:Y:S01]  /*c2500*/  LOP3.LUT R5, R5, 0xfffffffe, RZ, 0xc0, !PT ;  /* 0xfffffffe05057812 */ /* 0x000fe200078ec0ff */
[----:B----4-:R0:W-:Y:S04]  /*c2510*/  STL.64 [R1+0x2e70], R20 ;  /* 0x002e701401007387 */ /* 0x0101e80000100a00 */
[----:B0-----:R-:W4:Y:S01]  /*c2520*/  LDL.LU.64 R20, [R1+0xd20] ;  /* 0x000d200001147983 */ /* 0x001f220000300a00 */
[----:B------:R-:W-:-:S02]  /*c2530*/  @P4 LOP3.LUT R5, R5, 0x1, RZ, 0xfc, !PT ;  /* 0x0000000105054812 */ /* 0x000fc400078efcff */
[----:B---3--:R-:W-:Y:S01]  /*c2540*/  PRMT R2, R18, 0x7770, RZ ;  /* 0x0000777012027816 */ /* 0x008fe200000000ff */
[----:B------:R-:W3:Y:S01]  /*c2550*/  LDL.LU R25, [R1+0x78] ;  /* 0x0000780001197983 */ /* 0x000ee20000300800 */
[----:B------:R-:W-:Y:S02]  /*c2560*/  LOP3.LUT P4, RZ, R13, 0x80000, RZ, 0xc0, !PT ;  /* 0x000800000dff7812 */ /* 0x000fe4000788c0ff */
[----:B------:R-:W-:Y:S01]  /*c2570*/  LOP3.LUT P6, RZ, R14, 0x10, RZ, 0xc0, !PT ;  /* 0x000000100eff7812 */ /* 0x000fe200078cc0ff */
[----:B------:R0:W-:Y:S01]  /*c2580*/  @P5 STG.E.U8 desc[UR32][R26.64], R2 ;  /* 0x000000021a005986 */ /* 0x0001e2000c101120 */
[----:B------:R-:W-:Y:S02]  /*c2590*/  LOP3.LUT R5, R5, 0xfffffffd, RZ, 0xc0, !PT ;  /* 0xfffffffd05057812 */ /* 0x000fe400078ec0ff */
[----:B0-----:R-:W-:Y:S01]  /*c25a0*/  PRMT R2, R18, 0x7771, RZ ;  /* 0x0000777112027816 */ /* 0x001fe200000000ff */
[----:B------:R-:W3:Y:S06]  /*c25b0*/  LDL.LU.64 R26, [R1+0xd38] ;  /* 0x000d3800011a7983 */ /* 0x000eec0000300a00 */
[----:B------:R-:W-:Y:S01]  /*c25c0*/  @P4 LOP3.LUT R5, R5, 0x2, RZ, 0xfc, !PT ;  /* 0x0000000205054812 */ /* 0x000fe200078efcff */
[----:B------:R0:W-:Y:S01]  /*c25d0*/  @P2 STG.E.U8 desc[UR32][R8.64], R2 ;  /* 0x0000000208002986 */ /* 0x0001e2000c101120 */
[----:B------:R-:W-:-:S02]  /*c25e0*/  LOP3.LUT P0, RZ, R14, 0x4, RZ, 0xc0, !PT ;  /* 0x000000040eff7812 */ /* 0x000fc4000780c0ff */
[----:B------:R-:W-:Y:S01]  /*c25f0*/  LOP3.LUT P3, RZ, R14, 0x2, RZ, 0xc0, !PT ;  /* 0x000000020eff7812 */ /* 0x000fe2000786c0ff */
[----:B------:R-:W3:Y:S01]  /*c2600*/  LDL.LU.64 R10, [R1+0xd68] ;  /* 0x000d6800010a7983 */ /* 0x000ee20000300a00 */
[----:B0-----:R-:W-:-:S03]  /*c2610*/  PRMT R2, R18, 0x7772, RZ ;  /* 0x0000777212027816 */ /* 0x001fc600000000ff */
[----:B------:R-:W3:Y:S04]  /*c2620*/  LDL.LU.64 R8, [R1+0xd60] ;  /* 0x000d600001087983 */ /* 0x000ee80000300a00 */
[----:B------:R0:W-:Y:S01]  /*c2630*/  @P6 STG.E.U8 desc[UR32][R28.64], R2 ;  /* 0x000000021c006986 */ /* 0x0001e2000c101120 */
[C---:B------:R-:W-:Y:S02]  /*c2640*/  LOP3.LUT P6, RZ, R5.reuse, 0x20, RZ, 0xc0, !PT ;  /* 0x0000002005ff7812 */ /* 0x040fe400078cc0ff */
[----:B0-----:R-:W-:Y:S01]  /*c2650*/  PRMT R2, R18, 0x7773, RZ ;  /* 0x0000777312027816 */ /* 0x001fe200000000ff */
[----:B------:R-:W3:Y:S10]  /*c2660*/  LDL.LU.64 R28, [R1+0xd58] ;  /* 0x000d5800011c7983 */ /* 0x000ef40000300a00 */
[----:B------:R0:W-:Y:S01]  /*c2670*/  @P6 STG.E.U8 desc[UR32][R22.64], R2 ;  /* 0x0000000216006986 */ /* 0x0001e2000c101120 */
[----:B------:R-:W-:-:S03]  /*c2680*/  LOP3.LUT P6, RZ, R5, 0x10, RZ, 0xc0, !PT ;  /* 0x0000001005ff7812 */ /* 0x000fc600078cc0ff */
[----:B------:R-:W3:Y:S01]  /*c2690*/  LDL.LU R19, [R1+0x68] ;  /* 0x0000680001137983 */ /* 0x000ee20000300800 */
[----:B0-----:R-:W-:-:S03]  /*c26a0*/  PRMT R2, R24, 0x7770, RZ ;  /* 0x0000777018027816 */ /* 0x001fc600000000ff */
[----:B------:R-:W3:Y:S06]  /*c26b0*/  LDL.LU.64 R22, [R1+0xd80] ;  /* 0x000d800001167983 */ /* 0x000eec0000300a00 */
[----:B------:R0:W-:Y:S02]  /*c26c0*/  @P6 STG.E.U8 desc[UR32][R6.64], R2 ;  /* 0x0000000206006986 */ /* 0x0001e4000c101120 */
[C---:B0-----:R-:W-:Y:S02]  /*c26d0*/  PRMT R2, R24.reuse, 0x7771, RZ ;  /* 0x0000777118027816 */ /* 0x041fe400000000ff */
[----:B------:R-:W3:Y:S04]  /*c26e0*/  LDL.LU.64 R6, [R1+0xda8] ;  /* 0x000da80001067983 */ /* 0x000ee80000300a00 */
[----:B--2---:R0:W-:Y:S02]  /*c26f0*/  @P0 STG.E.U8 desc[UR32][R16.64], R2 ;  /* 0x0000000210000986 */ /* 0x0041e4000c101120 */
[----:B0-----:R-:W-:-:S02]  /*c2700*/  PRMT R2, R24, 0x7772, RZ ;  /* 0x0000777218027816 */ /* 0x001fc400000000ff */
[----:B------:R-:W2:Y:S04]  /*c2710*/  LDL.LU.64 R16, [R1+0xda0] ;  /* 0x000da00001107983 */ /* 0x000ea80000300a00 */
[----:B----4-:R0:W-:Y:S04]  /*c2720*/  @P3 STG.E.U8 desc[UR32][R20.64], R2 ;  /* 0x0000000214003986 */ /* 0x0101e8000c101120 */
[----:B0-----:R-:W4:Y:S01]  /*c2730*/  LDL.LU.64 R20, [R1+0x2e70] ;  /* 0x002e700001147983 */ /* 0x001f220000300a00 */
[----:B------:R-:W-:Y:S02]  /*c2740*/  LOP3.LUT P3, RZ, R5, 0x8, RZ, 0xc0, !PT ;  /* 0x0000000805ff7812 */ /* 0x000fe4000786c0ff */
[----:B------:R-:W-:-:S02]  /*c2750*/  PRMT R2, R24, 0x7773, RZ ;  /* 0x0000777318027816 */ /* 0x000fc400000000ff */
[C---:B------:R-:W-:Y:S02]  /*c2760*/  LOP3.LUT P1, RZ, R15.reuse, 0x80000000, RZ, 0xc0, !PT ;  /* 0x800000000fff7812 */ /* 0x040fe4000782c0ff */
[C---:B------:R-:W-:Y:S02]  /*c2770*/  LOP3.LUT P4, RZ, R15.reuse, 0x40000000, RZ, 0xc0, !PT ;  /* 0x400000000fff7812 */ /* 0x040fe4000788c0ff */
[C---:B------:R-:W-:Y:S02]  /*c2780*/  LOP3.LUT P5, RZ, R15.reuse, 0x10000000, RZ, 0xc0, !PT ;  /* 0x100000000fff7812 */ /* 0x040fe400078ac0ff */
[----:B------:R-:W-:-:S03]  /*c2790*/  LOP3.LUT P2, RZ, R15, 0x8000000, RZ, 0xc0, !PT ;  /* 0x080000000fff7812 */ /* 0x000fc6000784c0ff */
[----:B----4-:R3:W-:Y:S01]  /*c27a0*/  @P3 STG.E.U8 desc[UR32][R20.64], R2 ;  /* 0x0000000214003986 */ /* 0x0107e2000c101120 */
[----:B------:R-:W-:Y:S02]  /*c27b0*/  LOP3.LUT P3, RZ, R5, 0x4, RZ, 0xc0, !PT ;  /* 0x0000000405ff7812 */ /* 0x000fe4000786c0ff */
[C---:B---3--:R-:W-:Y:S01]  /*c27c0*/  PRMT R2, R25.reuse, 0x7770, RZ ;  /* 0x0000777019027816 */ /* 0x048fe200000000ff */
[----:B------:R-:W3:Y:S10]  /*c27d0*/  LDL.LU.64 R20, [R1+0xdd0] ;  /* 0x000dd00001147983 */ /* 0x000ef40000300a00 */
[----:B------:R0:W-:Y:S04]  /*c27e0*/  @P3 STG.E.U8 desc[UR32][R26.64], R2 ;  /* 0x000000021a003986 */ /* 0x0001e8000c101120 */
[----:B------:R-:W4:Y:S01]  /*c27f0*/  LDL.LU R24, [R1+0x7c] ;  /* 0x00007c0001187983 */ /* 0x000f220000300800 */
[----:B0-----:R-:W-:-:S03]  /*c2800*/  PRMT R2, R25, 0x7771, RZ ;  /* 0x0000777119027816 */ /* 0x001fc600000000ff */
[----:B------:R-:W4:Y:S04]  /*c2810*/  LDL.LU.64 R26, [R1+0xde0] ;  /* 0x000de000011a7983 */ /* 0x000f280000300a00 */
[----:B------:R0:W-:Y:S02]  /*c2820*/  @P1 STG.E.U8 desc[UR32][R10.64], R2 ;  /* 0x000000020a001986 */ /* 0x0001e4000c101120 */
[----:B0-----:R-:W-:-:S05]  /*c2830*/  PRMT R2, R25, 0x7772, RZ ;  /* 0x0000777219027816 */ /* 0x001fca00000000ff */
[----:B------:R0:W-:Y:S01]  /*c2840*/  @P4 STG.E.U8 desc[UR32][R8.64], R2 ;  /* 0x0000000208004986 */ /* 0x0001e2000c101120 */
[----:B------:R-:W-:Y:S02]  /*c2850*/  LOP3.LUT P4, RZ, R5, 0x2, RZ, 0xc0, !PT ;  /* 0x0000000205ff7812 */ /* 0x000fe4000788c0ff */
[----:B0-----:R-:W-:-:S11]  /*c2860*/  PRMT R2, R25, 0x7773, RZ ;  /* 0x0000777319027816 */ /* 0x001fd600000000ff */
[----:B------:R0:W-:Y:S01]  /*c2870*/  @P4 STG.E.U8 desc[UR32][R28.64], R2 ;  /* 0x000000021c004986 */ /* 0x0001e2000c101120 */
[----:B------:R-:W-:Y:S02]  /*c2880*/  LOP3.LUT P4, RZ, R5, 0x1, RZ, 0xc0, !PT ;  /* 0x0000000105ff7812 */ /* 0x000fe4000788c0ff */
[C---:B0-----:R-:W-:Y:S01]  /*c2890*/  PRMT R2, R19.reuse, 0x7770, RZ ;  /* 0x0000777013027816 */ /* 0x041fe200000000ff */
[----:B------:R-:W4:Y:S10]  /*c28a0*/  LDL.LU.64 R28, [R1+0xe28] ;  /* 0x000e2800011c7983 */ /* 0x000f340000300a00 */
[----:B------:R0:W-:Y:S02]  /*c28b0*/  @P4 STG.E.U8 desc[UR32][R22.64], R2 ;  /* 0x0000000216004986 */ /* 0x0001e4000c101120 */
[----:B0-----:R-:W-:-:S02]  /*c28c0*/  PRMT R2, R19, 0x7771, RZ ;  /* 0x0000777113027816 */ /* 0x001fc400000000ff */
[----:B------:R-:W4:Y:S04]  /*c28d0*/  LDL.LU.64 R22, [R1+0xe20] ;  /* 0x000e200001167983 */ /* 0x000f280000300a00 */
[----:B------:R0:W-:Y:S02]  /*c28e0*/  @P5 STG.E.U8 desc[UR32][R6.64], R2 ;  /* 0x0000000206005986 */ /* 0x0001e4000c101120 */
[----:B0-----:R-:W-:-:S05]  /*c28f0*/  PRMT R2, R19, 0x7772, RZ ;  /* 0x0000777213027816 */ /* 0x001fca00000000ff */
[----:B--2---:R0:W-:Y:S04]  /*c2900*/  @P2 STG.E.U8 desc[UR32][R16.64], R2 ;  /* 0x0000000210002986 */ /* 0x0041e8000c101120 */
[----:B0-----:R-:W2:Y:S01]  /*c2910*/  LDL.LU.64 R16, [R1+0xe60] ;  /* 0x000e600001107983 */ /* 0x001ea20000300a00 */
[----:B------:R-:W-:Y:S02]  /*c2920*/  LOP3.LUT P6, RZ, R13, 0x40000, RZ, 0xc0, !PT ;  /* 0x000400000dff7812 */ /* 0x000fe400078cc0ff */
[----:B------:R-:W-:Y:S01]  /*c2930*/  LOP3.LUT P0, RZ, R15, 0x4000000, RZ, 0xc0, !PT ;  /* 0x040000000fff7812 */ /* 0x000fe2000780c0ff */
[----:B------:R-:W2:Y:S01]  /*c2940*/  LDL.LU R25, [R1+0x6c] ;  /* 0x00006c0001197983 */ /* 0x000ea20000300800 */
[----:B------:R-:W-:Y:S02]  /*c2950*/  PRMT R2, R19, 0x7773, RZ ;  /* 0x0000777313027816 */ /* 0x000fe400000000ff */
[----:B------:R-:W-:-:S02]  /*c2960*/  LOP3.LUT P3, RZ, R15, 0x2000000, RZ, 0xc0, !PT ;  /* 0x020000000fff7812 */ /* 0x000fc4000786c0ff */
[----:B------:R-:W-:Y:S02]  /*c2970*/  LOP3.LUT P1, RZ, R15, 0x1000000, RZ, 0xc0, !PT ;  /* 0x010000000fff7812 */ /* 0x000fe4000782c0ff */
[----:B------:R-:W-:-:S03]  /*c2980*/  LOP3.LUT P4, RZ, R13, 0x20000, RZ, 0xc0, !PT ;  /* 0x000200000dff7812 */ /* 0x000fc6000788c0ff */
[----:B---3--:R4:W-:Y:S02]  /*c2990*/  @P6 STG.E.U8 desc[UR32][R20.64], R2 ;  /* 0x0000000214006986 */ /* 0x0089e4000c101120 */
[C---:B----4-:R-:W-:Y:S02]  /*c29a0*/  PRMT R2, R24.reuse, 0x7770, RZ ;  /* 0x0000777018027816 */ /* 0x050fe400000000ff */
[----:B------:R-:W3:Y:S04]  /*c29b0*/  LDL.LU.64 R20, [R1+0xe70] ;  /* 0x000e700001147983 */ /* 0x000ee80000300a00 */
[----:B------:R0:W-:Y:S04]  /*c29c0*/  @P0 STG.E.U8 desc[UR32][R26.64], R2 ;  /* 0x000000021a000986 */ /* 0x0001e8000c101120 */
[----:B------:R-:W4:Y:S01]  /*c29d0*/  LDL.LU.64 R18, [R1+0xea0] ;  /* 0x000ea00001127983 */ /* 0x000f220000300a00 */
[----:B0-----:R-:W-:-:S03]  /*c29e0*/  PRMT R2, R24, 0x7771, RZ ;  /* 0x0000777118027816 */ /* 0x001fc600000000ff */
[----:B------:R-:W4:Y:S04]  /*c29f0*/  LDL.LU.64 R26, [R1+0xe98] ;  /* 0x000e9800011a7983 */ /* 0x000f280000300a00 */
[----:B------:R-:W4:Y:S04]  /*c2a00*/  LDL.LU.64 R10, [R1+0xe90] ;  /* 0x000e9000010a7983 */ /* 0x000f280000300a00 */
[----:B------:R-:W4:Y:S04]  /*c2a10*/  LDL.LU R9, [R1+0x50] ;  /* 0x0000500001097983 */ /* 0x000f280000300800 */
        /* <DEDUP_REMOVED lines=8> */
[C---:B------:R-:W-:Y:S02]  /*c2aa0*/  LOP3.LUT P5, RZ, R15.reuse, 0x800000, RZ, 0xc0, !PT ;  /* 0x008000000fff7812 */ /* 0x040fe400078ac0ff */
[----:B------:R-:W-:Y:S02]  /*c2ab0*/  P2R R7, PR, RZ, 0x4 ;  /* 0x00000004ff077803 */ /* 0x000fe40000000000 */
[----:B------:R-:W-:-:S04]  /*c2ac0*/  LOP3.LUT P2, RZ, R15, 0x200000, RZ, 0xc0, !PT ;  /* 0x002000000fff7812 */ /* 0x000fc8000784c0ff */
[----:B------:R-:W-:Y:S02]  /*c2ad0*/  P2R R5, PR, RZ, 0x4 ;  /* 0x00000004ff057803 */ /* 0x000fe40000000000 */
[----:B------:R-:W-:Y:S02]  /*c2ae0*/  LOP3.LUT P2, RZ, R15, 0x400000, RZ, 0xc0, !PT ;  /* 0x004000000fff7812 */ /* 0x000fe4000784c0ff */
[----:B------:R-:W-:Y:S02]  /*c2af0*/  PRMT R2, R25, 0x7770, RZ ;  /* 0x0000777019027816 */ /* 0x000fe400000000ff */
[----:B------:R-:W-:Y:S01]  /*c2b00*/  LOP3.LUT P0, RZ, R13, 0x8000, RZ, 0xc0, !PT ;  /* 0x000080000dff7812 */ /* 0x000fe2000780c0ff */
[----:B--2---:R0:W-:Y:S04]  /*c2b10*/  STL.64 [R1+0x2e68], R16 ;  /* 0x002e681001007387 */ /* 0x0041e80000100a00 */
[----:B0-----:R-:W2:Y:S04]  /*c2b20*/  LDL.LU.64 R16, [R1+0xee0] ;  /* 0x000ee00001107983 */ /* 0x001ea80000300a00 */
[----:B---3--:R0:W-:Y:S01]  /*c2b30*/  @P5 STG.E.U8 desc[UR32][R20.64], R2 ;  /* 0x0000000214005986 */ /* 0x0081e2000c101120 */
[----:B------:R-:W-:-:S02]  /*c2b40*/  LOP3.LUT P6, RZ, R15, 0x100000, RZ, 0xc0, !PT ;  /* 0x001000000fff7812 */ /* 0x000fc400078cc0ff */
[----:B------:R-:W-:Y:S01]  /*c2b50*/  P2R R8, PR, RZ, 0x1 ;  /* 0x00000001ff087803 */ /* 0x000fe20000000000 */
[----:B------:R-:W3:Y:S01]  /*c2b60*/  LDL.LU R22, [R1+0x40] ;  /* 0x0000400001167983 */ /* 0x000ee20000300800 */
[----:B0-----:R-:W-:-:S03]  /*c2b70*/  PRMT R2, R25, 0x7771, RZ ;  /* 0x0000777119027816 */ /* 0x001fc600000000ff */
[----:B------:R-:W3:Y:S04]  /*c2b80*/  LDL.LU.64 R20, [R1+0xef8] ;  /* 0x000ef80001147983 */ /* 0x000ee80000300a00 */
[----:B----4-:R0:W-:Y:S01]  /*c2b90*/  @P2 STG.E.U8 desc[UR32][R18.64], R2 ;  /* 0x0000000212002986 */ /* 0x0101e2000c101120 */
[----:B------:R-:W-:Y:S02]  /*c2ba0*/  ISETP.NE.AND P2, PT, R5, RZ, PT ;  /* 0x000000ff0500720c */ /* 0x000fe40003f45270 */
[----:B0-----:R-:W-:Y:S01]  /*c2bb0*/  PRMT R2, R25, 0x7772, RZ ;  /* 0x0000777219027816 */ /* 0x001fe200000000ff */
[----:B------:R-:W4:Y:S10]  /*c2bc0*/  LDL.LU.64 R18, [R1+0xf10] ;  /* 0x000f100001127983 */ /* 0x000f340000300a00 */
[----:B------:R0:W-:Y:S01]  /*c2bd0*/  @P2 STG.E.U8 desc[UR32][R26.64], R2 ;  /* 0x000000021a002986 */ /* 0x0001e2000c101120 */
[----:B------:R-:W-:-:S02]  /*c2be0*/  ISETP.NE.AND P2, PT, R7, RZ, PT ;  /* 0x000000ff0700720c */ /* 0x000fc40003f45270 */
[----:B------:R-:W-:-:S04]  /*c2bf0*/  LOP3.LUT P0, RZ, R15, 0x40000, RZ, 0xc0, !PT ;  /* 0x000400000fff7812 */ /* 0x000fc8000780c0ff */
[----:B------:R-:W-:Y:S02]  /*c2c00*/  P2R R6, PR, RZ, 0x1 ;  /* 0x00000001ff067803 */ /* 0x000fe40000000000 */
[----:B0-----:R-:W-:Y:S01]  /*c2c10*/  PRMT R2, R25, 0x7773, RZ ;  /* 0x0000777319027816 */ /* 0x001fe200000000ff */
[----:B------:R-:W4:Y:S01]  /*c2c20*/  LDL.LU.64 R26, [R1+0xf08] ;  /* 0x000f0800011a7983 */ /* 0x000f220000300a00 */
[----:B------:R-:W-:-:S03]  /*c2c30*/  LOP3.LUT P0, RZ, R15, 0x80000, RZ, 0xc0, !PT ;  /* 0x000800000fff7812 */ /* 0x000fc6000780c0ff */
[----:B------:R0:W-:Y:S04]  /*c2c40*/  @P2 STG.E.U8 desc[UR32][R10.64], R2 ;  /* 0x000000020a002986 */ /* 0x0001e8000c101120 */
[----:B------:R-:W4:Y:S04]  /*c2c50*/  LDL.LU.64 R24, [R1+0xf00] ;  /* 0x000f000001187983 */ /* 0x000f280000300a00 */
[----:B------:R-:W4:Y:S01]  /*c2c60*/  LDL.LU R23, [R1+0x54] ;  /* 0x0000540001177983 */ /* 0x000f220000300800 */
[----:B0-----:R-:W-:-:S03]  /*c2c70*/  PRMT R2, R9, 0x7770, RZ ;  /* 0x0000777009027816 */ /* 0x001fc600000000ff */
[----:B------:R-:W4:Y:S04]  /*c2c80*/  LDL.LU.64 R10, [R1+0xf28] ;  /* 0x000f2800010a7983 */ /* 0x000f280000300a00 */
[----:B------:R0:W-:Y:S02]  /*c2c90*/  @P6 STG.E.U8 desc[UR32][R28.64], R2 ;  /* 0x000000021c006986 */ /* 0x0001e4000c101120 */
[----:B0-----:R-:W-:Y:S02]  /*c2ca0*/  PRMT R2, R9, 0x7771, RZ ;  /* 0x0000777109027816 */ /* 0x001fe400000000ff */
[----:B------:R-:W4:Y:S04]  /*c2cb0*/  LDL.LU.64 R28, [R1+0xf68] ;  /* 0x000f6800011c7983 */ /* 0x000f280000300a00 */
[----:B--2---:R0:W-:Y:S01]  /*c2cc0*/  @P0 STG.E.U8 desc[UR32][R16.64], R2 ;  /* 0x0000000210000986 */ /* 0x0041e2000c101120 */
[----:B------:R-:W-:-:S03]  /*c2cd0*/  ISETP.NE.AND P0, PT, R6, RZ, PT ;  /* 0x000000ff0600720c */ /* 0x000fc60003f05270 */
[----:B0-----:R-:W2:Y:S04]  /*c2ce0*/  LDL.LU.64 R16, [R1+0x2e68] ;  /* 0x002e680001107983 */ /* 0x001ea80000300a00 */
[----:B------:R-:W3:Y:S01]  /*c2cf0*/  LDL.LU.64 R6, [R1+0xed8] ;  /* 0x000ed80001067983 */ /* 0x000ee20000300a00 */
[----:B------:R-:W-:Y:S02]  /*c2d00*/  PRMT R2, R9, 0x7772, RZ ;  /* 0x0000777209027816 */ /* 0x000fe400000000ff */
[----:B------:R-:W-:Y:S02]  /*c2d10*/  LOP3.LUT P1, RZ, R13, 0x4000, RZ, 0xc0, !PT ;  /* 0x000040000dff7812 */ /* 0x000fe4000782c0ff */
[----:B------:R-:W-:Y:S02]  /*c2d20*/  LOP3.LUT P3, RZ, R15, 0x20000, RZ, 0xc0, !PT ;  /* 0x000200000fff7812 */ /* 0x000fe4000786c0ff */
[----:B------:R-:W-:-:S02]  /*c2d30*/  P2R R3, PR, RZ, 0x2 ;  /* 0x00000002ff037803 */ /* 0x000fc40000000000 */
[----:B------:R-:W-:-:S04]  /*c2d40*/  LOP3.LUT P1, RZ, R15, 0x8000, RZ, 0xc0, !PT ;  /* 0x000080000fff7812 */ /* 0x000fc8000782c0ff */
[----:B------:R-:W-:Y:S02]  /*c2d50*/  P2R R4, PR, RZ, 0x2 ;  /* 0x00000002ff047803 */ /* 0x000fe40000000000 */
[----:B------:R-:W-:Y:S01]  /*c2d60*/  LOP3.LUT P1, RZ, R15, 0x10000, RZ, 0xc0, !PT ;  /* 0x000100000fff7812 */ /* 0x000fe2000782c0ff */
[----:B---3--:R0:W-:Y:S01]  /*c2d70*/  @P0 STG.E.U8 desc[UR32][R6.64], R2 ;  /* 0x0000000206000986 */ /* 0x0081e2000c101120 */
[----:B------:R-:W-:Y:S02]  /*c2d80*/  ISETP.NE.AND P0, PT, R8, RZ, PT ;  /* 0x000000ff0800720c */ /* 0x000fe40003f05270 */
[----:B0-----:R-:W-:-:S11]  /*c2d90*/  PRMT R2, R9, 0x7773, RZ ;  /* 0x0000777309027816 */ /* 0x001fd600000000ff */
[----:B--2---:R0:W-:Y:S02]  /*c2da0*/  @P0 STG.E.U8 desc[UR32][R16.64], R2 ;  /* 0x0000000210000986 */ /* 0x0041e4000c101120 */
[C---:B0-----:R-:W-:Y:S02]  /*c2db0*/  PRMT R2, R22.reuse, 0x7770, RZ ;  /* 0x0000777016027816 */ /* 0x041fe400000000ff */
[----:B------:R-:W2:Y:S04]  /*c2dc0*/  LDL.LU.64 R16, [R1+0xf80] ;  /* 0x000f800001107983 */ /* 0x000ea80000300a00 */
[----:B------:R0:W-:Y:S02]  /*c2dd0*/  @P3 STG.E.U8 desc[UR32][R20.64], R2 ;  /* 0x0000000214003986 */ /* 0x0001e4000c101120 */
[----:B0-----:R-:W-:-:S02]  /*c2de0*/  PRMT R2, R22, 0x7771, RZ ;  /* 0x0000777116027816 */ /* 0x001fc400000000ff */
[----:B------:R-:W3:Y:S04]  /*c2df0*/  LDL.LU.64 R20, [R1+0xf78] ;  /* 0x000f780001147983 */ /* 0x000ee80000300a00 */
[----:B----4-:R0:W-:Y:S01]  /*c2e00*/  @P1 STG.E.U8 desc[UR32][R18.64], R2 ;  /* 0x0000000212001986 */ /* 0x0101e2000c101120 */
[----:B------:R-:W-:Y:S02]  /*c2e10*/  ISETP.NE.AND P1, PT, R4, RZ, PT ;  /* 0x000000ff0400720c */ /* 0x000fe40003f25270 */
[----:B0-----:R-:W-:Y:S01]  /*c2e20*/  PRMT R2, R22, 0x7772, RZ ;  /* 0x0000777216027816 */ /* 0x001fe200000000ff */
[----:B------:R-:W4:Y:S10]  /*c2e30*/  LDL.LU R19, [R1+0x44] ;  /* 0x0000440001137983 */ /* 0x000f340000300800 */
[----:B------:R0:W-:Y:S01]  /*c2e40*/  @P1 STG.E.U8 desc[UR32][R26.64], R2 ;  /* 0x000000021a001986 */ /* 0x0001e2000c101120 */
[----:B------:R-:W-:-:S03]  /*c2e50*/  ISETP.NE.AND P1, PT, R3, RZ, PT ;  /* 0x000000ff0300720c */ /* 0x000fc60003f25270 */
[----:B0-----:R-:W4:Y:S01]  /*c2e60*/  LDL.LU.64 R26, [R1+0xf88] ;  /* 0x000f8800011a7983 */ /* 0x001f220000300a00 */
[----:B------:R-:W-:-:S09]  /*c2e70*/  PRMT R2, R22, 0x7773, RZ ;  /* 0x0000777316027816 */ /* 0x000fd200000000ff */
[----:B------:R0:W-:Y:S04]  /*c2e80*/  @P1 STG.E.U8 desc[UR32][R24.64], R2 ;  /* 0x0000000218001986 */ /* 0x0001e8000c101120 */
[----:B0-----:R-:W4:Y:S01]  /*c2e90*/  LDL.LU.64 R24, [R1+0xf90] ;  /* 0x000f900001187983 */ /* 0x001f220000300a00 */
[C---:B------:R-:W-:Y:S02]  /*c2ea0*/  LOP3.LUT P4, RZ, R15.reuse, 0x4000, RZ, 0xc0, !PT ;  /* 0x000040000fff7812 */ /* 0x040fe4000788c0ff */
[C---:B------:R-:W-:Y:S02]  /*c2eb0*/  LOP3.LUT P5, RZ, R15.reuse, 0x2000, RZ, 0xc0, !PT ;  /* 0x000020000fff7812 */ /* 0x040fe400078ac0ff */
[----:B------:R-:W-:Y:S02]  /*c2ec0*/  LOP3.LUT P2, RZ, R15, 0x1000, RZ, 0xc0, !PT ;  /* 0x000010000fff7812 */ /* 0x000fe4000784c0ff */
[----:B------:R-:W-:-:S02]  /*c2ed0*/  PRMT R2, R23, 0x7770, RZ ;  /* 0x0000777017027816 */ /* 0x000fc400000000ff */
[----:B------:R-:W-:-:S05]  /*c2ee0*/  PRMT R3, R23, 0x7772, RZ ;  /* 0x0000777217037816 */ /* 0x000fca00000000ff */
[----:B------:R0:W-:Y:S01]  /*c2ef0*/  @P4 STG.E.U8 desc[UR32][R10.64], R2 ;  /* 0x000000020a004986 */ /* 0x0001e2000c101120 */
[----:B------:R-:W-:Y:S02]  /*c2f00*/  LOP3.LUT P6, RZ, R13, 0x2000, RZ, 0xc0, !PT ;  /* 0x000020000dff7812 */ /* 0x000fe400078cc0ff */
[----:B0-----:R-:W-:Y:S01]  /*c2f10*/  PRMT R2, R23, 0x7771, RZ ;  /* 0x0000777117027816 */ /* 0x001fe200000000ff */
[----:B------:R-:W4:Y:S04]  /*c2f20*/  LDL.LU.64 R10, [R1+0xfa0] ;  /* 0x000fa000010a7983 */ /* 0x000f280000300a00 */
[----:B------:R0:W-:Y:S04]  /*c2f30*/  @P5 STG.E.U8 desc[UR32][R28.64], R2 ;  /* 0x000000021c005986 */ /* 0x0001e8000c101120 */
[----:B------:R-:W4:Y:S01]  /*c2f40*/  LDL.LU R12, [R1+0x58] ;  /* 0x00005800010c7983 */ /* 0x000f220000300800 */
[----:B------:R-:W-:-:S02]  /*c2f50*/  LOP3.LUT P0, RZ, R15, 0x800, RZ, 0xc0, !PT ;  /* 0x000008000fff7812 */ /* 0x000fc4000780c0ff */
[C---:B------:R-:W-:Y:S02]  /*c2f60*/  LOP3.LUT P3, RZ, R15.reuse, 0x400, RZ, 0xc0, !PT ;  /* 0x000004000fff7812 */ /* 0x040fe4000786c0ff */
[----:B------:R-:W-:-:S04]  /*c2f70*/  LOP3.LUT P5, RZ, R15, 0x40, RZ, 0xc0, !PT ;  /* 0x000000400fff7812 */ /* 0x000fc800078ac0ff */
[----:B0-----:R-:W-:Y:S02]  /*c2f80*/  P2R R2, PR, RZ, 0x20 ;  /* 0x00000020ff027803 */ /* 0x001fe40000000000 */
[C---:B------:R-:W-:Y:S02]  /*c2f90*/  LOP3.LUT P5, RZ, R15.reuse, 0x80, RZ, 0xc0, !PT ;  /* 0x000000800fff7812 */ /* 0x040fe400078ac0ff */
[C---:B------:R-:W-:Y:S02]  /*c2fa0*/  LOP3.LUT P1, RZ, R15.reuse, 0x200, RZ, 0xc0, !PT ;  /* 0x000002000fff7812 */ /* 0x040fe4000782c0ff */
[----:B------:R-:W-:Y:S02]  /*c2fb0*/  P2R R8, PR, RZ, 0x20 ;  /* 0x00000020ff087803 */ /* 0x000fe40000000000 */
[----:B------:R-:W-:Y:S01]  /*c2fc0*/  LOP3.LUT P5, RZ, R15, 0x100, RZ, 0xc0, !PT ;  /* 0x000001000fff7812 */ /* 0x000fe200078ac0ff */
[----:B--2---:R0:W-:Y:S04]  /*c2fd0*/  @P2 STG.E.U8 desc[UR32][R16.64], R3 ;  /* 0x0000000310002986 */ /* 0x0041e8000c101120 */
[----:B0-----:R-:W2:Y:S01]  /*c2fe0*/  LDL.LU.64 R16, [R1+0xf98] ;  /* 0x000f980001107983 */ /* 0x001ea20000300a00 */
[----:B------:R-:W-:-:S03]  /*c2ff0*/  PRMT R3, R23, 0x7773, RZ ;  /* 0x0000777317037816 */ /* 0x000fc600000000ff */
[----:B------:R-:W2:Y:S04]  /*c3000*/  LDL.LU.64 R28, [R1+0xfa8] ;  /* 0x000fa800011c7983 */ /* 0x000ea80000300a00 */
[----:B---3--:R4:W-:Y:S01]  /*c3010*/  @P6 STG.E.U8 desc[UR32][R20.64], R3 ;  /* 0x0000000314006986 */ /* 0x0089e2000c101120 */
[----:B------:R-:W-:-:S03]  /*c3020*/  LOP3.LUT P6, RZ, R15, 0x8, RZ, 0xc0, !PT ;  /* 0x000000080fff7812 */ /* 0x000fc600078cc0ff */
[----:B------:R-:W3:Y:S01]  /*c3030*/  LDL.LU.64 R22, [R1+0xfc0] ;  /* 0x000fc00001167983 */ /* 0x000ee20000300a00 */
[----:B----4-:R-:W-:Y:S02]  /*c3040*/  PRMT R3, R19, 0x7770, RZ ;  /* 0x0000777013037816 */ /* 0x010fe400000000ff */
[----:B------:R-:W-:Y:S02]  /*c3050*/  P2R R5, PR, RZ, 0x40 ;  /* 0x00000040ff057803 */ /* 0x000fe40000000000 */
[----:B------:R-:W-:Y:S01]  /*c3060*/  LOP3.LUT P6, RZ, R15, 0x10, RZ, 0xc0, !PT ;  /* 0x000000100fff7812 */ /* 0x000fe200078cc0ff */
[----:B------:R0:W-:Y:S02]  /*c3070*/  @P0 STG.E.U8 desc[UR32][R26.64], R3 ;  /* 0x000000031a000986 */ /* 0x0001e4000c101120 */
[----:B0-----:R-:W-:Y:S02]  /*c3080*/  PRMT R3, R19, 0x7771, RZ ;  /* 0x0000777113037816 */ /* 0x001fe400000000ff */
[----:B------:R-:W4:Y:S01]  /*c3090*/  LDL.LU.64 R26, [R1+0xfb0] ;  /* 0x000fb000011a7983 */ /* 0x000f220000300a00 */
[----:B------:R-:W-:-:S03]  /*c30a0*/  P2R R6, PR, RZ, 0x40 ;  /* 0x00000040ff067803 */ /* 0x000fc60000000000 */
[----:B------:R-:W4:Y:S04]  /*c30b0*/  LDL.LU R18, [R1+0x48] ;  /* 0x0000480001127983 */ /* 0x000f280000300800 */
[----:B------:R0:W-:Y:S01]  /*c30c0*/  @P3 STG.E.U8 desc[UR32][R24.64], R3 ;  /* 0x0000000318003986 */ /* 0x0001e2000c101120 */
[C---:B------:R-:W-:Y:S02]  /*c30d0*/  LOP3.LUT P3, RZ, R15.reuse, 0x1, RZ, 0xc0, !PT ;  /* 0x000000010fff7812 */ /* 0x040fe4000786c0ff */
[C---:B------:R-:W-:Y:S02]  /*c30e0*/  LOP3.LUT P6, RZ, R15.reuse, 0x20, RZ, 0xc0, !PT ;  /* 0x000000200fff7812 */ /* 0x040fe400078cc0ff */
[----:B0-----:R-:W-:Y:S01]  /*c30f0*/  P2R R3, PR, RZ, 0x8 ;  /* 0x00000008ff037803 */ /* 0x001fe20000000000 */
[----:B------:R-:W4:Y:S01]  /*c3100*/  LDL.LU.64 R24, [R1+0xfc8] ;  /* 0x000fc80001187983 */ /* 0x000f220000300a00 */
[----:B------:R-:W-:-:S03]  /*c3110*/  LOP3.LUT P3, RZ, R15, 0x2, RZ, 0xc0, !PT ;  /* 0x000000020fff7812 */ /* 0x000fc6000786c0ff */
[----:B------:R-:W4:Y:S01]  /*c3120*/  LDL.LU.64 R20, [R1+0xff0] ;  /* 0x000ff00001147983 */ /* 0x000f220000300a00 */
[----:B------:R-:W-:Y:S02]  /*c3130*/  P2R R4, PR, RZ, 0x8 ;  /* 0x00000008ff047803 */ /* 0x000fe40000000000 */
[----:B------:R-:W-:Y:S02]  /*c3140*/  LOP3.LUT P3, RZ, R15, 0x4, RZ, 0xc0, !PT ;  /* 0x000000040fff7812 */ /* 0x000fe4000786c0ff */
[----:B------:R-:W4:Y:S01]  /*c3150*/  LDL.LU.64 R14, [R1+0xfb8] ;  /* 0x000fb800010e7983 */ /* 0x000f220000300a00 */
[----:B------:R-:W-:Y:S02]  /*c3160*/  LOP3.LUT P4, RZ, R13, 0x1000, RZ, 0xc0, !PT ;  /* 0x000010000dff7812 */ /* 0x000fe4000788c0ff */
[----:B------:R-:W-:-:S05]  /*c3170*/  PRMT R7, R19, 0x7772, RZ ;  /* 0x0000777213077816 */ /* 0x000fca00000000ff */
[----:B------:R0:W-:Y:S02]  /*c3180*/  @P1 STG.E.U8 desc[UR32][R10.64], R7 ;  /* 0x000000070a001986 */ /* 0x0001e4000c101120 */
[----:B0-----:R-:W-:Y:S02]  /*c3190*/  PRMT R7, R19, 0x7773, RZ ;  /* 0x0000777313077816 */ /* 0x001fe400000000ff */
[----:B------:R-:W4:Y:S01]  /*c31a0*/  LDL.LU.64 R10, [R1+0xfe8] ;  /* 0x000fe800010a7983 */ /* 0x000f220000300a00 */
[----:B------:R-:W-:-:S03]  /*c31b0*/  LOP3.LUT P2, RZ, R13, 0x800, RZ, 0xc0, !PT ;  /* 0x000008000dff7812 */ /* 0x000fc6000784c0ff */
[----:B--2---:R0:W-:Y:S02]  /*c31c0*/  @P4 STG.E.U8 desc[UR32][R16.64], R7 ;  /* 0x0000000710004986 */ /* 0x0041e4000c101120 */
[----:B0-----:R-:W-:Y:S02]  /*c31d0*/  PRMT R7, R12, 0x7770, RZ ;  /* 0x000077700c077816 */ /* 0x001fe400000000ff */
[----:B------:R-:W2:Y:S04]  /*c31e0*/  LDL.LU.64 R16, [R1+0x2e60] ;  /* 0x002e600001107983 */ /* 0x000ea80000300a00 */
[----:B------:R0:W-:Y:S01]  /*c31f0*/  @P5 STG.E.U8 desc[UR32][R28.64], R7 ;  /* 0x000000071c005986 */ /* 0x0001e2000c101120 */
[----:B------:R-:W-:Y:S02]  /*c3200*/  ISETP.NE.AND P5, PT, R8, RZ, PT ;  /* 0x000000ff0800720c */ /* 0x000fe40003fa5270 */
[----:B0-----:R-:W-:Y:S01]  /*c3210*/  PRMT R7, R12, 0x7771, RZ ;  /* 0x000077710c077816 */ /* 0x001fe200000000ff */
[----:B------:R-:W2:Y:S10]  /*c3220*/  LDL.LU.64 R28, [R1+0xff8] ;  /* 0x000ff800011c7983 */ /* 0x000eb40000300a00 */
[----:B---3--:R0:W-:Y:S01]  /*c3230*/  @P5 STG.E.U8 desc[UR32][R22.64], R7 ;  /* 0x0000000716005986 */ /* 0x0081e2000c101120 */
[----:B------:R-:W-:-:S02]  /*c3240*/  ISETP.NE.AND P5, PT, R2, RZ, PT ;  /* 0x000000ff0200720c */ /* 0x000fc40003fa5270 */
[C---:B------:R-:W-:Y:S01]  /*c3250*/  PRMT R2, R12.reuse, 0x7772, RZ ;  /* 0x000077720c027816 */ /* 0x040fe200000000ff */
[----:B------:R-:W3:Y:S04]  /*c3260*/  LDL.LU.64 R8, [R1+0x1010] ;  /* 0x0010100001087983 */ /* 0x000ee80000300a00 */
[----:B0-----:R-:W3:Y:S06]  /*c3270*/  LDL.LU.64 R22, [R1+0x1008] ;  /* 0x0010080001167983 */ /* 0x001eec0000300a00 */
[----:B----4-:R0:W-:Y:S02]  /*c3280*/  @P5 STG.E.U8 desc[UR32][R14.64], R2 ;  /* 0x000000020e005986 */ /* 0x0101e4000c101120 */
[----:B0-----:R-:W-:-:S02]  /*c3290*/  PRMT R2, R12, 0x7773, RZ ;  /* 0x000077730c027816 */ /* 0x001fc400000000ff */
[----:B------:R-:W4:Y:S04]  /*c32a0*/  LDL.LU.64 R14, [R1+0x1000] ;  /* 0x00100000010e7983 */ /* 0x000f280000300a00 */
[----:B------:R0:W-:Y:S04]  /*c32b0*/  @P2 STG.E.U8 desc[UR32][R26.64], R2 ;  /* 0x000000021a002986 */ /* 0x0001e8000c101120 */
[----:B------:R-:W4:Y:S01]  /*c32c0*/  LDL.LU R19, [R1+0x4c] ;  /* 0x00004c0001137983 */ /* 0x000f220000300800 */
[----:B0-----:R-:W-:-:S03]  /*c32d0*/  PRMT R2, R18, 0x7770, RZ ;  /* 0x0000777012027816 */ /* 0x001fc600000000ff */
[----:B------:R-:W4:Y:S04]  /*c32e0*/  LDL.LU.64 R26, [R1+0x1018] ;  /* 0x00101800011a7983 */ /* 0x000f280000300a00 */
[----:B------:R0:W-:Y:S01]  /*c32f0*/  @P6 STG.E.U8 desc[UR32][R24.64], R2 ;  /* 0x0000000218006986 */ /* 0x0001e2000c101120 */
[----:B------:R-:W-:-:S03]  /*c3300*/  ISETP.NE.AND P6, PT, R6, RZ, PT ;  /* 0x000000ff0600720c */ /* 0x000fc60003fc5270 */
[----:B0-----:R-:W4:Y:S04]  /*c3310*/  LDL.LU.64 R24, [R1+0x2e58] ;  /* 0x002e580001187983 */ /* 0x001f280000300a00 */
[----:B------:R-:W3:Y:S01]  /*c3320*/  LDL.LU.64 R6, [R1+0xfd0] ;  /* 0x000fd00001067983 */ /* 0x000ee20000300a00 */
[----:B------:R-:W-:-:S05]  /*c3330*/  PRMT R2, R18, 0x7771, RZ ;  /* 0x0000777112027816 */ /* 0x000fca00000000ff */
[----:B------:R0:W-:Y:S04]  /*c3340*/  @P6 STG.E.U8 desc[UR32][R20.64], R2 ;  /* 0x0000000214006986 */ /* 0x0001e8000c101120 */
[----:B0-----:R-:W4:Y:S01]  /*c3350*/  LDL.LU.64 R20, [R1+0x1030] ;  /* 0x0010300001147983 */ /* 0x001f220000300a00 */
[----:B------:R-:W-:Y:S02]  /*c3360*/  ISETP.NE.AND P6, PT, R5, RZ, PT ;  /* 0x000000ff0500720c */ /* 0x000fe40003fc5270 */
[----:B------:R-:W-:Y:S02]  /*c3370*/  LOP3.LUT P0, RZ, R13, 0x400, RZ, 0xc0, !PT ;  /* 0x000004000dff7812 */ /* 0x000fe4000780c0ff */
[----:B------:R-:W-:-:S09]  /*c3380*/  PRMT R2, R18, 0x7772, RZ ;  /* 0x0000777212027816 */ /* 0x000fd200000000ff */
[----:B------:R0:W-:Y:S02]  /*c3390*/  @P6 STG.E.U8 desc[UR32][R10.64], R2 ;  /* 0x000000020a006986 */ /* 0x0001e4000c101120 */
[----:B0-----:R-:W-:Y:S02]  /*c33a0*/  PRMT R2, R18, 0x7773, RZ ;  /* 0x0000777312027816 */ /* 0x001fe400000000ff */
[----:B------:R-:W4:Y:S01]  /*c33b0*/  LDL.LU.64 R10, [R1+0x1028] ;  /* 0x00102800010a7983 */ /* 0x000f220000300a00 */
[----:B------:R-:W-:Y:S02]  /*c33c0*/  LOP3.LUT P1, RZ, R13, 0x200, RZ, 0xc0, !PT ;  /* 0x000002000dff7812 */ /* 0x000fe4000782c0ff */
[C---:B--2---:R-:W-:Y:S02]  /*c33d0*/  LOP3.LUT P4, RZ, R16.reuse, 0x80000000, RZ, 0xc0, !PT ;  /* 0x8000000010ff7812 */ /* 0x044fe4000788c0ff */
[----:B------:R-:W-:Y:S01]  /*c33e0*/  LOP3.LUT P5, RZ, R16, 0x40000000, RZ, 0xc0, !PT ;  /* 0x4000000010ff7812 */ /* 0x000fe200078ac0ff */
[----:B---3--:R0:W-:Y:S02]  /*c33f0*/  @P0 STG.E.U8 desc[UR32][R6.64], R2 ;  /* 0x0000000206000986 */ /* 0x0081e4000c101120 */
[----:B0-----:R-:W-:-:S05]  /*c3400*/  PRMT R2, R17, 0x7770, RZ ;  /* 0x0000777011027816 */ /* 0x001fca00000000ff */
[----:B------:R0:W-:Y:S01]  /*c3410*/  @P3 STG.E.U8 desc[UR32][R28.64], R2 ;  /* 0x000000021c003986 */ /* 0x0001e2000c101120 */
[----:B------:R-:W-:Y:S02]  /*c3420*/  ISETP.NE.AND P3, PT, R4, RZ, PT ;  /* 0x000000ff0400720c */ /* 0x000fe40003f65270 */
[----:B0-----:R-:W-:Y:S01]  /*c3430*/  PRMT R2, R17, 0x7771, RZ ;  /* 0x0000777111027816 */ /* 0x001fe200000000ff */
[----:B------:R-:W2:Y:S10]  /*c3440*/  LDL.LU.64 R28, [R1+0x1038] ;  /* 0x00103800011c7983 */ /* 0x000eb40000300a00 */
[----:B------:R0:W-:Y:S01]  /*c3450*/  @P3 STG.E.U8 desc[UR32][R8.64], R2 ;  /* 0x0000000208003986 */ /* 0x0001e2000c101120 */
[----:B------:R-:W-:-:S02]  /*c3460*/  ISETP.NE.AND P3, PT, R3, RZ, PT ;  /* 0x000000ff0300720c */ /* 0x000fc40003f65270 */
[----:B0-----:R-:W-:-:S11]  /*c3470*/  PRMT R2, R17, 0x7772, RZ ;  /* 0x0000777211027816 */ /* 0x001fd600000000ff */
[----:B------:R0:W-:Y:S01]  /*c3480*/  @P3 STG.E.U8 desc[UR32][R22.64], R2 ;  /* 0x0000000216003986 */ /* 0x0001e2000c101120 */
[----:B----4-:R-:W-:Y:S02]  /*c3490*/  PRMT R3, R19, 0x7771, RZ ;  /* 0x0000777113037816 */ /* 0x010fe400000000ff */
[----:B0-----:R-:W-:Y:S01]  /*c34a0*/  PRMT R2, R17, 0x7773, RZ ;  /* 0x0000777311027816 */ /* 0x001fe200000000ff */
[----:B------:R-:W3:Y:S04]  /*c34b0*/  LDL.LU.64 R22, [R1+0x1040] ;  /* 0x0010400001167983 */ /* 0x000ee80000300a00 */
[----:B------:R0:W-:Y:S01]  /*c34c0*/  @P1 STG.E.U8 desc[UR32][R14.64], R2 ;  /* 0x000000020e001986 */ /* 0x0001e2000c101120 */
[----:B------:R-:W-:-:S03]  /*c34d0*/  PRMT R6, R19, 0x7773, RZ ;  /* 0x0000777313067816 */ /* 0x000fc600000000ff */
[----:B------:R-:W4:Y:S01]  /*c34e0*/  LDL.LU R17, [R1+0x2e50] ;  /* 0x002e500001117983 */ /* 0x000f220000300800 */
[----:B0-----:R-:W-:-:S05]  /*c34f0*/  PRMT R2, R19, 0x7770, RZ ;  /* 0x0000777013027816 */ /* 0x001fca00000000ff */
[----:B------:R0:W-:Y:S04]  /*c3500*/  @P4 STG.E.U8 desc[UR32][R26.64], R2 ;  /* 0x000000021a004986 */ /* 0x0001e8000c101120 */
[----:B------:R1:W-:Y:S04]  /*c3510*/  @P5 STG.E.U8 desc[UR32][R20.64], R3 ;  /* 0x0000000314005986 */ /* 0x0003e8000c101120 */
[----:B0-----:R-:W4:Y:S04]  /*c3520*/  LDL.LU.64 R26, [R1+0x1060] ;  /* 0x00106000011a7983 */ /* 0x001f280000300a00 */
[----:B-1----:R-:W4:Y:S01]  /*c3530*/  LDL.LU.64 R20, [R1+0x1058] ;  /* 0x0010580001147983 */ /* 0x002f220000300a00 */
[----:B------:R-:W-:-:S03]  /*c3540*/  PRMT R3, R19, 0x7772, RZ ;  /* 0x0000777213037816 */ /* 0x000fc600000000ff */
[----:B------:R-:W4:Y:S04]  /*c3550*/  LDL.LU.64 R14, [R1+0x1050] ;  /* 0x00105000010e7983 */ /* 0x000f280000300a00 */
[----:B------:R-:W4:Y:S01]  /*c3560*/  LDL.LU.64 R18, [R1+0x1078] ;  /* 0x0010780001127983 */ /* 0x000f220000300a00 */
[C---:B------:R-:W-:Y:S02]  /*c3570*/  LOP3.LUT P2, RZ, R16.reuse, 0x20000000, RZ, 0xc0, !PT ;  /* 0x2000000010ff7812 */ /* 0x040fe4000784c0ff */
[----:B------:R-:W-:Y:S02]  /*c3580*/  LOP3.LUT P6, RZ, R13, 0x100, RZ, 0xc0, !PT ;  /* 0x000001000dff7812 */ /* 0x000fe400078cc0ff */
[C---:B------:R-:W-:Y:S02]  /*c3590*/  LOP3.LUT P0, RZ, R16.reuse, 0x10000000, RZ, 0xc0, !PT ;  /* 0x1000000010ff7812 */ /* 0x040fe4000780c0ff */
[----:B------:R-:W-:-:S02]  /*c35a0*/  LOP3.LUT P3, RZ, R16, 0x8000000, RZ, 0xc0, !PT ;  /* 0x0800000010ff7812 */ /* 0x000fc4000786c0ff */
[----:B------:R-:W-:Y:S02]  /*c35b0*/  LOP3.LUT P1, RZ, R16, 0x4000000, RZ, 0xc0, !PT ;  /* 0x0400000010ff7812 */ /* 0x000fe4000782c0ff */
[----:B------:R-:W-:-:S03]  /*c35c0*/  PRMT R8, R24, 0x7771, RZ ;  /* 0x0000777118087816 */ /* 0x000fc600000000ff */
[----:B------:R-:W-:Y:S04]  /*c35d0*/  @P2 STG.E.U8 desc[UR32][R10.64], R3 ;  /* 0x000000030a002986 */ /* 0x000fe8000c101120 */
[----:B--2---:R0:W-:Y:S02]  /*c35e0*/  @P6 STG.E.U8 desc[UR32][R28.64], R6 ;  /* 0x000000061c006986 */ /* 0x0041e4000c101120 */
[----:B0-----:R-:W-:-:S05]  /*c35f0*/  PRMT R6, R24, 0x7770, RZ ;  /* 0x0000777018067816 */ /* 0x001fca00000000ff */
[----:B---3--:R-:W-:Y:S04]  /*c3600*/  @P0 STG.E.U8 desc[UR32][R22.64], R6 ;  /* 0x0000000616000986 */ /* 0x008fe8000c101120 */
[----:B----4-:R0:W-:Y:S04]  /*c3610*/  @P3 STG.E.U8 desc[UR32][R26.64], R8 ;  /* 0x000000081a003986 */ /* 0x0101e8000c101120 */
[----:B------:R1:W-:Y:S01]  /*c3620*/  STL.64 [R1+0x2e40], R18 ;  /* 0x002e401201007387 */ /* 0x0003e20000100a00 */
[----:B0-----:R-:W-:-:S05]  /*c3630*/  PRMT R8, R24, 0x7772, RZ ;  /* 0x0000777218087816 */ /* 0x001fca00000000ff */
[----:B------:R0:W-:Y:S04]  /*c3640*/  @P1 STG.E.U8 desc[UR32][R20.64], R8 ;  /* 0x0000000814001986 */ /* 0x0001e8000c101120 */
[----:B-1----:R-:W2:Y:S04]  /*c3650*/  LDL.LU.64 R18, [R1+0x1080] ;  /* 0x0010800001127983 */ /* 0x002ea80000300a00 */
[----:B------:R-:W3:Y:S04]  /*c3660*/  LDL.LU.64 R10, [R1+0x1070] ;  /* 0x00107000010a7983 */ /* 0x000ee80000300a00 */
[----:B------:R-:W4:Y:S04]  /*c3670*/  LDL.LU.64 R22, [R1+0x1088] ;  /* 0x0010880001167983 */ /* 0x000f280000300a00 */
[----:B------:R-:W4:Y:S04]  /*c3680*/  LDL.LU.64 R28, [R1+0x10a8] ;  /* 0x0010a800011c7983 */ /* 0x000f280000300a00 */
[----:B------:R-:W4:Y:S04]  /*c3690*/  LDL.LU.64 R26, [R1+0x10a0] ;  /* 0x0010a000011a7983 */ /* 0x000f280000300a00 */
[----:B0-----:R-:W2:Y:S04]  /*c36a0*/  LDL.LU.64 R20, [R1+0x2e48] ;  /* 0x002e480001147983 */ /* 0x001ea80000300a00 */
[----:B------:R-:W3:Y:S01]  /*c36b0*/  LDL.LU.64 R8, [R1+0x1068] ;  /* 0x0010680001087983 */ /* 0x000ee20000300a00 */
[----:B------:R-:W-:-:S04]  /*c36c0*/  LOP3.LUT P4, RZ, R16, 0x1000000, RZ, 0xc0, !PT ;  /* 0x0100000010ff7812 */ /* 0x000fc8000788c0ff */
[----:B------:R-:W-:Y:S02]  /*c36d0*/  P2R R2, PR, RZ, 0x10 ;  /* 0x00000010ff027803 */ /* 0x000fe40000000000 */
[----:B------:R-:W-:-:S04]  /*c36e0*/  LOP3.LUT P4, RZ, R16, 0x2000000, RZ, 0xc0, !PT ;  /* 0x0200000010ff7812 */ /* 0x000fc8000788c0ff */
[----:B------:R-:W-:Y:S02]  /*c36f0*/  P2R R5, PR, RZ, 0x10 ;  /* 0x00000010ff057803 */ /* 0x000fe40000000000 */
[----:B------:R-:W-:Y:S02]  /*c3700*/  LOP3.LUT P4, RZ, R13, 0x80, RZ, 0xc0, !PT ;  /* 0x000000800dff7812 */ /* 0x000fe4000788c0ff */
[----:B------:R-:W-:-:S11]  /*c3710*/  PRMT R24, R24, 0x7773, RZ ;  /* 0x0000777318187816 */ /* 0x000fd600000000ff */
[----:B------:R0:W-:Y:S01]  /*c3720*/  @P4 STG.E.U8 desc[UR32][R14.64], R24 ;  /* 0x000000180e004986 */ /* 0x0001e2000c101120 */
[----:B------:R-:W-:-:S03]  /*c3730*/  ISETP.NE.AND P4, PT, R5, RZ, PT ;  /* 0x000000ff0500720c */ /* 0x000fc60003f85270 */
[----:B0-----:R-:W4:Y:S01]  /*c3740*/  LDL.LU.64 R14, [R1+0x10b0] ;  /* 0x0010b000010e7983 */ /* 0x001f220000300a00 */
[----:B--2---:R-:W-:-:S09]  /*c3750*/  PRMT R5, R20, 0x7770, RZ ;  /* 0x0000777014057816 */ /* 0x004fd200000000ff */
[----:B---3--:R0:W-:Y:S01]  /*c3760*/  @P4 STG.E.U8 desc[UR32][R8.64], R5 ;  /* 0x0000000508004986 */ /* 0x0081e2000c101120 */
[----:B------:R-:W-:Y:S02]  /*c3770*/  ISETP.NE.AND P4, PT, R2, RZ, PT ;  /* 0x000000ff0200720c */ /* 0x000fe40003f85270 */
[----:B------:R-:W-:Y:S01]  /*c3780*/  PRMT R2, R20, 0x7771, RZ ;  /* 0x0000777114027816 */ /* 0x000fe200000000ff */
[----:B0-----:R-:W2:Y:S10]  /*c3790*/  LDL.LU.64 R8, [R1+0x10c0] ;  /* 0x0010c00001087983 */ /* 0x001eb40000300a00 */
[----:B------:R0:W-:Y:S04]  /*c37a0*/  @P4 STG.E.U8 desc[UR32][R18.64], R2 ;  /* 0x0000000212004986 */ /* 0x0001e8000c101120 */
[----:B0-----:R-:W3:Y:S01]  /*c37b0*/  LDL.LU.64 R18, [R1+0x2e40] ;  /* 0x002e400001127983 */ /* 0x001ee20000300a00 */
[----:B------:R-:W-:-:S04]  /*c37c0*/  LOP3.LUT P2, RZ, R17, 0x200000, RZ, 0xc0, !PT ;  /* 0x0020000011ff7812 */ /* 0x000fc8000784c0ff */
[----:B------:R-:W-:Y:S02]  /*c37d0*/  P2R R3, PR, RZ, 0x4 ;  /* 0x00000004ff037803 */ /* 0x000fe40000000000 */
[C---:B------:R-:W-:Y:S02]  /*c37e0*/  LOP3.LUT P2, RZ, R17.reuse, 0x400000, RZ, 0xc0, !PT ;  /* 0x0040000011ff7812 */ /* 0x040fe4000784c0ff */
[----:B------:R-:W-:Y:S02]  /*c37f0*/  LOP3.LUT P5, RZ, R17, 0x800000, RZ, 0xc0, !PT ;  /* 0x0080000011ff7812 */ /* 0x000fe400078ac0ff */
[----:B------:R-:W-:Y:S02]  /*c3800*/  P2R R4, PR, RZ, 0x4 ;  /* 0x00000004ff047803 */ /* 0x000fe40000000000 */
[----:B------:R-:W-:Y:S02]  /*c3810*/  LOP3.LUT P2, RZ, R13, 0x40, RZ, 0xc0, !PT ;  /* 0x000000400dff7812 */ /* 0x000fe4000784c0ff */
[----:B------:R-:W-:-:S02]  /*c3820*/  PRMT R2, R20, 0x7772, RZ ;  /* 0x0000777214027816 */ /* 0x000fc400000000ff */
[----:B------:R-:W-:Y:S02]  /*c3830*/  PRMT R20, R20, 0x7773, RZ ;  /* 0x0000777314147816 */ /* 0x000fe400000000ff */
[----:B------:R-:W-:-:S03]  /*c3840*/  LOP3.LUT P6, RZ, R17, 0x100000, RZ, 0xc0, !PT ;  /* 0x0010000011ff7812 */ /* 0x000fc600078cc0ff */
[----:B---3--:R0:W-:Y:S04]  /*c3850*/  @P5 STG.E.U8 desc[UR32][R18.64], R2 ;  /* 0x0000000212005986 */ /* 0x0081e8000c101120 */
[----:B------:R1:W-:Y:S01]  /*c3860*/  @P2 STG.E.U8 desc[UR32][R10.64], R20 ;  /* 0x000000140a002986 */ /* 0x0003e2000c101120 */
[----:B------:R-:W-:Y:S02]  /*c3870*/  ISETP.NE.AND P2, PT, R4, RZ, PT ;  /* 0x000000ff0400720c */ /* 0x000fe40003f45270 */
[----:B0-----:R-:W-:Y:S01]  /*c3880*/  PRMT R2, R25, 0x7770, RZ ;  /* 0x0000777019027816 */ /* 0x001fe200000000ff */
[----:B------:R-:W3:Y:S04]  /*c3890*/  LDL.LU.64 R18, [R1+0x10c8] ;  /* 0x0010c80001127983 */ /* 0x000ee80000300a00 */
[----:B-1----:R-:W3:Y:S06]  /*c38a0*/  LDL.LU R11, [R1+0x2e38] ;  /* 0x002e3800010b7983 */ /* 0x002eec0000300800 */
[----:B----4-:R0:W-:Y:S01]  /*c38b0*/  @P2 STG.E.U8 desc[UR32][R22.64], R2 ;  /* 0x0000000216002986 */ /* 0x0101e2000c101120 */
[----:B------:R-:W-:-:S03]  /*c38c0*/  ISETP.NE.AND P2, PT, R3, RZ, PT ;  /* 0x000000ff0300720c */ /* 0x000fc60003f45270 */
[----:B------:R-:W4:Y:S01]  /*c38d0*/  LDL.LU.64 R4, [R1+0x10b8] ;  /* 0x0010b80001047983 */ /* 0x000f220000300a00 */
[----:B0-----:R-:W-:-:S03]  /*c38e0*/  PRMT R2, R25, 0x7771, RZ ;  /* 0x0000777119027816 */ /* 0x001fc600000000ff */
[----:B------:R-:W3:Y:S06]  /*c38f0*/  LDL.LU.64 R22, [R1+0x2e30] ;  /* 0x002e300001167983 */ /* 0x000eec0000300a00 */
[----:B------:R0:W-:Y:S02]  /*c3900*/  @P2 STG.E.U8 desc[UR32][R28.64], R2 ;  /* 0x000000021c002986 */ /* 0x0001e4000c101120 */
[----:B0-----:R-:W-:Y:S02]  /*c3910*/  PRMT R2, R25, 0x7772, RZ ;  /* 0x0000777219027816 */ /* 0x001fe400000000ff */
[----:B------:R-:W3:Y:S04]  /*c3920*/  LDL.LU.64 R28, [R1+0x10d8] ;  /* 0x0010d800011c7983 */ /* 0x000ee80000300a00 */
[----:B------:R0:W-:Y:S04]  /*c3930*/  @P6 STG.E.U8 desc[UR32][R26.64], R2 ;  /* 0x000000021a006986 */ /* 0x0001e8000c101120 */
[----:B0-----:R-:W3:Y:S04]  /*c3940*/  LDL.LU.64 R26, [R1+0x2e28] ;  /* 0x002e2800011a7983 */ /* 0x001ee80000300a00 */
[----:B------:R-:W2:Y:S01]  /*c3950*/  LDL.LU.64 R2, [R1+0x1098] ;  /* 0x0010980001027983 */ /* 0x000ea20000300a00 */
[----:B------:R-:W-:-:S04]  /*c3960*/  LOP3.LUT P0, RZ, R17, 0x40000, RZ, 0xc0, !PT ;  /* 0x0004000011ff7812 */ /* 0x000fc8000780c0ff */
[----:B------:R-:W-:Y:S02]  /*c3970*/  P2R R6, PR, RZ, 0x1 ;  /* 0x00000001ff067803 */ /* 0x000fe40000000000 */
[----:B------:R-:W-:-:S04]  /*c3980*/  LOP3.LUT P0, RZ, R17, 0x80000, RZ, 0xc0, !PT ;  /* 0x0008000011ff7812 */ /* 0x000fc8000780c0ff */
[----:B------:R-:W-:Y:S02]  /*c3990*/  P2R R7, PR, RZ, 0x1 ;  /* 0x00000001ff077803 */ /* 0x000fe40000000000 */
[----:B------:R-:W-:Y:S02]  /*c39a0*/  LOP3.LUT P0, RZ, R13, 0x20, RZ, 0xc0, !PT ;  /* 0x000000200dff7812 */ /* 0x000fe4000780c0ff */
[----:B------:R-:W-:Y:S02]  /*c39b0*/  PRMT R25, R25, 0x7773, RZ ;  /* 0x0000777319197816 */ /* 0x000fe400000000ff */
[----:B------:R-:W-:-:S09]  /*c39c0*/  LOP3.LUT P3, RZ, R17, 0x20000, RZ, 0xc0, !PT ;  /* 0x0002000011ff7812 */ /* 0x000fd2000786c0ff */
[----:B--2---:R0:W-:Y:S01]  /*c39d0*/  @P0 STG.E.U8 desc[UR32][R2.64], R25 ;  /* 0x0000001902000986 */ /* 0x0041e2000c101120 */
[----:B------:R-:W-:-:S03]  /*c39e0*/  ISETP.NE.AND P0, PT, R7, RZ, PT ;  /* 0x000000ff0700720c */ /* 0x000fc60003f05270 */
[----:B0-----:R-:W2:Y:S01]  /*c39f0*/  LDL.LU.64 R24, [R1+0x10d0] ;  /* 0x0010d00001187983 */ /* 0x001ea20000300a00 */
[----:B------:R-:W-:-:S09]  /*c3a00*/  PRMT R2, R21, 0x7770, RZ ;  /* 0x0000777015027816 */ /* 0x000fd200000000ff */
[----:B------:R0:W-:Y:S04]  /*c3a10*/  @P0 STG.E.U8 desc[UR32][R14.64], R2 ;  /* 0x000000020e000986 */ /* 0x0001e8000c101120 */
[----:B0-----:R-:W2:Y:S01]  /*c3a20*/  LDL.LU.64 R14, [R1+0x10e0] ;  /* 0x0010e000010e7983 */ /* 0x001ea20000300a00 */
[----:B------:R-:W-:Y:S02]  /*c3a30*/  ISETP.NE.AND P0, PT, R6, RZ, PT ;  /* 0x000000ff0600720c */ /* 0x000fe40003f05270 */
[----:B------:R-:W-:Y:S02]  /*c3a40*/  PRMT R2, R21, 0x7771, RZ ;  /* 0x0000777115027816 */ /* 0x000fe400000000ff */
[----:B------:R-:W-:Y:S02]  /*c3a50*/  LOP3.LUT P1, RZ, R13, 0x10, RZ, 0xc0, !PT ;  /* 0x000000100dff7812 */ /* 0x000fe4000782c0ff */
[----:B------:R-:W-:-:S02]  /*c3a60*/  LOP3.LUT P4, RZ, R17, 0x10000, RZ, 0xc0, !PT ;  /* 0x0001000011ff7812 */ /* 0x000fc4000788c0ff */
[----:B------:R-:W-:-:S05]  /*c3a70*/  LOP3.LUT P5, RZ, R17, 0x8000, RZ, 0xc0, !PT ;  /* 0x0000800011ff7812 */ /* 0x000fca00078ac0ff */
[----:B------:R0:W-:Y:S02]  /*c3a80*/  @P0 STG.E.U8 desc[UR32][R8.64], R2 ;  /* 0x0000000208000986 */ /* 0x0001e4000c101120 */
[C---:B0-----:R-:W-:Y:S02]  /*c3a90*/  PRMT R2, R21.reuse, 0x7772, RZ ;  /* 0x0000777215027816 */ /* 0x041fe400000000ff */
[----:B------:R-:W2:Y:S01]  /*c3aa0*/  LDL.LU.64 R8, [R1+0x10f0] ;  /* 0x0010f00001087983 */ /* 0x000ea20000300a00 */
[----:B------:R-:W-:-:S03]  /*c3ab0*/  PRMT R21, R21, 0x7773, RZ ;  /* 0x0000777315157816 */ /* 0x000fc600000000ff */
[----:B----4-:R0:W-:Y:S04]  /*c3ac0*/  @P3 STG.E.U8 desc[UR32][R4.64], R2 ;  /* 0x0000000204003986 */ /* 0x0101e8000c101120 */
[----:B---3--:R1:W-:Y:S01]  /*c3ad0*/  @P1 STG.E.U8 desc[UR32][R18.64], R21 ;  /* 0x0000001512001986 */ /* 0x0083e2000c101120 */
[C---:B0-----:R-:W-:Y:S02]  /*c3ae0*/  PRMT R2, R26.reuse, 0x7770, RZ ;  /* 0x000077701a027816 */ /* 0x041fe400000000ff */
[----:B------:R-:W-:Y:S02]  /*c3af0*/  LOP3.LUT P2, RZ, R17, 0x4000, RZ, 0xc0, !PT ;  /* 0x0000400011ff7812 */ /* 0x000fe4000784c0ff */
[C---:B------:R-:W-:Y:S01]  /*c3b00*/  PRMT R6, R26.reuse, 0x7772, RZ ;  /* 0x000077721a067816 */ /* 0x040fe200000000ff */
[----:B-1----:R-:W3:Y:S04]  /*c3b10*/  LDL.LU.64 R18, [R1+0x10f8] ;  /* 0x0010f80001127983 */ /* 0x002ee80000300a00 */
[----:B------:R-:W4:Y:S04]  /*c3b20*/  LDL.LU.64 R20, [R1+0x1100] ;  /* 0x0011000001147983 */ /* 0x000f280000300a00 */
[----:B--2---:R0:W-:Y:S02]  /*c3b30*/  @P4 STG.E.U8 desc[UR32][R24.64], R2 ;  /* 0x0000000218004986 */ /* 0x0041e4000c101120 */
[----:B0-----:R-:W-:-:S05]  /*c3b40*/  PRMT R2, R26, 0x7771, RZ ;  /* 0x000077711a027816 */ /* 0x001fca00000000ff */
[----:B------:R0:W-:Y:S01]  /*c3b50*/  @P5 STG.E.U8 desc[UR32][R28.64], R2 ;  /* 0x000000021c005986 */ /* 0x0001e2000c101120 */
[----:B------:R-:W-:-:S04]  /*c3b60*/  LOP3.LUT P5, RZ, R17, 0x80, RZ, 0xc0, !PT ;  /* 0x0000008011ff7812 */ /* 0x000fc800078ac0ff */
[----:B0-----:R-:W-:Y:S01]  /*c3b70*/  P2R R2, PR, RZ, 0x20 ;  /* 0x00000020ff027803 */ /* 0x001fe20000000000 */
[----:B------:R-:W2:Y:S01]  /*c3b80*/  LDL.LU.64 R28, [R1+0x1110] ;  /* 0x00111000011c7983 */ /* 0x000ea20000300a00 */
[----:B------:R-:W-:-:S03]  /*c3b90*/  LOP3.LUT P5, RZ, R13, 0x2, RZ, 0xc0, !PT ;  /* 0x000000020dff7812 */ /* 0x000fc600078ac0ff */
[----:B------:R-:W2:Y:S01]  /*c3ba0*/  LDL.LU.64 R24, [R1+0x1120] ;  /* 0x0011200001187983 */ /* 0x000ea20000300a00 */
[----:B------:R-:W-:-:S03]  /*c3bb0*/  P2R R3, PR, RZ, 0x20 ;  /* 0x00000020ff037803 */ /* 0x000fc60000000000 */
[----:B------:R0:W-:Y:S04]  /*c3bc0*/  @P2 STG.E.U8 desc[UR32][R14.64], R6 ;  /* 0x000000060e002986 */ /* 0x0001e8000c101120 */
[----:B------:R1:W-:Y:S04]  /*c3bd0*/  STL.64 [R1+0x2e18], R2 ;  /* 0x002e180201007387 */ /* 0x0003e80000100a00 */
[----:B0-----:R-:W2:Y:S04]  /*c3be0*/  LDL.LU.64 R14, [R1+0x1108] ;  /* 0x00110800010e7983 */ /* 0x001ea80000300a00 */
[----:B-1----:R-:W4:Y:S01]  /*c3bf0*/  LDL.LU.64 R2, [R1+0x1138] ;  /* 0x0011380001027983 */ /* 0x002f220000300a00 */
[----:B------:R-:W-:-:S02]  /*c3c00*/  LOP3.LUT P6, RZ, R13, 0x8, RZ, 0xc0, !PT ;  /* 0x000000080dff7812 */ /* 0x000fc400078cc0ff */
[C---:B------:R-:W-:Y:S02]  /*c3c10*/  LOP3.LUT P0, RZ, R17.reuse, 0x2000, RZ, 0xc0, !PT ;  /* 0x0000200011ff7812 */ /* 0x040fe4000780c0ff */
[C---:B------:R-:W-:Y:S02]  /*c3c20*/  LOP3.LUT P1, RZ, R17.reuse, 0x400, RZ, 0xc0, !PT ;  /* 0x0000040011ff7812 */ /* 0x040fe4000782c0ff */
[----:B------:R-:W-:Y:S02]  /*c3c30*/  PRMT R26, R26, 0x7773, RZ ;  /* 0x000077731a1a7816 */ /* 0x000fe400000000ff */
[----:B------:R-:W-:Y:S02]  /*c3c40*/  LOP3.LUT P3, RZ, R17, 0x1000, RZ, 0xc0, !PT ;  /* 0x0000100011ff7812 */ /* 0x000fe4000786c0ff */
[----:B------:R-:W-:Y:S02]  /*c3c50*/  P2R R4, PR, RZ, 0x2 ;  /* 0x00000002ff047803 */ /* 0x000fe40000000000 */
[----:B------:R-:W-:Y:S01]  /*c3c60*/  LOP3.LUT P1, RZ, R13, 0x4, RZ, 0xc0, !PT ;  /* 0x000000040dff7812 */ /* 0x000fe2000782c0ff */
[----:B------:R0:W-:Y:S03]  /*c3c70*/  @P6 STG.E.U8 desc[UR32][R8.64], R26 ;  /* 0x0000001a08006986 */ /* 0x0001e6000c101120 */
[----:B------:R-:W-:-:S02]  /*c3c80*/  P2R R5, PR, RZ, 0x2 ;  /* 0x00000002ff057803 */ /* 0x000fc40000000000 */
[----:B------:R-:W-:Y:S02]  /*c3c90*/  LOP3.LUT P1, RZ, R17, 0x800, RZ, 0xc0, !PT ;  /* 0x0000080011ff7812 */ /* 0x000fe4000782c0ff */
[----:B0-----:R-:W-:-:S05]  /*c3ca0*/  PRMT R8, R22, 0x7770, RZ ;  /* 0x0000777016087816 */ /* 0x001fca00000000ff */
[----:B---3--:R0:W-:Y:S02]  /*c3cb0*/  @P0 STG.E.U8 desc[UR32][R18.64], R8 ;  /* 0x0000000812000986 */ /* 0x0081e4000c101120 */
[C---:B0-----:R-:W-:Y:S02]  /*c3cc0*/  PRMT R8, R22.reuse, 0x7771, RZ ;  /* 0x0000777116087816 */ /* 0x041fe400000000ff */
[----:B----4-:R0:W-:Y:S04]  /*c3cd0*/  STL.64 [R1+0x2e20], R2 ;  /* 0x002e200201007387 */ /* 0x0101e80000100a00 */
[----:B0-----:R-:W3:Y:S04]  /*c3ce0*/  LDL.LU.64 R2, [R1+0x1118] ;  /* 0x0011180001027983 */ /* 0x001ee80000300a00 */
[----:B------:R0:W-:Y:S02]  /*c3cf0*/  @P3 STG.E.U8 desc[UR32][R20.64], R8 ;  /* 0x0000000814003986 */ /* 0x0001e4000c101120 */
[----:B0-----:R-:W-:-:S05]  /*c3d00*/  PRMT R8, R22, 0x7772, RZ ;  /* 0x0000777216087816 */ /* 0x001fca00000000ff */
[----:B--2---:R0:W-:Y:S01]  /*c3d10*/  @P1 STG.E.U8 desc[UR32][R28.64], R8 ;  /* 0x000000081c001986 */ /* 0x0041e2000c101120 */
[----:B------:R-:W-:Y:S02]  /*c3d20*/  ISETP.NE.AND P1, PT, R5, RZ, PT ;  /* 0x000000ff0500720c */ /* 0x000fe40003f25270 */
[----:B------:R-:W-:Y:S02]  /*c3d30*/  PRMT R22, R22, 0x7773, RZ ;  /* 0x0000777316167816 */ /* 0x000fe400000000ff */
[C---:B------:R-:W-:Y:S02]  /*c3d40*/  LOP3.LUT P4, RZ, R17.reuse, 0x200, RZ, 0xc0, !PT ;  /* 0x0000020011ff7812 */ /* 0x040fe4000788c0ff */
[----:B------:R-:W-:-:S07]  /*c3d50*/  LOP3.LUT P6, RZ, R17, 0x10, RZ, 0xc0, !PT ;  /* 0x0000001011ff7812 */ /* 0x000fce00078cc0ff */
[----:B------:R-:W-:Y:S01]  /*c3d60*/  @P1 STG.E.U8 desc[UR32][R24.64], R22 ;  /* 0x0000001618001986 */ /* 0x000fe2000c101120 */
[----:B------:R-:W-:Y:S02]  /*c3d70*/  ISETP.NE.AND P1, PT, R4, RZ, PT ;  /* 0x000000ff0400720c */ /* 0x000fe40003f25270 */
[----:B------:R-:W-:Y:S02]  /*c3d80*/  PRMT R4, R27, 0x7770, RZ ;  /* 0x000077701b047816 */ /* 0x000fe400000000ff */
[----:B------:R-:W-:Y:S02]  /*c3d90*/  P2R R6, PR, RZ, 0x40 ;  /* 0x00000040ff067803 */ /* 0x000fe40000000000 */
[----:B------:R-:W-:Y:S02]  /*c3da0*/  LOP3.LUT P6, RZ, R13, 0x1, RZ, 0xc0, !PT ;  /* 0x000000010dff7812 */ /* 0x000fe400078cc0ff */
[----:B------:R-:W2:Y:S04]  /*c3db0*/  LDL.LU.64 R12, [R1+0x1148] ;  /* 0x00114800010c7983 */ /* 0x000ea80000300a00 */
[----:B------:R-:W4:Y:S04]  /*c3dc0*/  LDL.LU.64 R18, [R1+0x1130] ;  /* 0x0011300001127983 */ /* 0x000f280000300a00 */
[----:B------:R1:W-:Y:S04]  /*c3dd0*/  @P1 STG.E.U8 desc[UR32][R14.64], R4 ;  /* 0x000000040e001986 */ /* 0x0003e8000c101120 */
[----:B------:R-:W4:Y:S04]  /*c3de0*/  LDL.LU.64 R20, [R1+0x1140] ;  /* 0x0011400001147983 */ /* 0x000f280000300a00 */
[----:B0-----:R-:W4:Y:S01]  /*c3df0*/  LDL.LU.64 R28, [R1+0x1160] ;  /* 0x00116000011c7983 */ /* 0x001f220000300a00 */
[----:B-1----:R-:W-:-:S03]  /*c3e00*/  PRMT R4, R27, 0x7771, RZ ;  /* 0x000077711b047816 */ /* 0x002fc600000000ff */
[----:B------:R-:W4:Y:S04]  /*c3e10*/  LDL.LU R10, [R1+0x1a0] ;  /* 0x0001a000010a7983 */ /* 0x000f280000300800 */
[----:B------:R-:W4:Y:S04]  /*c3e20*/  LDL.LU.64 R8, [R1+0x1158] ;  /* 0x0011580001087983 */ /* 0x000f280000300a00 */
[----:B------:R-:W4:Y:S04]  /*c3e30*/  LDL.LU.64 R24, [R1+0x1150] ;  /* 0x0011500001187983 */ /* 0x000f280000300a00 */
[----:B------:R-:W4:Y:S04]  /*c3e40*/  LDL.LU.64 R14, [R1+0x1168] ;  /* 0x00116800010e7983 */ /* 0x000f280000300a00 */
[----:B---3--:R0:W-:Y:S04]  /*c3e50*/  @P4 STG.E.U8 desc[UR32][R2.64], R4 ;  /* 0x0000000402004986 */ /* 0x0081e8000c101120 */
[----:B0-----:R-:W3:Y:S01]  /*c3e60*/  LDL.LU.64 R2, [R1+0x2e20] ;  /* 0x002e200001027983 */ /* 0x001ee20000300a00 */
[----:B------:R-:W-:-:S02]  /*c3e70*/  LOP3.LUT P5, RZ, R17, 0x100, RZ, 0xc0, !PT ;  /* 0x0000010011ff7812 */ /* 0x000fc400078ac0ff */
[----:B------:R-:W-:-:S11]  /*c3e80*/  PRMT R4, R27, 0x7772, RZ ;  /* 0x000077721b047816 */ /* 0x000fd600000000ff */
[----:B---3--:R0:W-:Y:S04]  /*c3e90*/  @P5 STG.E.U8 desc[UR32][R2.64], R4 ;  /* 0x0000000402005986 */ /* 0x0081e8000c101120 */
[----:B0-----:R-:W3:Y:S01]  /*c3ea0*/  LDL.LU.64 R2, [R1+0x2e18] ;  /* 0x002e180001027983 */ /* 0x001ee20000300a00 */
[----:B------:R-:W-:Y:S02]  /*c3eb0*/  PRMT R27, R27, 0x7773, RZ ;  /* 0x000077731b1b7816 */ /* 0x000fe400000000ff */
[C---:B------:R-:W-:Y:S01]  /*c3ec0*/  LOP3.LUT P2, RZ, R17.reuse, 0x40, RZ, 0xc0, !PT ;  /* 0x0000004011ff7812 */ /* 0x040fe2000784c0ff */
[----:B------:R-:W4:Y:S01]  /*c3ed0*/  LDL.LU.64 R4, [R1+0x1128] ;  /* 0x0011280001047983 */ /* 0x000f220000300a00 */
[----:B------:R-:W-:Y:S02]  /*c3ee0*/  P2R R7, PR, RZ, 0x40 ;  /* 0x00000040ff077803 */ /* 0x000fe40000000000 */
[----:B------:R-:W-:-:S02]  /*c3ef0*/  LOP3.LUT P6, RZ, R17, 0x20, RZ, 0xc0, !PT ;  /* 0x0000002011ff7812 */ /* 0x000fc400078cc0ff */
[----:B---3--:R-:W-:-:S13]  /*c3f00*/  ISETP.NE.AND P5, PT, R3, RZ, PT ;  /* 0x000000ff0300720c */ /* 0x008fda0003fa5270 */
[----:B--2---:R0:W-:Y:S01]  /*c3f10*/  @P5 STG.E.U8 desc[UR32][R12.64], R27 ;  /* 0x0000001b0c005986 */ /* 0x0041e2000c101120 */
[----:B------:R-:W-:Y:S02]  /*c3f20*/  ISETP.NE.AND P5, PT, R2, RZ, PT ;  /* 0x000000ff0200720c */ /* 0x000fe40003fa5270 */
[C---:B------:R-:W-:Y:S01]  /*c3f30*/  PRMT R2, R23.reuse, 0x7770, RZ ;  /* 0x0000777017027816 */ /* 0x040fe200000000ff */
[----:B0-----:R-:W2:Y:S10]  /*c3f40*/  LDL.LU.64 R26, [R1+0x1170] ;  /* 0x00117000011a7983 */ /* 0x001eb40000300a00 */
[----:B----4-:R0:W-:Y:S02]  /*c3f50*/  @P5 STG.E.U8 desc[UR32][R18.64], R2 ;  /* 0x0000000212005986 */ /* 0x0101e4000c101120 */
[----:B0-----:R-:W-:-:S02]  /*c3f60*/  PRMT R2, R23, 0x7771, RZ ;  /* 0x0000777117027816 */ /* 0x001fc400000000ff */
[----:B------:R-:W3:Y:S04]  /*c3f70*/  LDL.LU.64 R18, [R1+0x1178] ;  /* 0x0011780001127983 */ /* 0x000ee80000300a00 */
[----:B------:R0:W-:Y:S04]  /*c3f80*/  @P2 STG.E.U8 desc[UR32][R20.64], R2 ;  /* 0x0000000214002986 */ /* 0x0001e8000c101120 */
[----:B------:R-:W4:Y:S01]  /*c3f90*/  LDL.LU.64 R12, [R1+0x1180] ;  /* 0x00118000010c7983 */ /* 0x000f220000300a00 */
[----:B0-----:R-:W-:-:S03]  /*c3fa0*/  PRMT R2, R23, 0x7772, RZ ;  /* 0x0000777217027816 */ /* 0x001fc600000000ff */
[----:B------:R-:W4:Y:S04]  /*c3fb0*/  LDL.LU.64 R20, [R1+0x1188] ;  /* 0x0011880001147983 */ /* 0x000f280000300a00 */
[----:B------:R0:W-:Y:S04]  /*c3fc0*/  @P6 STG.E.U8 desc[UR32][R28.64], R2 ;  /* 0x000000021c006986 */ /* 0x0001e8000c101120 */
[----:B0-----:R-:W3:Y:S01]  /*c3fd0*/  LDL.LU.64 R28, [R1+0x2e10] ;  /* 0x002e1000011c7983 */ /* 0x001ee20000300a00 */
[----:B------:R-:W-:Y:S02]  /*c3fe0*/  ISETP.NE.AND P6, PT, R7, RZ, PT ;  /* 0x000000ff0700720c */ /* 0x000fe40003fc5270 */
[----:B------:R-:W-:-:S02]  /*c3ff0*/  PRMT R23, R23, 0x7773, RZ ;  /* 0x0000777317177816 */ /* 0x000fc400000000ff */
[----:B------:R-:W-:-:S09]  /*c4000*/  LOP3.LUT P0, RZ, R17, 0x8, RZ, 0xc0, !PT ;  /* 0x0000000811ff7812 */ /* 0x000fd2000780c0ff */
[----:B------:R0:W-:Y:S01]  /*c4010*/  @P6 STG.E.U8 desc[UR32][R8.64], R23 ;  /* 0x0000001708006986 */ /* 0x0001e2000c101120 */
[----:B------:R-:W-:Y:S02]  /*c4020*/  ISETP.NE.AND P6, PT, R6, RZ, PT ;  /* 0x000000ff0600720c */ /* 0x000fe40003fc5270 */
[C---:B------:R-:W-:Y:S02]  /*c4030*/  PRMT R2, R10.reuse, 0x7770, RZ ;  /* 0x000077700a027816 */ /* 0x040fe400000000ff */
[C---:B------:R-:W-:Y:S02]  /*c4040*/  LOP3.LUT P3, RZ, R17.reuse, 0x4, RZ, 0xc0, !PT ;  /* 0x0000000411ff7812 */ /* 0x040fe4000786c0ff */
[----:B------:R-:W-:Y:S01]  /*c4050*/  LOP3.LUT P1, RZ, R17, 0x2, RZ, 0xc0, !PT ;  /* 0x0000000211ff7812 */ /* 0x000fe2000782c0ff */
[----:B0-----:R-:W4:Y:S06]  /*c4060*/  LDL.LU.64 R8, [R1+0x1198] ;  /* 0x0011980001087983 */ /* 0x001f2c0000300a00 */
[----:B------:R0:W-:Y:S02]  /*c4070*/  @P6 STG.E.U8 desc[UR32][R24.64], R2 ;  /* 0x0000000218006986 */ /* 0x0001e4000c101120 */
[----:B0-----:R-:W-:-:S02]  /*c4080*/  PRMT R2, R10, 0x7771, RZ ;  /* 0x000077710a027816 */ /* 0x001fc400000000ff */
[----:B------:R-:W4:Y:S04]  /*c4090*/  LDL.LU.64 R24, [R1+0x1190] ;  /* 0x0011900001187983 */ /* 0x000f280000300a00 */
[----:B------:R0:W-:Y:S01]  /*c40a0*/  @P0 STG.E.U8 desc[UR32][R14.64], R2 ;  /* 0x000000020e000986 */ /* 0x0001e2000c101120 */
[----:B------:R-:W-:Y:S02]  /*c40b0*/  LOP3.LUT P0, RZ, R0, 0x80000000, RZ, 0xc0, !PT ;  /* 0x8000000000ff7812 */ /* 0x000fe4000780c0ff */
[C---:B0-----:R-:W-:Y:S01]  /*c40c0*/  PRMT R2, R10.reuse, 0x7772, RZ ;  /* 0x000077720a027816 */ /* 0x041fe200000000ff */
[----:B------:R-:W4:Y:S04]  /*c40d0*/  LDL.LU.64 R14, [R1+0x11a0] ;  /* 0x0011a000010e7983 */ /* 0x000f280000300a00 */
[----:B--2---:R0:W-:Y:S02]  /*c40e0*/  @P3 STG.E.U8 desc[UR32][R26.64], R2 ;  /* 0x000000021a003986 */ /* 0x0041e4000c101120 */
[----:B0-----:R-:W-:-:S05]  /*c40f0*/  PRMT R2, R10, 0x7773, RZ ;  /* 0x000077730a027816 */ /* 0x001fca00000000ff */
[----:B------:R-:W-:Y:S04]  /*c4100*/  @P0 STG.E.U8 desc[UR32][R4.64], R2 ;  /* 0x0000000204000986 */ /* 0x000fe8000c101120 */
[----:B---3--:R-:W0:Y:S02]  /*c4110*/  LDS.128 R4, [R29] ;  /* 0x000000001d047984 */ /* 0x008e240000000c00 */
[----:B0-----:R-:W-:Y:S02]  /*c4120*/  PRMT R2, R4, 0x7770, RZ ;  /* 0x0000777004027816 */ /* 0x001fe400000000ff */
[----:B------:R-:W-:Y:S04]  /*c4130*/  STL.64 [R1+0x2e08], R6 ;  /* 0x002e080601007387 */ /* 0x000fe80000100a00 */
[----:B------:R0:W-:Y:S04]  /*c4140*/  @P1 STG.E.U8 desc[UR32][R18.64], R2 ;  /* 0x0000000212001986 */ /* 0x0001e8000c101120 */
[----:B0-----:R-:W2:Y:S01]  /*c4150*/  LDL.LU.64 R18, [R1+0x11d8] ;  /* 0x0011d80001127983 */ /* 0x001ea20000300a00 */
[----:B------:R-:W-:-:S02]  /*c4160*/  LOP3.LUT P0, RZ, R17, 0x1, RZ, 0xc0, !PT ;  /* 0x0000000111ff7812 */ /* 0x000fc4000780c0ff */
[C---:B------:R-:W-:Y:S01]  /*c4170*/  LOP3.LUT P4, RZ, R11.reuse, 0x80000000, RZ, 0xc0, !PT ;  /* 0x800000000bff7812 */ /* 0x040fe2000788c0ff */
[----:B------:R-:W3:Y:S01]  /*c4180*/  LDL.LU.64 R22, [R1+0x11d0] ;  /* 0x0011d00001167983 */ /* 0x000ee20000300a00 */
[----:B------:R-:W-:Y:S02]  /*c4190*/  LOP3.LUT P1, RZ, R0, 0x40000000, RZ, 0xc0, !PT ;  /* 0x4000000000ff7812 */ /* 0x000fe4000782c0ff */
[C---:B------:R-:W-:Y:S01]  /*c41a0*/  LOP3.LUT P2, RZ, R11.reuse, 0x40000000, RZ, 0xc0, !PT ;  /* 0x400000000bff7812 */ /* 0x040fe2000784c0ff */
[----:B------:R-:W3:Y:S01]  /*c41b0*/  LDL.LU.64 R26, [R1+0x11a8] ;  /* 0x0011a800011a7983 */ /* 0x000ee20000300a00 */
[----:B------:R-:W-:Y:S02]  /*c41c0*/  PRMT R2, R4, 0x7771, RZ ;  /* 0x0000777104027816 */ /* 0x000fe400000000ff */
[----:B------:R-:W-:-:S03]  /*c41d0*/  LOP3.LUT P5, RZ, R11, 0x20000000, RZ, 0xc0, !PT ;  /* 0x200000000bff7812 */ /* 0x000fc600078ac0ff */
[----:B----4-:R0:W-:Y:S01]  /*c41e0*/  @P0 STG.E.U8 desc[UR32][R12.64], R2 ;  /* 0x000000020c000986 */ /* 0x0101e2000c101120 */
[----:B------:R-:W-:Y:S02]  /*c41f0*/  LOP3.LUT P6, RZ, R11, 0x10000000, RZ, 0xc0, !PT ;  /* 0x100000000bff7812 */ /* 0x000fe400078cc0ff */
[----:B------:R-:W-:Y:S02]  /*c4200*/  PRMT R3, R28, 0x7770, RZ ;  /* 0x000077701c037816 */ /* 0x000fe400000000ff */
[C---:B0-----:R-:W-:Y:S01]  /*c4210*/  PRMT R2, R4.reuse, 0x7772, RZ ;  /* 0x0000777204027816 */ /* 0x041fe200000000ff */
[----:B------:R-:W4:Y:S01]  /*c4220*/  LDL.LU.64 R12, [R1+0x11b0] ;  /* 0x0011b000010c7983 */ /* 0x000f220000300a00 */
[----:B------:R-:W-:-:S03]  /*c4230*/  PRMT R4, R4, 0x7773, RZ ;  /* 0x0000777304047816 */ /* 0x000fc600000000ff */
[----:B------:R0:W-:Y:S04]  /*c4240*/  @P4 STG.E.U8 desc[UR32][R20.64], R2 ;  /* 0x0000000214004986 */ /* 0x0001e8000c101120 */
[----:B------:R1:W-:Y:S04]  /*c4250*/  @P1 STG.E.U8 desc[UR32][R8.64], R4 ;  /* 0x0000000408001986 */ /* 0x0003e8000c101120 */
[----:B------:R1:W-:Y:S04]  /*c4260*/  @P2 STG.E.U8 desc[UR32][R24.64], R3 ;  /* 0x0000000318002986 */ /* 0x0003e8000c101120 */
[----:B0-----:R-:W4:Y:S01]  /*c4270*/  LDL.LU.64 R20, [R1+0x11c8] ;  /* 0x0011c80001147983 */ /* 0x001f220000300a00 */
[----:B-1----:R-:W-:-:S02]  /*c4280*/  PRMT R8, R28, 0x7772, RZ ;  /* 0x000077721c087816 */ /* 0x002fc400000000ff */
[C---:B------:R-:W-:Y:S01]  /*c4290*/  PRMT R3, R28.reuse, 0x7771, RZ ;  /* 0x000077711c037816 */ /* 0x040fe200000000ff */
[----:B------:R-:W4:Y:S04]  /*c42a0*/  LDL.LU.64 R24, [R1+0x11c0] ;  /* 0x0011c00001187983 */ /* 0x000f280000300a00 */
[----:B------:R0:W-:Y:S04]  /*c42b0*/  @P5 STG.E.U8 desc[UR32][R14.64], R3 ;  /* 0x000000030e005986 */ /* 0x0001e8000c101120 */
[----:B0-----:R-:W4:Y:S04]  /*c42c0*/  LDL.LU.64 R14, [R1+0x11b8] ;  /* 0x0011b800010e7983 */ /* 0x001f280000300a00 */
[----:B------:R-:W4:Y:S04]  /*c42d0*/  LDL.LU R10, [R1+0x1a8] ;  /* 0x0001a800010a7983 */ /* 0x000f280000300800 */
[----:B--2---:R0:W-:Y:S04]  /*c42e0*/  @P6 STG.E.U8 desc[UR32][R18.64], R8 ;  /* 0x0000000812006986 */ /* 0x0041e8000c101120 */
[----:B0-----:R-:W2:Y:S01]  /*c42f0*/  LDL.LU.64 R18, [R1+0x11e8] ;  /* 0x0011e80001127983 */ /* 0x001ea20000300a00 */
[----:B------:R-:W-:-:S03]  /*c4300*/  PRMT R8, R28, 0x7773, RZ ;  /* 0x000077731c087816 */ /* 0x000fc600000000ff */
[----:B------:R-:W2:Y:S04]  /*c4310*/  LDL.LU.64 R28, [R1+0x11e0] ;  /* 0x0011e000011c7983 */ /* 0x000ea80000300a00 */
[----:B------:R-:W2:Y:S04]  /*c4320*/  LDL.LU.64 R6, [R1+0x10e8] ;  /* 0x0010e80001067983 */ /* 0x000ea80000300a00 */
[----:B------:R-:W4:Y:S01]  /*c4330*/  LDL.LU.64 R16, [R1+0x1020] ;  /* 0x0010200001107983 */ /* 0x000f220000300a00 */
[----:B------:R-:W-:Y:S02]  /*c4340*/  LOP3.LUT P2, RZ, R0, 0x20000000, RZ, 0xc0, !PT ;  /* 0x2000000000ff7812 */ /* 0x000fe4000784c0ff */
[----:B------:R-:W-:-:S02]  /*c4350*/  LOP3.LUT P3, RZ, R11, 0x8000000, RZ, 0xc0, !PT ;  /* 0x080000000bff7812 */ /* 0x000fc4000786c0ff */
[----:B------:R-:W-:-:S09]  /*c4360*/  LOP3.LUT P1, RZ, R11, 0x2000000, RZ, 0xc0, !PT ;  /* 0x020000000bff7812 */ /* 0x000fd2000782c0ff */
[----:B---3--:R0:W-:Y:S01]  /*c4370*/  @P2 STG.E.U8 desc[UR32][R22.64], R8 ;  /* 0x0000000816002986 */ /* 0x0081e2000c101120 */
[----:B------:R-:W-:Y:S02]  /*c4380*/  LOP3.LUT P2, RZ, R11, 0x4000000, RZ, 0xc0, !PT ;  /* 0x040000000bff7812 */ /* 0x000fe4000784c0ff */
[----:B0-----:R-:W-:-:S05]  /*c4390*/  PRMT R8, R5, 0x7770, RZ ;  /* 0x0000777005087816 */ /* 0x001fca00000000ff */
[----:B------:R-:W-:Y:S01]  /*c43a0*/  @P3 STG.E.U8 desc[UR32][R26.64], R8 ;  /* 0x000000081a003986 */ /* 0x000fe2000c101120 */
[----:B------:R-:W-:Y:S02]  /*c43b0*/  LOP3.LUT P3, RZ, R0, 0x10000000, RZ, 0xc0, !PT ;  /* 0x1000000000ff7812 */ /* 0x000fe4000786c0ff */
[----:B------:R-:W-:Y:S01]  /*c43c0*/  LOP3.LUT P0, RZ, R11, 0x1000000, RZ, 0xc0, !PT ;  /* 0x010000000bff7812 */ /* 0x000fe2000780c0ff */
[----:B----4-:R0:W-:Y:S04]  /*c43d0*/  STL.64 [R1+0x2df8], R16 ;  /* 0x002df81001007387 */ /* 0x0101e80000100a00 */
[----:B0-----:R-:W3:Y:S01]  /*c43e0*/  LDL.LU.64 R16, [R1+0x1048] ;  /* 0x0010480001107983 */ /* 0x001ee20000300a00 */
[----:B------:R-:W-:Y:S02]  /*c43f0*/  PRMT R8, R5, 0x7771, RZ ;  /* 0x0000777105087816 */ /* 0x000fe400000000ff */
[----:B------:R-:W-:-:S03]  /*c4400*/  LOP3.LUT P4, RZ, R11, 0x400000, RZ, 0xc0, !PT ;  /* 0x004000000bff7812 */ /* 0x000fc6000788c0ff */
[----:B------:R0:W-:Y:S01]  /*c4410*/  @P2 STG.E.U8 desc[UR32][R12.64], R8 ;  /* 0x000000080c002986 */ /* 0x0001e2000c101120 */
[----:B------:R-:W-:Y:S02]  /*c4420*/  P2R R2, PR, RZ, 0x10 ;  /* 0x00000010ff027803 */ /* 0x000fe40000000000 */
[----:B------:R-:W-:Y:S02]  /*c4430*/  LOP3.LUT P4, RZ, R11, 0x800000, RZ, 0xc0, !PT ;  /* 0x008000000bff7812 */ /* 0x000fe4000788c0ff */
[C---:B0-----:R-:W-:Y:S02]  /*c4440*/  PRMT R8, R5.reuse, 0x7772, RZ ;  /* 0x0000777205087816 */ /* 0x041fe400000000ff */
[----:B------:R-:W-:-:S03]  /*c4450*/  PRMT R5, R5, 0x7773, RZ ;  /* 0x0000777305057816 */ /* 0x000fc600000000ff */
[----:B------:R-:W-:Y:S04]  /*c4460*/  @P1 STG.E.U8 desc[UR32][R20.64], R8 ;  /* 0x0000000814001986 */ /* 0x000fe8000c101120 */
[----:B------:R0:W-:Y:S02]  /*c4470*/  @P3 STG.E.U8 desc[UR32][R24.64], R5 ;  /* 0x0000000518003986 */ /* 0x0001e4000c101120 */
[----:B0-----:R-:W-:-:S05]  /*c4480*/  PRMT R5, R10, 0x7770, RZ ;  /* 0x000077700a057816 */ /* 0x001fca00000000ff */
[----:B------:R0:W-:Y:S02]  /*c4490*/  @P0 STG.E.U8 desc[UR32][R14.64], R5 ;  /* 0x000000050e000986 */ /* 0x0001e4000c101120 */
[----:B0-----:R-:W-:-:S05]  /*c44a0*/  PRMT R5, R10, 0x7771, RZ ;  /* 0x000077710a057816 */ /* 0x001fca00000000ff */
[----:B--2---:R-:W-:Y:S01]  /*c44b0*/  @P4 STG.E.U8 desc[UR32][R18.64], R5 ;  /* 0x0000000512004986 */ /* 0x004fe2000c101120 */
[----:B------:R-:W-:Y:S02]  /*c44c0*/  ISETP.NE.AND P4, PT, R2, RZ, PT ;  /* 0x000000ff0200720c */ /* 0x000fe40003f85270 */
[----:B------:R-:W-:-:S11]  /*c44d0*/  PRMT R2, R10, 0x7772, RZ ;  /* 0x000077720a027816 */ /* 0x000fd600000000ff */
[----:B------:R0:W-:Y:S01]  /*c44e0*/  @P4 STG.E.U8 desc[UR32][R28.64], R2 ;  /* 0x000000021c004986 */ /* 0x0001e2000c101120 */
[----:B------:R-:W-:Y:S02]  /*c44f0*/  LOP3.LUT P4, RZ, R0, 0x8000000, RZ, 0xc0, !PT ;  /* 0x0800000000ff7812 */ /* 0x000fe4000788c0ff */
[----:B0-----:R-:W-:-:S11]  /*c4500*/  PRMT R2, R10, 0x7773, RZ ;  /* 0x000077730a027816 */ /* 0x001fd600000000ff */
[----:B------:R-:W-:Y:S04]  /*c4510*/  @P4 STG.E.U8 desc[UR32][R6.64], R2 ;  /* 0x0000000206004986 */ /* 0x000fe8000c101120 */
[----:B---3--:R0:W-:Y:S04]  /*c4520*/  STL.64 [R1+0x2e00], R16 ;  /* 0x002e001001007387 */ /* 0x0081e80000100a00 */
[----:B0-----:R-:W2:Y:S04]  /*c4530*/  LDL.LU.64 R16, [R1+0x1090] ;  /* 0x0010900001107983 */ /* 0x001ea80000300a00 */
[----:B------:R-:W3:Y:S04]  /*c4540*/  LDL.LU.64 R22, [R1+0xf70] ;  /* 0x000f700001167983 */ /* 0x000ee80000300a00 */
[----:B------:R-:W4:Y:S04]  /*c4550*/  LDL.LU.64 R26, [R1+0xe58] ;  /* 0x000e5800011a7983 */ /* 0x000f280000300a00 */
[----:B------:R-:W3:Y:S04]  /*c4560*/  LDL.LU R9, [R1+0x1ac] ;  /* 0x0001ac0001097983 */ /* 0x000ee80000300800 */
[----:B------:R-:W4:Y:S04]  /*c4570*/  LDL.LU.64 R12, [R1+0xd78] ;  /* 0x000d7800010c7983 */ /* 0x000f280000300a00 */
[----:B------:R-:W4:Y:S04]  /*c4580*/  LDL.LU.64 R20, [R1+0xbb0] ;  /* 0x000bb00001147983 */ /* 0x000f280000300a00 */
[----:B------:R-:W4:Y:S04]  /*c4590*/  LDL.LU.64 R24, [R1+0xa68] ;  /* 0x000a680001187983 */ /* 0x000f280000300a00 */
[----:B------:R-:W4:Y:S04]  /*c45a0*/  LDL.LU.64 R14, [R1+0x1208] ;  /* 0x00120800010e7983 */ /* 0x000f280000300a00 */
[----:B------:R-:W4:Y:S04]  /*c45b0*/  LDL.LU.64 R18, [R1+0x1200] ;  /* 0x0012000001127983 */ /* 0x000f280000300a00 */
[----:B------:R-:W4:Y:S04]  /*c45c0*/  LDL.LU.64 R28, [R1+0x11f8] ;  /* 0x0011f800011c7983 */ /* 0x000f280000300a00 */
[----:B------:R-:W2:Y:S01]  /*c45d0*/  LDL.LU.64 R6, [R1+0x2e08] ;  /* 0x002e080001067983 */ /* 0x000ea20000300a00 */
[----:B------:R-:W-:-:S04]  /*c45e0*/  LOP3.LUT P5, RZ, R11, 0x80000, RZ, 0xc0, !PT ;  /* 0x000800000bff7812 */ /* 0x000fc800078ac0ff */
[----:B------:R-:W-:Y:S02]  /*c45f0*/  P2R R3, PR, RZ, 0x20 ;  /* 0x00000020ff037803 */ /* 0x000fe40000000000 */
[----:B------:R-:W-:-:S04]  /*c4600*/  LOP3.LUT P5, RZ, R11, 0x100000, RZ, 0xc0, !PT ;  /* 0x001000000bff7812 */ /* 0x000fc800078ac0ff */
[----:B------:R-:W-:Y:S02]  /*c4610*/  P2R R4, PR, RZ, 0x20 ;  /* 0x00000020ff047803 */ /* 0x000fe40000000000 */
[----:B------:R-:W-:Y:S02]  /*c4620*/  LOP3.LUT P5, RZ, R11, 0x200000, RZ, 0xc0, !PT ;  /* 0x002000000bff7812 */ /* 0x000fe400078ac0ff */
[----:B--2---:R-:W-:-:S11]  /*c4630*/  PRMT R2, R6, 0x7770, RZ ;  /* 0x0000777006027816 */ /* 0x004fd600000000ff */
[----:B------:R0:W-:Y:S04]  /*c4640*/  @P5 STG.E.U8 desc[UR32][R16.64], R2 ;  /* 0x0000000210005986 */ /* 0x0001e8000c101120 */
[----:B0-----:R-:W2:Y:S01]  /*c4650*/  LDL.LU.64 R16, [R1+0x2e00] ;  /* 0x002e000001107983 */ /* 0x001ea20000300a00 */
[----:B------:R-:W-:Y:S02]  /*c4660*/  ISETP.NE.AND P5, PT, R4, RZ, PT ;  /* 0x000000ff0400720c */ /* 0x000fe40003fa5270 */
[----:B------:R-:W-:-:S11]  /*c4670*/  PRMT R4, R6, 0x7771, RZ ;  /* 0x0000777106047816 */ /* 0x000fd600000000ff */
[----:B--2---:R0:W-:Y:S04]  /*c4680*/  @P5 STG.E.U8 desc[UR32][R16.64], R4 ;  /* 0x0000000410005986 */ /* 0x0041e8000c101120 */
[----:B0-----:R-:W2:Y:S01]  /*c4690*/  LDL.LU.64 R16, [R1+0x2df8] ;  /* 0x002df80001107983 */ /* 0x001ea20000300a00 */
[----:B------:R-:W-:Y:S02]  /*c46a0*/  ISETP.NE.AND P5, PT, R3, RZ, PT ;  /* 0x000000ff0300720c */ /* 0x000fe40003fa5270 */
[C---:B------:R-:W-:Y:S02]  /*c46b0*/  PRMT R3, R6.reuse, 0x7772, RZ ;  /* 0x0000777206037816 */ /* 0x040fe400000000ff */
[----:B------:R-:W-:Y:S02]  /*c46c0*/  LOP3.LUT P6, RZ, R11, 0x40000, RZ, 0xc0, !PT ;  /* 0x000400000bff7812 */ /* 0x000fe400078cc0ff */
[----:B------:R-:W-:-:S02]  /*c46d0*/  PRMT R6, R6, 0x7773, RZ ;  /* 0x0000777306067816 */ /* 0x000fc400000000ff */
[----:B---3--:R-:W-:Y:S02]  /*c46e0*/  PRMT R5, R9, 0x7770, RZ ;  /* 0x0000777009057816 */ /* 0x008fe400000000ff */
[----:B------:R-:W-:Y:S02]  /*c46f0*/  LOP3.LUT P4, RZ, R11, 0x10000, RZ, 0xc0, !PT ;  /* 0x000100000bff7812 */ /* 0x000fe4000788c0ff */
[C---:B------:R-:W-:Y:S02]  /*c4700*/  LOP3.LUT P3, RZ, R0.reuse, 0x400000, RZ, 0xc0, !PT ;  /* 0x0040000000ff7812 */ /* 0x040fe4000786c0ff */
[C---:B------:R-:W-:Y:S02]  /*c4710*/  LOP3.LUT P2, RZ, R0.reuse, 0x200000, RZ, 0xc0, !PT ;  /* 0x0020000000ff7812 */ /* 0x040fe4000784c0ff */
[C---:B------:R-:W-:Y:S02]  /*c4720*/  LOP3.LUT P1, RZ, R0.reuse, 0x100000, RZ, 0xc0, !PT ;  /* 0x0010000000ff7812 */ /* 0x040fe4000782c0ff */
[----:B------:R-:W-:-:S02]  /*c4730*/  LOP3.LUT P0, RZ, R0, 0x10000, RZ, 0xc0, !PT ;  /* 0x0001000000ff7812 */ /* 0x000fc4000780c0ff */
[C---:B------:R-:W-:Y:S02]  /*c4740*/  PRMT R8, R9.reuse, 0x7772, RZ ;  /* 0x0000777209087816 */ /* 0x040fe400000000ff */
[----:B------:R-:W-:Y:S02]  /*c4750*/  PRMT R2, R9, 0x7773, RZ ;  /* 0x0000777309027816 */ /* 0x000fe400000000ff */
[C---:B------:R-:W-:Y:S02]  /*c4760*/  PRMT R4, R7.reuse, 0x7771, RZ ;  /* 0x0000777107047816 */ /* 0x040fe400000000ff */
[----:B------:R-:W-:Y:S01]  /*c4770*/  PRMT R10, R7, 0x7772, RZ ;  /* 0x00007772070a7816 */ /* 0x000fe200000000ff */
[----:B--2---:R0:W-:Y:S01]  /*c4780*/  @P5 STG.E.U8 desc[UR32][R16.64], R3 ;  /* 0x0000000310005986 */ /* 0x0041e2000c101120 */
[----:B------:R-:W-:-:S13]  /*c4790*/  LOP3.LUT P5, RZ, R0, 0x4000000, RZ, 0xc0, !PT ;  /* 0x0400000000ff7812 */ /* 0x000fda00078ac0ff */
[----:B------:R0:W-:Y:S01]  /*c47a0*/  @P5 STG.E.U8 desc[UR32][R22.64], R6 ;  /* 0x0000000616005986 */ /* 0x0001e2000c101120 */
[----:B------:R-:W-:-:S03]  /*c47b0*/  LOP3.LUT P5, RZ, R11, 0x20000, RZ, 0xc0, !PT ;  /* 0x000200000bff7812 */ /* 0x000fc600078ac0ff */
[----:B----4-:R0:W-:Y:S01]  /*c47c0*/  @P6 STG.E.U8 desc[UR32][R26.64], R5 ;  /* 0x000000051a006986 */ /* 0x0101e2000c101120 */
[----:B------:R-:W-:Y:S02]  /*c47d0*/  LOP3.LUT P6, RZ, R0, 0x2000000, RZ, 0xc0, !PT ;  /* 0x0200000000ff7812 */ /* 0x000fe400078cc0ff */
[----:B------:R-:W-:Y:S02]  /*c47e0*/  PRMT R0, R9, 0x7771, RZ ;  /* 0x0000777109007816 */ /* 0x000fe400000000ff */
[----:B------:R-:W-:-:S05]  /*c47f0*/  PRMT R9, R7, 0x7770, RZ ;  /* 0x0000777007097816 */ /* 0x000fca00000000ff */
[----:B------:R0:W-:Y:S04]  /*c4800*/  @P5 STG.E.U8 desc[UR32][R12.64], R0 ;  /* 0x000000000c005986 */ /* 0x0001e8000c101120 */
[----:B------:R0:W-:Y:S04]  /*c4810*/  @P4 STG.E.U8 desc[UR32][R20.64], R8 ;  /* 0x0000000814004986 */ /* 0x0001e8000c101120 */
[----:B------:R0:W-:Y:S04]  /*c4820*/  @P6 STG.E.U8 desc[UR32][R24.64], R2 ;  /* 0x0000000218006986 */ /* 0x0001e8000c101120 */
[----:B------:R0:W-:Y:S04]  /*c4830*/  @P3 STG.E.U8 desc[UR32][R14.64], R9 ;  /* 0x000000090e003986 */ /* 0x0001e8000c101120 */
[----:B------:R0:W-:Y:S01]  /*c4840*/  @P2 STG.E.U8 desc[UR32][R18.64], R4 ;  /* 0x0000000412002986 */ /* 0x0001e2000c101120 */
[----:B------:R-:W-:-:S03]  /*c4850*/  PRMT R7, R7, 0x7773, RZ ;  /* 0x0000777307077816 */ /* 0x000fc600000000ff */
[----:B------:R0:W-:Y:S01]  /*c4860*/  @P1 STG.E.U8 desc[UR32][R28.64], R10 ;  /* 0x0000000a1c001986 */ /* 0x0001e2000c101120 */
[----:B------:R-:W-:Y:S05]  /*c4870*/  @!P0 EXIT ;  /* 0x000000000000894d */ /* 0x000fea0003800000 */
[----:B0-----:R-:W2:Y:S04]  /*c4880*/  LDL.LU.64 R28, [R1+0x11f0] ;  /* 0x0011f000011c7983 */ /* 0x001ea80000300a00 */
[----:B--2---:R-:W-:Y:S01]  /*c4890*/  STG.E.U8 desc[UR32][R28.64], R7 ;  /* 0x000000071c007986 */ /* 0x004fe2000c101120 */
[----:B------:R-:W-:Y:S05]  /*c48a0*/  EXIT ;  /* 0x000000000000794d */ /* 0x000fea0003800000 */
.L_x_2:
[----:B------:R-:W-:-:S00]  /*c48b0*/  BRA `(.L_x_2) ;  /* 0xfffffffc00fc7947 */ /* 0x000fc0000383ffff */
[----:B------:R-:W-:-:S00]  /*c48c0*/  NOP ;  /* 0x0000000000007918 */ /* 0x000fc00000000000 */
        /* <DEDUP_REMOVED lines=11> */
.L_x_3:


//--------------------- .nv.shared.matmul_kernel  --------------------------
	.section	.nv.shared.matmul_kernel,"aw",@nobits
	.sectionflags	@""
	.align	16
	.zero		1024


//--------------------- .nv.shared.reserved.0     --------------------------
	.section	.nv.shared.reserved.0,"aw",@nobits
	.weak		__nv_reservedSMEM_offset_0_alias
	.size		__nv_reservedSMEM_offset_0_alias, 0, 0
	.other		__nv_reservedSMEM_offset_0_alias,@"STO_CUDA_RESERVED_SHARED STV_DEFAULT"
__nv_reservedSMEM_offset_0_alias:
	.zero		0


//--------------------- .nv.constant0.matmul_kernel --------------------------
	.section	.nv.constant0.matmul_kernel,"a",@progbits
	.sectionflags	@""
	.align	4
.nv.constant0.matmul_kernel:
	.zero		608


//--------------------- SYMBOLS --------------------------

	.type		.nv.reservedSmem.offset0,@object
	.size		.nv.reservedSmem.offset0,0x4
